def attn_fwd(
    Q,
    K,
    V,
    Out,
    Lse,
    sm_scale,
    stride_qz,
    stride_qh,
    stride_qm,
    stride_qk,
    stride_kz,
    stride_kh,
    stride_kn,
    stride_kk,
    stride_vz,
    stride_vh,
    stride_vn,
    stride_vk,
    stride_oz,
    stride_oh,
    stride_om,
    stride_ok,
    seqlen_q,
    seqlen_k,
    BLOCK_M: tl.constexpr,
    BLOCK_N: tl.constexpr,
    HEAD_DIM: tl.constexpr,
    CAUSAL: tl.constexpr,
):
    start_m = tl.program_id(0)
    off_hz = tl.program_id(1)
    q_off = off_hz * stride_qh
    k_off = off_hz * stride_kh
    v_off = off_hz * stride_vh
    offs_m = start_m * BLOCK_M + tl.arange(0, BLOCK_M)
    offs_d = tl.arange(0, HEAD_DIM)
    offs_n = tl.arange(0, BLOCK_N)
    q_ptrs = Q + q_off + offs_m[:, None] * stride_qm + offs_d[None, :] * stride_qk
    k_ptrs = K + k_off + offs_d[:, None] * stride_kk + offs_n[None, :] * stride_kn
    v_ptrs = V + v_off + offs_n[:, None] * stride_vn + offs_d[None, :] * stride_vk
    m_i = tl.full([BLOCK_M], float("-inf"), dtype=tl.float32)
    l_i = tl.zeros([BLOCK_M], dtype=tl.float32) + 1.0
    acc = tl.zeros([BLOCK_M, HEAD_DIM], dtype=tl.float32)
    q = tl.load(q_ptrs)
    acc, l_i, m_i = _attn_fwd_inner(
        acc,
        l_i,
        m_i,
        q,
        k_ptrs,
        v_ptrs,
        sm_scale,
        stride_kn,
        stride_vn,
        start_m,
        seqlen_k,
        BLOCK_M,
        BLOCK_N,
        HEAD_DIM,
        CAUSAL,
    )
    acc = acc / l_i[:, None]
    lse = m_i + tl.math.log2(l_i) / 1.4426950408889634
    o_ptrs = (
        Out
        + off_hz * stride_oh
        + offs_m[:, None] * stride_om
        + offs_d[None, :] * stride_ok
    )
    tl.store(o_ptrs, acc.to(Out.dtype.element_ty))
    tl.store(Lse + off_hz * seqlen_q + offs_m, lse)

# config = {"BLOCK_M": 64, "BLOCK_N": 64, "HEAD_DIM": 512, "arch": "sm_100", "causal": false, "dtype": "fp8e4m3", "num_stages": 4, "num_warps": 8}
# arch = sm_100


// ===== COMPILED SASS (sm_100a) =====

	.target	sm_100a

	.elftype	@"ET_EXEC"


//--------------------- .note.nv.tkinfo           --------------------------
	.section	.note.nv.tkinfo,"",@"SHT_NOTE"
	.sectionflags	@"SHF_NOTE_NV_TKINFO"
	.tkinfo
        /*0018*/ 	.word	0x00000081
        /*0030*/ 	.string	""
        /*0030*/ 	.string	"ptxas-blackwell"
        /*0030*/ 	.string	"Cuda compilation tools, release 12.9, V12.9.86"
        /*0030*/ 	.string	"Build cuda_12.9.r12.9/compiler.36037853_0"
        /*0030*/ 	.string	"-v  -suppress-debug-info  -lineinfo  -arch sm_100a "



//--------------------- .note.nv.cuver            --------------------------
	.section	.note.nv.cuver,"",@"SHT_NOTE"
	.sectionflags	@"SHF_NOTE_NV_CUVER"
        /*0018*/ 	.short	0x0001
        /*001a*/ 	.short	0x0064
        /*001c*/ 	.short	0x0001
        /*001e*/ 	.short	0x0000
        /*0020*/ 	.short	0x0001
        /*0022*/ 	.short	0x0000


//--------------------- .nv.info                  --------------------------
	.section	.nv.info,"",@"SHT_CUDA_INFO"
	.align	4


	//----- nvinfo : EIATTR_REGCOUNT
	.align		4
        /*0000*/ 	.byte	0x04, 0x2f
        /*0002*/ 	.short	(.L_5 - .L_4)
	.align		4
.L_4:
        /*0004*/ 	.word	index@(attn_fwd)
        /*0008*/ 	.word	0x000000ff


	//----- nvinfo : EIATTR_FRAME_SIZE
	.align		4
.L_5:
        /*000c*/ 	.byte	0x04, 0x11
        /*000e*/ 	.short	(.L_7 - .L_6)
	.align		4
.L_6:
        /*0010*/ 	.word	index@($__internal_2_$__cuda_sm10x_tcgen05_guardrail_trap_unallocated_columns_being_dealloced)
        /*0014*/ 	.word	0x000007f0


	//----- nvinfo : EIATTR_FRAME_SIZE
	.align		4
.L_7:
        /*0018*/ 	.byte	0x04, 0x11
        /*001a*/ 	.short	(.L_9 - .L_8)
	.align		4
.L_8:
        /*001c*/ 	.word	index@($__internal_1_$__cuda_sm10x_tcgen05_guardrail_trap_phase_invalid_during_alloc)
        /*0020*/ 	.word	0x000007f0


	//----- nvinfo : EIATTR_FRAME_SIZE
	.align		4
.L_9:
        /*0024*/ 	.byte	0x04, 0x11
        /*0026*/ 	.short	(.L_11 - .L_10)
	.align		4
.L_10:
        /*0028*/ 	.word	index@($__internal_0_$__cuda_sm10x_tcgen05_guardrail_trap_col_being_dealloced_not_returned_by_alloc)
        /*002c*/ 	.word	0x000007f0


	//----- nvinfo : EIATTR_FRAME_SIZE
	.align		4
.L_11:
        /*0030*/ 	.byte	0x04, 0x11
        /*0032*/ 	.short	(.L_13 - .L_12)
	.align		4
.L_12:
        /*0034*/ 	.word	index@(attn_fwd)
        /*0038*/ 	.word	0x000007f0


	//----- nvinfo : EIATTR_MIN_STACK_SIZE
	.align		4
.L_13:
        /*003c*/ 	.byte	0x04, 0x12
        /*003e*/ 	.short	(.L_15 - .L_14)
	.align		4
.L_14:
        /*0040*/ 	.word	index@(attn_fwd)
        /*0044*/ 	.word	0x000007f0
.L_15:


//--------------------- .nv.info.attn_fwd         --------------------------
	.section	.nv.info.attn_fwd,"",@"SHT_CUDA_INFO"
	.sectionflags	@""
	.align	4


	//----- nvinfo : EIATTR_CUDA_API_VERSION
	.align		4
        /*0000*/ 	.byte	0x04, 0x37
        /*0002*/ 	.short	(.L_17 - .L_16)
.L_16:
        /*0004*/ 	.word	0x00000081


	//----- nvinfo : EIATTR_KPARAM_INFO
	.align		4
.L_17:
        /*0008*/ 	.byte	0x04, 0x17
        /*000a*/ 	.short	(.L_19 - .L_18)
.L_18:
        /*000c*/ 	.word	0x00000000
        /*0010*/ 	.short	0x0019
        /*0012*/ 	.short	0x0080
        /*0014*/ 	.byte	0x00, 0xf4, 0x21, 0x00


	//----- nvinfo : EIATTR_KPARAM_INFO
	.align		4
.L_19:
        /*0018*/ 	.byte	0x04, 0x17
        /*001a*/ 	.short	(.L_21 - .L_20)
.L_20:
        /*001c*/ 	.word	0x00000000
        /*0020*/ 	.short	0x0018
        /*0022*/ 	.short	0x0078
        /*0024*/ 	.byte	0x00, 0xf4, 0x21, 0x00


	//----- nvinfo : EIATTR_KPARAM_INFO
	.align		4
.L_21:
        /*0028*/ 	.byte	0x04, 0x17
        /*002a*/ 	.short	(.L_23 - .L_22)
.L_22:
        /*002c*/ 	.word	0x00000000
        /*0030*/ 	.short	0x0017
        /*0032*/ 	.short	0x0070
        /*0034*/ 	.byte	0x00, 0xf0, 0x11, 0x00


	//----- nvinfo : EIATTR_KPARAM_INFO
	.align		4
.L_23:
        /*0038*/ 	.byte	0x04, 0x17
        /*003a*/ 	.short	(.L_25 - .L_24)
.L_24:
        /*003c*/ 	.word	0x00000000
        /*0040*/ 	.short	0x0016
        /*0042*/ 	.short	0x006c
        /*0044*/ 	.byte	0x00, 0xf0, 0x11, 0x00


	//----- nvinfo : EIATTR_KPARAM_INFO
	.align		4
.L_25:
        /*0048*/ 	.byte	0x04, 0x17
        /*004a*/ 	.short	(.L_27 - .L_26)
.L_26:
        /*004c*/ 	.word	0x00000000
        /*0050*/ 	.short	0x0015
        /*0052*/ 	.short	0x0068
        /*0054*/ 	.byte	0x00, 0xf0, 0x11, 0x00


	//----- nvinfo : EIATTR_KPARAM_INFO
	.align		4
.L_27:
        /*0058*/ 	.byte	0x04, 0x17
        /*005a*/ 	.short	(.L_29 - .L_28)
.L_28:
        /*005c*/ 	.word	0x00000000
        /*0060*/ 	.short	0x0014
        /*0062*/ 	.short	0x0064
        /*0064*/ 	.byte	0x00, 0xf0, 0x11, 0x00


	//----- nvinfo : EIATTR_KPARAM_INFO
	.align		4
.L_29:
        /*0068*/ 	.byte	0x04, 0x17
        /*006a*/ 	.short	(.L_31 - .L_30)
.L_30:
        /*006c*/ 	.word	0x00000000
        /*0070*/ 	.short	0x0013
        /*0072*/ 	.short	0x0060
        /*0074*/ 	.byte	0x00, 0xf0, 0x11, 0x00


	//----- nvinfo : EIATTR_KPARAM_INFO
	.align		4
.L_31:
        /*0078*/ 	.byte	0x04, 0x17
        /*007a*/ 	.short	(.L_33 - .L_32)
.L_32:
        /*007c*/ 	.word	0x00000000
        /*0080*/ 	.short	0x0012
        /*0082*/ 	.short	0x005c
        /*0084*/ 	.byte	0x00, 0xf0, 0x11, 0x00


	//----- nvinfo : EIATTR_KPARAM_INFO
	.align		4
.L_33:
        /*0088*/ 	.byte	0x04, 0x17
        /*008a*/ 	.short	(.L_35 - .L_34)
.L_34:
        /*008c*/ 	.word	0x00000000
        /*0090*/ 	.short	0x0011
        /*0092*/ 	.short	0x0058
        /*0094*/ 	.byte	0x00, 0xf0, 0x11, 0x00


	//----- nvinfo : EIATTR_KPARAM_INFO
	.align		4
.L_35:
        /*0098*/ 	.byte	0x04, 0x17
        /*009a*/ 	.short	(.L_37 - .L_36)
.L_36:
        /*009c*/ 	.word	0x00000000
        /*00a0*/ 	.short	0x0010
        /*00a2*/ 	.short	0x0054
        /*00a4*/ 	.byte	0x00, 0xf0, 0x11, 0x00


	//----- nvinfo : EIATTR_KPARAM_INFO
	.align		4
.L_37:
        /*00a8*/ 	.byte	0x04, 0x17
        /*00aa*/ 	.short	(.L_39 - .L_38)
.L_38:
        /*00ac*/ 	.word	0x00000000
        /*00b0*/ 	.short	0x000f
        /*00b2*/ 	.short	0x0050
        /*00b4*/ 	.byte	0x00, 0xf0, 0x11, 0x00


	//----- nvinfo : EIATTR_KPARAM_INFO
	.align		4
.L_39:
        /*00b8*/ 	.byte	0x04, 0x17
        /*00ba*/ 	.short	(.L_41 - .L_40)
.L_40:
        /*00bc*/ 	.word	0x00000000
        /*00c0*/ 	.short	0x000e
        /*00c2*/ 	.short	0x004c
        /*00c4*/ 	.byte	0x00, 0xf0, 0x11, 0x00


	//----- nvinfo : EIATTR_KPARAM_INFO
	.align		4
.L_41:
        /*00c8*/ 	.byte	0x04, 0x17
        /*00ca*/ 	.short	(.L_43 - .L_42)
.L_42:
        /*00cc*/ 	.word	0x00000000
        /*00d0*/ 	.short	0x000d
        /*00d2*/ 	.short	0x0048
        /*00d4*/ 	.byte	0x00, 0xf0, 0x11, 0x00


	//----- nvinfo : EIATTR_KPARAM_INFO
	.align		4
.L_43:
        /*00d8*/ 	.byte	0x04, 0x17
        /*00da*/ 	.short	(.L_45 - .L_44)
.L_44:
        /*00dc*/ 	.word	0x00000000
        /*00e0*/ 	.short	0x000c
        /*00e2*/ 	.short	0x0044
        /*00e4*/ 	.byte	0x00, 0xf0, 0x11, 0x00


	//----- nvinfo : EIATTR_KPARAM_INFO
	.align		4
.L_45:
        /*00e8*/ 	.byte	0x04, 0x17
        /*00ea*/ 	.short	(.L_47 - .L_46)
.L_46:
        /*00ec*/ 	.word	0x00000000
        /*00f0*/ 	.short	0x000b
        /*00f2*/ 	.short	0x0040
        /*00f4*/ 	.byte	0x00, 0xf0, 0x11, 0x00


	//----- nvinfo : EIATTR_KPARAM_INFO
	.align		4
.L_47:
        /*00f8*/ 	.byte	0x04, 0x17
        /*00fa*/ 	.short	(.L_49 - .L_48)
.L_48:
        /*00fc*/ 	.word	0x00000000
        /*0100*/ 	.short	0x000a
        /*0102*/ 	.short	0x003c
        /*0104*/ 	.byte	0x00, 0xf0, 0x11, 0x00


	//----- nvinfo : EIATTR_KPARAM_INFO
	.align		4
.L_49:
        /*0108*/ 	.byte	0x04, 0x17
        /*010a*/ 	.short	(.L_51 - .L_50)
.L_50:
        /*010c*/ 	.word	0x00000000
        /*0110*/ 	.short	0x0009
        /*0112*/ 	.short	0x0038
        /*0114*/ 	.byte	0x00, 0xf0, 0x11, 0x00


	//----- nvinfo : EIATTR_KPARAM_INFO
	.align		4
.L_51:
        /*0118*/ 	.byte	0x04, 0x17
        /*011a*/ 	.short	(.L_53 - .L_52)
.L_52:
        /*011c*/ 	.word	0x00000000
        /*0120*/ 	.short	0x0008
        /*0122*/ 	.short	0x0034
        /*0124*/ 	.byte	0x00, 0xf0, 0x11, 0x00


	//----- nvinfo : EIATTR_KPARAM_INFO
	.align		4
.L_53:
        /*0128*/ 	.byte	0x04, 0x17
        /*012a*/ 	.short	(.L_55 - .L_54)
.L_54:
        /*012c*/ 	.word	0x00000000
        /*0130*/ 	.short	0x0007
        /*0132*/ 	.short	0x0030
        /*0134*/ 	.byte	0x00, 0xf0, 0x11, 0x00


	//----- nvinfo : EIATTR_KPARAM_INFO
	.align		4
.L_55:
        /*0138*/ 	.byte	0x04, 0x17
        /*013a*/ 	.short	(.L_57 - .L_56)
.L_56:
        /*013c*/ 	.word	0x00000000
        /*0140*/ 	.short	0x0006
        /*0142*/ 	.short	0x002c
        /*0144*/ 	.byte	0x00, 0xf0, 0x11, 0x00


	//----- nvinfo : EIATTR_KPARAM_INFO
	.align		4
.L_57:
        /*0148*/ 	.byte	0x04, 0x17
        /*014a*/ 	.short	(.L_59 - .L_58)
.L_58:
        /*014c*/ 	.word	0x00000000
        /*0150*/ 	.short	0x0005
        /*0152*/ 	.short	0x0028
        /*0154*/ 	.byte	0x00, 0xf0, 0x11, 0x00


	//----- nvinfo : EIATTR_KPARAM_INFO
	.align		4
.L_59:
        /*0158*/ 	.byte	0x04, 0x17
        /*015a*/ 	.short	(.L_61 - .L_60)
.L_60:
        /*015c*/ 	.word	0x00000000
        /*0160*/ 	.short	0x0004
        /*0162*/ 	.short	0x0020
        /*0164*/ 	.byte	0x00, 0xf4, 0x21, 0x00


	//----- nvinfo : EIATTR_KPARAM_INFO
	.align		4
.L_61:
        /*0168*/ 	.byte	0x04, 0x17
        /*016a*/ 	.short	(.L_63 - .L_62)
.L_62:
        /*016c*/ 	.word	0x00000000
        /*0170*/ 	.short	0x0003
        /*0172*/ 	.short	0x0018
        /*0174*/ 	.byte	0x00, 0xf4, 0x21, 0x00


	//----- nvinfo : EIATTR_KPARAM_INFO
	.align		4
.L_63:
        /*0178*/ 	.byte	0x04, 0x17
        /*017a*/ 	.short	(.L_65 - .L_64)
.L_64:
        /*017c*/ 	.word	0x00000000
        /*0180*/ 	.short	0x0002
        /*0182*/ 	.short	0x0010
        /*0184*/ 	.byte	0x00, 0xf4, 0x21, 0x00


	//----- nvinfo : EIATTR_KPARAM_INFO
	.align		4
.L_65:
        /*0188*/ 	.byte	0x04, 0x17
        /*018a*/ 	.short	(.L_67 - .L_66)
.L_66:
        /*018c*/ 	.word	0x00000000
        /*0190*/ 	.short	0x0001
        /*0192*/ 	.short	0x0008
        /*0194*/ 	.byte	0x00, 0xf4, 0x21, 0x00


	//----- nvinfo : EIATTR_KPARAM_INFO
	.align		4
.L_67:
        /*0198*/ 	.byte	0x04, 0x17
        /*019a*/ 	.short	(.L_69 - .L_68)
.L_68:
        /*019c*/ 	.word	0x00000000
        /*01a0*/ 	.short	0x0000
        /*01a2*/ 	.short	0x0000
        /*01a4*/ 	.byte	0x00, 0xf4, 0x21, 0x00


	//----- nvinfo : EIATTR_AT_ENTRY_FRAGMENTS
	.align		4
.L_69:
        /*01a8*/ 	.byte	0x04, 0x4f
        /*01aa*/ 	.short	(.L_71 - .L_70)


	//   ....[0]....
.L_70:
        /*01ac*/ 	.word	0x00000004


	//----- nvinfo : EIATTR_RESERVED_SMEM_USED
	.align		4
.L_71:
        /*01b0*/ 	.byte	0x01, 0x41
	.zero		2


	//----- nvinfo : EIATTR_SPARSE_MMA_MASK
	.align		4
        /*01b4*/ 	.byte	0x03, 0x50
        /*01b6*/ 	.short	0x0000


	//----- nvinfo : EIATTR_TCGEN05_1CTA_USED
	.align		4
        /*01b8*/ 	.byte	0x01, 0x51
	.zero		2


	//----- nvinfo : EIATTR_MAXREG_COUNT
	.align		4
        /*01bc*/ 	.byte	0x03, 0x1b
        /*01be*/ 	.short	0x00ff


	//----- nvinfo : EIATTR_NUM_BARRIERS
	.align		4
        /*01c0*/ 	.byte	0x02, 0x4c
        /*01c2*/ 	.byte	0x01
	.zero		1


	//----- nvinfo : EIATTR_ANNOTATIONS
	.align		4
        /*01c4*/ 	.byte	0x04, 0x55
        /*01c6*/ 	.short	(.L_73 - .L_72)


	//   ....[0]....
.L_72:
        /*01c8*/ 	.word	0x00000001
        /*01cc*/ 	.byte	0x90, 0x2d, 0x00, 0x00, 0x01, 0x00, 0x00, 0x00, 0x00, 0x35, 0x00, 0x00, 0x01, 0x00, 0x00, 0x00
        /* <DEDUP_REMOVED lines=289> */
        /*13ec*/ 	.byte	0x50, 0x4b, 0x01, 0x00


	//----- nvinfo : EIATTR_INT_WARP_WIDE_INSTR_OFFSETS
	.align		4
.L_73:
        /*13f0*/ 	.byte	0x04, 0x31
        /*13f2*/ 	.short	(.L_75 - .L_74)


	//   ....[0]....
.L_74:
        /*13f4*/ 	.word	0x000032d0


	//   ....[1]....
        /*13f8*/ 	.word	0x000032f0


	//   ....[2]....
        /*13fc*/ 	.word	0x00006840


	//   ....[3]....
        /*1400*/ 	.word	0x00007130


	//   ....[4]....
        /*1404*/ 	.word	0x000109d0


	//   ....[5]....
        /*1408*/ 	.word	0x0001ac90


	//   ....[6]....
        /*140c*/ 	.word	0x0001acd0


	//----- nvinfo : EIATTR_COOP_GROUP_MASK_REGIDS
	.align		4
.L_75:
        /*1410*/ 	.byte	0x04, 0x29
        /*1412*/ 	.short	(.L_77 - .L_76)


	//   ....[0]....
.L_76:
        /*1414*/ 	.word	0xffffffff


	//   ....[1]....
        /*1418*/ 	.word	0xffffffff


	//   ....[2]....
        /*141c*/ 	.word	0xffffffff


	//   ....[3]....
        /*1420*/ 	.word	0xffffffff


	//   ....[4]....
        /*1424*/ 	.word	0xffffffff


	//   ....[5]....
        /*1428*/ 	.word	0xffffffff


	//   ....[6]....
        /*142c*/ 	.word	0xffffffff


	//   ....[7]....
        /*1430*/ 	.word	0xffffffff


	//   ....[8]....
        /*1434*/ 	.word	0xffffffff


	//   ....[9]....
        /*1438*/ 	.word	0xffffffff


	//   ....[10]....
        /*143c*/ 	.word	0xffffffff


	//   ....[11]....
        /*1440*/ 	.word	0xffffffff


	//----- nvinfo : EIATTR_COOP_GROUP_INSTR_OFFSETS
	.align		4
.L_77:
        /*1444*/ 	.byte	0x04, 0x28
        /*1446*/ 	.short	(.L_79 - .L_78)


	//   ....[0]....
.L_78:
        /*1448*/ 	.word	0x00000080


	//   ....[1]....
        /*144c*/ 	.word	0x00000340


	//   ....[2]....
        /*1450*/ 	.word	0x00007ed0


	//   ....[3]....
        /*1454*/ 	.word	0x0000a470


	//   ....[4]....
        /*1458*/ 	.word	0x0000a950


	//   ....[5]....
        /*145c*/ 	.word	0x0000a9a0


	//   ....[6]....
        /*1460*/ 	.word	0x00011270


	//   ....[7]....
        /*1464*/ 	.word	0x00011320


	//   ....[8]....
        /*1468*/ 	.word	0x00011770


	//   ....[9]....
        /*146c*/ 	.word	0x000117d0


	//   ....[10]....
        /*1470*/ 	.word	0x0001ab10


	//   ....[11]....
        /*1474*/ 	.word	0x0001ad80


	//----- nvinfo : EIATTR_VRC_CTA_INIT_COUNT
	.align		4
.L_79:
        /*1478*/ 	.byte	0x02, 0x4a
        /*147a*/ 	.byte	0x80
	.zero		1


	//----- nvinfo : EIATTR_MBARRIER_INSTR_OFFSETS
	.align		4
        /*147c*/ 	.byte	0x04, 0x39
        /*147e*/ 	.short	(.L_81 - .L_80)


	//   ....[0]....
.L_80:
        /*1480*/ 	.word	0x00003410
        /*1484*/ 	.word	0x000000ff
        /*1488*/ 	.word	0x00000000
        /*148c*/ 	.short	0x0100
        /*148e*/ 	.byte	0x06
	.zero		1


	//   ....[1]....
        /*1490*/ 	.word	0x00006850
        /*1494*/ 	.word	0x000000ff
        /*1498*/ 	.word	0x00021008
        /*149c*/ 	.short	0x0100
        /*149e*/ 	.byte	0x04
	.zero		1


	//   ....[2]....
        /*14a0*/ 	.word	0x00007280
        /*14a4*/ 	.word	0x000000ff
        /*14a8*/ 	.word	0x00010000
        /*14ac*/ 	.short	0x0100
        /*14ae*/ 	.byte	0x04
	.zero		1


	//   ....[3]....
        /*14b0*/ 	.word	0x00007980
        /*14b4*/ 	.word	0x000000ff
        /*14b8*/ 	.word	0x00010000
        /*14bc*/ 	.short	0x010a
        /*14be*/ 	.byte	0x04
	.zero		1


	//   ....[4]....
        /*14c0*/ 	.word	0x00008220
        /*14c4*/ 	.word	0x000000ff
        /*14c8*/ 	.word	0x00010000
        /*14cc*/ 	.short	0x0108
        /*14ce*/ 	.byte	0x04
	.zero		1


	//   ....[5]....
        /*14d0*/ 	.word	0x00010c60
        /*14d4*/ 	.word	0x000000ff
        /*14d8*/ 	.word	0x00021010
        /*14dc*/ 	.short	0x0100
        /*14de*/ 	.byte	0x04
	.zero		1


	//   ....[6]....
        /*14e0*/ 	.word	0x00011010
        /*14e4*/ 	.word	0x000000ff
        /*14e8*/ 	.word	0x00021010
        /*14ec*/ 	.short	0x010a
        /*14ee*/ 	.byte	0x04
	.zero		1


	//   ....[7]....
        /*14f0*/ 	.word	0x00011090
        /*14f4*/ 	.word	0x000000ff
        /*14f8*/ 	.word	0x00021010
        /*14fc*/ 	.short	0x0108
        /*14fe*/ 	.byte	0x04
	.zero		1


	//   ....[8]....
        /*1500*/ 	.word	0x00011830
        /*1504*/ 	.word	0x000000ff
        /*1508*/ 	.word	0x00000000
        /*150c*/ 	.short	0x010a
        /*150e*/ 	.byte	0x06
	.zero		1


	//   ....[9]....
        /*1510*/ 	.word	0x00014d10
        /*1514*/ 	.word	0x000000ff
        /*1518*/ 	.word	0x00000000
        /*151c*/ 	.short	0x010a
        /*151e*/ 	.byte	0x06
	.zero		1


	//   ....[10]....
        /*1520*/ 	.word	0x00014e90
        /*1524*/ 	.word	0x000000ff
        /*1528*/ 	.word	0x00021000
        /*152c*/ 	.short	0x0108
        /*152e*/ 	.byte	0x04
	.zero		1


	//   ....[11]....
        /*1530*/ 	.word	0x00014fc0
        /*1534*/ 	.word	0x000000ff
        /*1538*/ 	.word	0x00021008
        /*153c*/ 	.short	0x0108
        /*153e*/ 	.byte	0x04
	.zero		1


	//   ....[12]....
        /*1540*/ 	.word	0x0001ada0
        /*1544*/ 	.word	0x000000ff
        /*1548*/ 	.word	0x00010000
        /*154c*/ 	.short	0x010a
        /*154e*/ 	.byte	0x04
	.zero		1


	//   ....[13]....
        /*1550*/ 	.word	0x0001add0
        /*1554*/ 	.word	0x000000ff
        /*1558*/ 	.word	0x00021010
        /*155c*/ 	.short	0x010a
        /*155e*/ 	.byte	0x04
	.zero		1


	//   ....[14]....
        /*1560*/ 	.word	0x0001ae00
        /*1564*/ 	.word	0x000000ff
        /*1568*/ 	.word	0x00000000
        /*156c*/ 	.short	0x010a
        /*156e*/ 	.byte	0x06
	.zero		1


	//   ....[15]....
        /*1570*/ 	.word	0x0001ae30
        /*1574*/ 	.word	0x000000ff
        /*1578*/ 	.word	0x00000000
        /*157c*/ 	.short	0x010a
        /*157e*/ 	.byte	0x06
	.zero		1


	//----- nvinfo : EIATTR_NUM_MBARRIERS
	.align		4
.L_81:
        /*1580*/ 	.byte	0x03, 0x38
        /*1582*/ 	.short	0xffff


	//----- nvinfo : EIATTR_EXIT_INSTR_OFFSETS
	.align		4
        /*1584*/ 	.byte	0x04, 0x1c
        /*1586*/ 	.short	(.L_83 - .L_82)


	//   ....[0]....
.L_82:
        /*1588*/ 	.word	0x0001ad90


	//----- nvinfo : EIATTR_REQNTID
	.align		4
.L_83:
        /*158c*/ 	.byte	0x04, 0x10
        /*158e*/ 	.short	(.L_85 - .L_84)
.L_84:
        /*1590*/ 	.word	0x00000100
        /*1594*/ 	.word	0x00000001
        /*1598*/ 	.word	0x00000001


	//----- nvinfo : EIATTR_CRS_STACK_SIZE
	.align		4
.L_85:
        /*159c*/ 	.byte	0x04, 0x1e
        /*159e*/ 	.short	(.L_87 - .L_86)
.L_86:
        /*15a0*/ 	.word	0x00000000


	//----- nvinfo : EIATTR_CBANK_PARAM_SIZE
	.align		4
.L_87:
        /*15a4*/ 	.byte	0x03, 0x19
        /*15a6*/ 	.short	0x0088


	//----- nvinfo : EIATTR_PARAM_CBANK
	.align		4
        /*15a8*/ 	.byte	0x04, 0x0a
        /*15aa*/ 	.short	(.L_89 - .L_88)
	.align		4
.L_88:
        /*15ac*/ 	.word	index@(.nv.constant0.attn_fwd)
        /*15b0*/ 	.short	0x0380
        /*15b2*/ 	.short	0x0088


	//----- nvinfo : EIATTR_SW_WAR
	.align		4
.L_89:
        /*15b4*/ 	.byte	0x04, 0x36
        /*15b6*/ 	.short	(.L_91 - .L_90)
.L_90:
        /*15b8*/ 	.word	0x00000008
.L_91:


//--------------------- .nv.compat                --------------------------
	.section	.nv.compat,"",@"SHT_CUDA_COMPAT_INFO"
	.align	4
        /*0000*/ 	.byte	0x02, 0x02, 0x02, 0x00, 0x02, 0x05, 0x05, 0x00, 0x02, 0x03, 0x00, 0x00, 0x02, 0x06, 0x01, 0x00


//--------------------- .nv.callgraph             --------------------------
	.section	.nv.callgraph,"",@"SHT_CUDA_CALLGRAPH"
	.align	4
	.sectionentsize	8
	.align		4
        /*0000*/ 	.word	0x00000000
	.align		4
        /*0004*/ 	.word	0xffffffff
	.align		4
        /*0008*/ 	.word	0x00000000
	.align		4
        /*000c*/ 	.word	0xfffffffe
	.align		4
        /*0010*/ 	.word	0x00000000
	.align		4
        /*0014*/ 	.word	0xfffffffd
	.align		4
        /*0018*/ 	.word	0x00000000
	.align		4
        /*001c*/ 	.word	0xfffffffc


//--------------------- .nv.constant4             --------------------------
	.section	.nv.constant4,"a",@progbits
	.align	8
	.align		8
.nv.constant4:
        /*0000*/ 	.dword	_$_str


//--------------------- .text.attn_fwd            --------------------------
	.section	.text.attn_fwd,"ax",@progbits
	.align	128
        .global         attn_fwd
        .type           attn_fwd,@function
        .size           attn_fwd,(.L_x_27 - attn_fwd)
        .other          attn_fwd,@"STO_CUDA_ENTRY STV_DEFAULT"
attn_fwd:
.text.attn_fwd:
[----:B------:R-:W0:Y:S01]  /*0000*/  LDC R1, c[0x0][0x37c] ;  /* 0x0000df00ff017b82 */ /* 0x000e220000000800 */
[----:B------:R-:W1:Y:S01]  /*0010*/  S2R R0, SR_TID.X ;  /* 0x0000000000007919 */ /* 0x000e620000002100 */
[----:B------:R-:W-:Y:S01]  /*0020*/  LOP3.LUT R2, R2, 0xffffff7f, RZ, 0xc0, !PT ;  /* 0xffffff7f02027812 */ /* 0x000fe200078ec0ff */
[----:B0-----:R-:W-:Y:S01]  /*0030*/  VIADD R1, R1, 0xfffff810 ;  /* 0xfffff81001017836 */ /* 0x001fe20000000000 */
[----:B-1----:R-:W-:-:S13]  /*0040*/  ISETP.GE.U32.AND P0, PT, R0, 0x20, PT ;  /* 0x000000200000780c */ /* 0x002fda0003f06070 */
[----:B------:R-:W-:Y:S01]  /*0050*/  @P0 LOP3.LUT R2, R2, 0x80, RZ, 0xfc, !PT ;  /* 0x0000008002020812 */ /* 0x000fe200078efcff */
[----:B------:R-:W-:Y:S06]  /*0060*/  @P0 BRA `(.L_x_0) ;  /* 0x0000000000b80947 */ /* 0x000fec0003800000 */
[----:B------:R-:W0:Y:S01]  /*0070*/  S2R R7, SR_CgaCtaId ;  /* 0x0000000000077919 */ /* 0x000e220000008800 */
[----:B------:R-:W-:Y:S01]  /*0080*/  NOP ;  /* 0x0000000000007918 */ /* 0x000fe20000000000 */
[----:B------:R-:W-:-:S04]  /*0090*/  MOV R0, 0x40 ;  /* 0x0000004000007802 */ /* 0x000fc80000000f00 */
[----:B0-----:R-:W-:Y:S02]  /*00a0*/  LEA R3, R7, R0, 0x18 ;  /* 0x0000000007037211 */ /* 0x001fe400078ec0ff */
[----:B------:R-:W-:-:S04]  /*00b0*/  MOV R0, 0x400 ;  /* 0x0000040000007802 */ /* 0x000fc80000000f00 */
[----:B------:R-:W0:Y:S01]  /*00c0*/  LDS.U8 R3, [R3] ;  /* 0x0000000003037984 */ /* 0x000e220000000000 */
[----:B------:R-:W-:Y:S02]  /*00d0*/  LEA R0, R7, R0, 0x18 ;  /* 0x0000000007007211 */ /* 0x000fe400078ec0ff */
[----:B0-----:R-:W-:-:S13]  /*00e0*/  ISETP.NE.AND P0, PT, R3, RZ, PT ;  /* 0x000000ff0300720c */ /* 0x001fda0003f05270 */
[----:B------:R-:W-:Y:S05]  /*00f0*/  @P0 BRA `(.L_x_1) ;  /* 0x00000000007c0947 */ /* 0x000fea0003800000 */
[----:B------:R-:W-:-:S13]  /*0100*/  ELECT P0, URZ, PT ;  /* 0x0000000000ff782f */ /* 0x000fda0003800000 */
[----:B------:R-:W-:Y:S05]  /*0110*/  @!P0 BRA `(.L_x_2) ;  /* 0x0000000000848947 */ /* 0x000fea0003800000 */
[----:B------:R-:W-:Y:S01]  /*0120*/  UMOV UR4, 0x10 ;  /* 0x0000001000047882 */ /* 0x000fe20000000000 */
[----:B------:R-:W-:Y:S02]  /*0130*/  IMAD.MOV.U32 R8, RZ, RZ, 0x1 ;  /* 0x00000001ff087424 */ /* 0x000fe400078e00ff */
[----:B------:R-:W-:Y:S02]  /*0140*/  IMAD.MOV.U32 R4, RZ, RZ, 0xffff ;  /* 0x0000ffffff047424 */ /* 0x000fe400078e00ff */
[----:B------:R-:W-:Y:S04]  /*0150*/  DEPBAR.LE SB0, 0x36 ;  /* 0x00008d800000791a */ /* 0x000fe80000000000 */
[----:B------:R-:W0:Y:S02]  /*0160*/  UTCATOMSWS.FIND_AND_SET.ALIGN UP0, UR4, UR4 ;  /* 0x00000004000475e3 */ /* 0x000e240008000800 */
[----:B0-----:R-:W-:-:S04]  /*0170*/  PLOP3.LUT P0, PT, PT, PT, UP0, 0x80, 0x8 ;  /* 0x000000000008781c */ /* 0x001fc80003f0f008 */
[----:B------:R-:W-:-:S04]  /*0180*/  SEL R3, RZ, 0xffffffff, !P0 ;  /* 0xffffffffff037807 */ /* 0x000fc80004000000 */
[----:B------:R-:W-:Y:S01]  /*0190*/  ISETP.NE.AND P0, PT, R3, RZ, PT ;  /* 0x000000ff0300720c */ /* 0x000fe20003f05270 */
[----:B------:R-:W-:-:S12]  /*01a0*/  IMAD.U32 R3, RZ, RZ, UR4 ;  /* 0x00000004ff037e24 */ /* 0x000fd8000f8e00ff */
[----:B------:R-:W-:Y:S05]  /*01b0*/  @P0 BRA `(.L_x_3) ;  /* 0x0000000000240947 */ /* 0x000fea0003800000 */
.L_x_4:
[----:B------:R-:W-:Y:S05]  /*01c0*/  NANOSLEEP 0x64 ;  /* 0x000000640000795d */ /* 0x000fea0003800000 */
[----:B------:R-:W-:-:S05]  /*01d0*/  UMOV UR4, 0x10 ;  /* 0x0000001000047882 */ /* 0x000fca0000000000 */
[----:B------:R-:W-:Y:S04]  /*01e0*/  DEPBAR.LE SB0, 0x36 ;  /* 0x00008d800000791a */ /* 0x000fe80000000000 */
[----:B------:R-:W0:Y:S02]  /*01f0*/  UTCATOMSWS.FIND_AND_SET.ALIGN UP0, UR4, UR4 ;  /* 0x00000004000475e3 */ /* 0x000e240008000800 */
[----:B0-----:R-:W-:-:S04]  /*0200*/  PLOP3.LUT P0, PT, PT, PT, UP0, 0x80, 0x8 ;  /* 0x000000000008781c */ /* 0x001fc80003f0f008 */
[----:B------:R-:W-:-:S04]  /*0210*/  SEL R3, RZ, 0xffffffff, !P0 ;  /* 0xffffffffff037807 */ /* 0x000fc80004000000 */
[----:B------:R-:W-:Y:S01]  /*0220*/  ISETP.NE.AND P0, PT, R3, RZ, PT ;  /* 0x000000ff0300720c */ /* 0x000fe20003f05270 */
[----:B------:R-:W-:-:S12]  /*0230*/  IMAD.U32 R3, RZ, RZ, UR4 ;  /* 0x00000004ff037e24 */ /* 0x000fd8000f8e00ff */
[----:B------:R-:W-:Y:S05]  /*0240*/  @!P0 BRA `(.L_x_4) ;  /* 0xfffffffc00dc8947 */ /* 0x000fea000383ffff */
.L_x_3:
[C---:B------:R-:W-:Y:S01]  /*0250*/  VIADD R5, R3.reuse, 0x10 ;  /* 0x0000001003057836 */ /* 0x040fe20000000000 */
[----:B------:R-:W-:Y:S01]  /*0260*/  SHF.L.U32 R4, R4, R3, RZ ;  /* 0x0000000304047219 */ /* 0x000fe200000006ff */
[----:B------:R-:W-:Y:S01]  /*0270*/  IMAD.SHL.U32 R3, R3, 0x20, RZ ;  /* 0x0000002003037824 */ /* 0x000fe200078e00ff */
[----:B------:R-:W-:Y:S02]  /*0280*/  MOV R6, 0x50 ;  /* 0x0000005000067802 */ /* 0x000fe40000000f00 */
[----:B------:R-:W-:Y:S02]  /*0290*/  SHF.L.U32 R5, R8, R5, RZ ;  /* 0x0000000508057219 */ /* 0x000fe400000006ff */
[----:B------:R-:W-:Y:S02]  /*02a0*/  LEA R7, R7, R6, 0x18 ;  /* 0x0000000607077211 */ /* 0x000fe400078ec0ff */
[----:B------:R-:W-:-:S05]  /*02b0*/  LOP3.LUT R4, R5, R4, RZ, 0xfc, !PT ;  /* 0x0000000405047212 */ /* 0x000fca00078efcff */
[----:B------:R0:W-:Y:S04]  /*02c0*/  ATOMS.OR RZ, [R7], R4 ;  /* 0x0000000407ff738c */ /* 0x0001e80003000000 */
[----:B------:R0:W-:Y:S01]  /*02d0*/  STS [R0], R3 ;  /* 0x0000000300007388 */ /* 0x0001e20000000800 */
[----:B------:R-:W-:Y:S05]  /*02e0*/  BRA `(.L_x_2) ;  /* 0x0000000000107947 */ /* 0x000fea0003800000 */
.L_x_1:
[----:B------:R-:W-:Y:S01]  /*02f0*/  IMAD.MOV.U32 R3, RZ, RZ, -0x1 ;  /* 0xffffffffff037424 */ /* 0x000fe200078e00ff */
[----:B------:R-:W-:-:S04]  /*0300*/  MOV R4, 0x330 ;  /* 0x0000033000047802 */ /* 0x000fc80000000f00 */
[----:B------:R0:W-:Y:S03]  /*0310*/  STS [R0], R3 ;  /* 0x0000000300007388 */ /* 0x0001e60000000800 */
[----:B0-----:R-:W-:Y:S05]  /*0320*/  CALL.REL.NOINC `($__internal_1_$__cuda_sm10x_tcgen05_guardrail_trap_phase_invalid_during_alloc) ;  /* 0x000001a800d87944 */ /* 0x001fea0003c00000 */
.L_x_2:
[----:B------:R-:W-:Y:S05]  /*0330*/  WARPSYNC.ALL ;  /* 0x0000000000007948 */ /* 0x000fea0003800000 */
[----:B------:R-:W-:Y:S01]  /*0340*/  NOP ;  /* 0x0000000000007918 */ /* 0x000fe20000000000 */
.L_x_0:
[----:B------:R-:W1:Y:S01]  /*0350*/  S2R R168, SR_TID.X ;  /* 0x0000000000a87919 */ /* 0x000e620000002100 */
[----:B0-----:R-:W0:Y:S01]  /*0360*/  LDC.64 R4, c[0x0][0x3b0] ;  /* 0x0000ec00ff047b82 */ /* 0x001e220000000a00 */
[----:B------:R-:W-:Y:S01]  /*0370*/  MOV R3, 0x400 ;  /* 0x0000040000037802 */ /* 0x000fe20000000f00 */
[----:B------:R-:W2:Y:S01]  /*0380*/  LDCU.64 UR8, c[0x0][0x358] ;  /* 0x00006b00ff0877ac */ /* 0x000ea20008000a00 */
[----:B------:R-:W3:Y:S02]  /*0390*/  S2R R0, SR_CTAID.X ;  /* 0x0000000000007919 */ /* 0x000ee40000002500 */
[----:B------:R-:W-:Y:S01]  /*03a0*/  R2UR UR4, R3 ;  /* 0x00000000030472ca */ /* 0x000fe200000e0000 */
[----:B------:R-:W0:Y:S02]  /*03b0*/  S2R R164, SR_CTAID.Y ;  /* 0x0000000000a47919 */ /* 0x000e240000002600 */
[----:B------:R-:W4:Y:S08]  /*03c0*/  LDC.64 R6, c[0x0][0x380] ;  /* 0x0000e000ff067b82 */ /* 0x000f300000000a00 */
[----:B------:R-:W5:Y:S08]  /*03d0*/  S2UR UR5, SR_CgaCtaId ;  /* 0x00000000000579c3 */ /* 0x000f700000008800 */
[----:B------:R-:W2:Y:S01]  /*03e0*/  LDC R9, c[0x0][0x3b8] ;  /* 0x0000ee00ff097b82 */ /* 0x000ea20000000800 */
[----:B-1----:R-:W-:-:S02]  /*03f0*/  LOP3.LUT R131, R168, 0x3f, RZ, 0xc0, !PT ;  /* 0x0000003fa8837812 */ /* 0x002fc400078ec0ff */
[----:B------:R-:W-:-:S05]  /*0400*/  SHF.R.U32.HI R138, RZ, 0x6, R168 ;  /* 0x00000006ff8a7819 */ /* 0x000fca00000116a8 */
[----:B------:R-:W-:Y:S01]  /*0410*/  BAR.SYNC.DEFER_BLOCKING 0x0 ;  /* 0x0000000000007b1d */ /* 0x000fe20000010000 */
[----:B------:R-:W-:Y:S01]  /*0420*/  ISETP.GE.U32.AND P2, PT, R168, 0x20, PT ;  /* 0x00000020a800780c */ /* 0x000fe20003f46070 */
[----:B---3--:R-:W-:Y:S01]  /*0430*/  IMAD R8, R0, 0x40, R131 ;  /* 0x0000004000087824 */ /* 0x008fe200078e0283 */
[----:B------:R-:W-:Y:S01]  /*0440*/  SGXT.U32 R138, R138, 0x2 ;  /* 0x000000028a8a781a */ /* 0x000fe20000000000 */
[----:B0-----:R-:W-:Y:S01]  /*0450*/  IMAD R3, R164, R4, RZ ;  /* 0x00000004a4037224 */ /* 0x001fe200078e02ff */
[----:B------:R-:W-:Y:S01]  /*0460*/  LEA.HI R4, R168, 0x1fc, RZ, 0x1a ;  /* 0x000001fca8047811 */ /* 0x000fe200078fd0ff */
[----:B------:R-:W-:Y:S01]  /*0470*/  IMAD R0, R8, R5, RZ ;  /* 0x0000000508007224 */ /* 0x000fe200078e02ff */
[----:B-----5:R-:W-:Y:S02]  /*0480*/  ULEA UR4, UR5, UR4, 0x18 ;  /* 0x0000000405047291 */ /* 0x020fe4000f8ec0ff */
[--C-:B------:R-:W-:Y:S02]  /*0490*/  SHF.R.S32.HI R8, RZ, 0x1f, R3.reuse ;  /* 0x0000001fff087819 */ /* 0x100fe40000011403 */
[----:B----4-:R-:W-:-:S02]  /*04a0*/  IADD3 R11, P0, P1, R0, R6, R3 ;  /* 0x00000006000b7210 */ /* 0x010fc4000791e003 */
[----:B------:R-:W-:Y:S01]  /*04b0*/  SHF.R.S32.HI R0, RZ, 0x1f, R0 ;  /* 0x0000001fff007819 */ /* 0x000fe20000011400 */
[-C--:B--2---:R-:W-:Y:S02]  /*04c0*/  IMAD R3, R4, R9.reuse, RZ ;  /* 0x0000000904037224 */ /* 0x084fe400078e02ff */
[----:B------:R-:W-:Y:S01]  /*04d0*/  IMAD R6, R138, R9, RZ ;  /* 0x000000098a067224 */ /* 0x000fe200078e02ff */
[----:B------:R-:W-:Y:S02]  /*04e0*/  IADD3.X R0, PT, PT, R0, R7, R8, P0, P1 ;  /* 0x0000000700007210 */ /* 0x000fe400007e2408 */
[----:B------:R-:W0:Y:S01]  /*04f0*/  S2R R7, SR_CgaCtaId ;  /* 0x0000000000077919 */ /* 0x000e220000008800 */
[----:B------:R-:W-:Y:S01]  /*0500*/  IMAD R8, R9, 0x4, R6 ;  /* 0x0000000409087824 */ /* 0x000fe200078e0206 */
[-C--:B------:R-:W-:Y:S01]  /*0510*/  IADD3 R12, P0, PT, R3, R11.reuse, RZ ;  /* 0x0000000b030c7210 */ /* 0x080fe20007f1e0ff */
[----:B------:R-:W1:Y:S01]  /*0520*/  LDS R114, [UR4] ;  /* 0x00000004ff727984 */ /* 0x000e620008000800 */
[----:B------:R-:W-:Y:S01]  /*0530*/  BAR.SYNC.DEFER_BLOCKING 0x0 ;  /* 0x0000000000007b1d */ /* 0x000fe20000010000 */
[----:B------:R-:W-:Y:S01]  /*0540*/  IADD3 R4, P1, PT, R6, R11, RZ ;  /* 0x0000000b06047210 */ /* 0x000fe20007f3e0ff */
[----:B------:R-:W-:Y:S01]  /*0550*/  IMAD R10, R9, 0x4, R8 ;  /* 0x00000004090a7824 */ /* 0x000fe200078e0208 */
[----:B------:R-:W-:-:S03]  /*0560*/  LEA.HI.X.SX32 R13, R3, R0, 0x1, P0 ;  /* 0x00000000030d7211 */ /* 0x000fc600000f0eff */
[----:B------:R-:W-:Y:S08]  /*0570*/  @P2 BRA `(.L_x_5) ;  /* 0x0000000000182947 */ /* 0x000ff00003800000 */
[----:B------:R-:W-:Y:S01]  /*0580*/  ELECT P0, URZ, PT ;  /* 0x0000000000ff782f */ /* 0x000fe20003800000 */
[----:B------:R-:W-:Y:S01]  /*0590*/  IMAD.MOV.U32 R3, RZ, RZ, 0x1 ;  /* 0x00000001ff037424 */ /* 0x000fe200078e00ff */
[----:B------:R-:W-:Y:S11]  /*05a0*/  UVIRTCOUNT.DEALLOC.SMPOOL 0x80 ;  /* 0x000000800000784c */ /* 0x000ff60000000000 */
[----:B------:R-:W-:-:S04]  /*05b0*/  @P0 MOV R14, 0x40 ;  /* 0x00000040000e0802 */ /* 0x000fc80000000f00 */
[----:B0-----:R-:W-:-:S05]  /*05c0*/  @P0 LEA R14, R7, R14, 0x18 ;  /* 0x0000000e070e0211 */ /* 0x001fca00078ec0ff */
[----:B------:R2:W-:Y:S02]  /*05d0*/  @P0 STS.U8 [R14], R3 ;  /* 0x000000030e000388 */ /* 0x0005e40000000000 */
.L_x_5:
[-C--:B------:R-:W-:Y:S01]  /*05e0*/  LEA.HI.X.SX32 R5, R6, R0.reuse, 0x1, P1 ;  /* 0x0000000006057211 */ /* 0x080fe200008f0eff */
[----:B------:R-:W3:Y:S01]  /*05f0*/  LDG.E.U8 R16, desc[UR8][R12.64] ;  /* 0x000000080c107981 */ /* 0x000ee2000c1e1100 */
[-C--:B------:R-:W-:Y:S02]  /*0600*/  IADD3 R6, P0, PT, R10, R11.reuse, RZ ;  /* 0x0000000b0a067210 */ /* 0x080fe40007f1e0ff */
[----:B------:R-:W-:Y:S01]  /*0610*/  LEA.HI R141, R168, 0x1c, RZ, 0x1a ;  /* 0x0000001ca88d7811 */ /* 0x000fe200078fd0ff */
[----:B--2---:R2:W4:Y:S01]  /*0620*/  LDG.E.U8 R3, desc[UR8][R4.64] ;  /* 0x0000000804037981 */ /* 0x004522000c1e1100 */
[----:B0-----:R-:W-:Y:S02]  /*0630*/  LEA.HI.X.SX32 R7, R10, R0, 0x1, P0 ;  /* 0x000000000a077211 */ /* 0x001fe400000f0eff */
[----:B------:R-:W-:Y:S01]  /*0640*/  IADD3 R20, P0, PT, R8, R11, RZ ;  /* 0x0000000b08147210 */ /* 0x000fe20007f1e0ff */
[----:B------:R-:W-:Y:S01]  /*0650*/  IMAD R15, R141, R9, RZ ;  /* 0x000000098d0f7224 */ /* 0x000fe200078e02ff */
[C---:B------:R-:W-:Y:S01]  /*0660*/  LEA.HI R143, R168.reuse, 0x3c, RZ, 0x1a ;  /* 0x0000003ca88f7811 */ /* 0x040fe200078fd0ff */
[----:B------:R0:W5:Y:S01]  /*0670*/  LDG.E.U8 R17, desc[UR8][R6.64] ;  /* 0x0000000806117981 */ /* 0x000162000c1e1100 */
[----:B------:R-:W-:-:S02]  /*0680*/  LEA.HI R140, R168, 0xc, RZ, 0x1a ;  /* 0x0000000ca88c7811 */ /* 0x000fc400078fd0ff */
[----:B------:R-:W-:Y:S01]  /*0690*/  LEA.HI.X.SX32 R21, R8, R0, 0x1, P0 ;  /* 0x0000000008157211 */ /* 0x000fe200000f0eff */
[----:B--2---:R-:W-:Y:S01]  /*06a0*/  IMAD R4, R143, R9, RZ ;  /* 0x000000098f047224 */ /* 0x004fe200078e02ff */
[----:B------:R-:W-:Y:S01]  /*06b0*/  IADD3 R24, P0, PT, R15, R11, RZ ;  /* 0x0000000b0f187210 */ /* 0x000fe20007f1e0ff */
[----:B------:R-:W-:Y:S01]  /*06c0*/  IMAD R14, R140, R9, RZ ;  /* 0x000000098c0e7224 */ /* 0x000fe200078e02ff */
[C---:B------:R-:W-:Y:S02]  /*06d0*/  LEA.HI R142, R168.reuse, 0x2c, RZ, 0x1a ;  /* 0x0000002ca88e7811 */ /* 0x040fe400078fd0ff */
[C---:B------:R-:W-:Y:S02]  /*06e0*/  LEA.HI R146, R168.reuse, 0x4c, RZ, 0x1a ;  /* 0x0000004ca8927811 */ /* 0x040fe400078fd0ff */
[C---:B------:R-:W-:Y:S02]  /*06f0*/  LEA.HI R147, R168.reuse, 0x5c, RZ, 0x1a ;  /* 0x0000005ca8937811 */ /* 0x040fe400078fd0ff */
[----:B------:R-:W-:-:S02]  /*0700*/  LEA.HI R148, R168, 0x6c, RZ, 0x1a ;  /* 0x0000006ca8947811 */ /* 0x000fc400078fd0ff */
[C---:B------:R-:W-:Y:S02]  /*0710*/  LEA.HI R149, R168.reuse, 0x7c, RZ, 0x1a ;  /* 0x0000007ca8957811 */ /* 0x040fe400078fd0ff */
[C---:B------:R-:W-:Y:S02]  /*0720*/  LEA.HI R150, R168.reuse, 0x8c, RZ, 0x1a ;  /* 0x0000008ca8967811 */ /* 0x040fe400078fd0ff */
[C---:B------:R-:W-:Y:S02]  /*0730*/  LEA.HI R151, R168.reuse, 0x9c, RZ, 0x1a ;  /* 0x0000009ca8977811 */ /* 0x040fe400078fd0ff */
[----:B------:R-:W-:Y:S01]  /*0740*/  LEA.HI R152, R168, 0xac, RZ, 0x1a ;  /* 0x000000aca8987811 */ /* 0x000fe200078fd0ff */
[----:B------:R-:W-:Y:S01]  /*0750*/  IMAD R10, R9, 0x8, R10 ;  /* 0x00000008090a7824 */ /* 0x000fe200078e020a */
[----:B------:R-:W-:Y:S01]  /*0760*/  LEA.HI.X.SX32 R25, R15, R0, 0x1, P0 ;  /* 0x000000000f197211 */ /* 0x000fe200000f0eff */
[----:B------:R-:W-:Y:S01]  /*0770*/  IMAD R8, R142, R9, RZ ;  /* 0x000000098e087224 */ /* 0x000fe200078e02ff */
[-C--:B------:R-:W-:Y:S01]  /*0780*/  IADD3 R28, P0, PT, R4, R11.reuse, RZ ;  /* 0x0000000b041c7210 */ /* 0x080fe20007f1e0ff */
[----:B------:R-:W2:Y:S01]  /*0790*/  LDG.E.U8 R20, desc[UR8][R20.64] ;  /* 0x0000000814147981 */ /* 0x000ea2000c1e1100 */
[----:B------:R-:W-:-:S02]  /*07a0*/  IADD3 R22, P1, PT, R14, R11, RZ ;  /* 0x0000000b0e167210 */ /* 0x000fc40007f3e0ff */
[-C--:B------:R-:W-:Y:S01]  /*07b0*/  LEA.HI.X.SX32 R29, R4, R0.reuse, 0x1, P0 ;  /* 0x00000000041d7211 */ /* 0x080fe200000f0eff */
[-C--:B------:R-:W-:Y:S01]  /*07c0*/  IMAD R4, R146, R9.reuse, RZ ;  /* 0x0000000992047224 */ /* 0x080fe200078e02ff */
[-C--:B------:R-:W-:Y:S01]  /*07d0*/  LEA.HI.X.SX32 R23, R14, R0.reuse, 0x1, P1 ;  /* 0x000000000e177211 */ /* 0x080fe200008f0eff */
[----:B------:R-:W-:Y:S01]  /*07e0*/  IMAD R5, R147, R9, RZ ;  /* 0x0000000993057224 */ /* 0x000fe200078e02ff */
[----:B------:R-:W-:Y:S01]  /*07f0*/  IADD3 R26, P1, PT, R8, R11, RZ ;  /* 0x0000000b081a7210 */ /* 0x000fe20007f3e0ff */
[----:B0-----:R-:W-:Y:S01]  /*0800*/  IMAD R6, R148, R9, RZ ;  /* 0x0000000994067224 */ /* 0x001fe200078e02ff */
[----:B------:R-:W-:Y:S01]  /*0810*/  IADD3 R30, P0, PT, R4, R11, RZ ;  /* 0x0000000b041e7210 */ /* 0x000fe20007f1e0ff */
[----:B------:R-:W-:Y:S01]  /*0820*/  IMAD R7, R152, R9, RZ ;  /* 0x0000000998077224 */ /* 0x000fe200078e02ff */
[----:B------:R-:W-:Y:S01]  /*0830*/  LEA.HI.X.SX32 R27, R8, R0, 0x1, P1 ;  /* 0x00000000081b7211 */ /* 0x000fe200008f0eff */
[----:B------:R-:W2:Y:S01]  /*0840*/  LDG.E.U8 R22, desc[UR8][R22.64] ;  /* 0x0000000816167981 */ /* 0x000ea2000c1e1100 */
[----:B------:R-:W-:-:S02]  /*0850*/  IADD3 R32, P1, PT, R5, R11, RZ ;  /* 0x0000000b05207210 */ /* 0x000fc40007f3e0ff */
[-C--:B------:R-:W-:Y:S01]  /*0860*/  LEA.HI.X.SX32 R31, R4, R0.reuse, 0x1, P0 ;  /* 0x00000000041f7211 */ /* 0x080fe200000f0eff */
[-C--:B------:R-:W-:Y:S01]  /*0870*/  IMAD R4, R149, R9.reuse, RZ ;  /* 0x0000000995047224 */ /* 0x080fe200078e02ff */
[-C--:B------:R-:W-:Y:S01]  /*0880*/  LEA.HI.X.SX32 R33, R5, R0.reuse, 0x1, P1 ;  /* 0x0000000005217211 */ /* 0x080fe200008f0eff */
[----:B------:R-:W-:Y:S01]  /*0890*/  IMAD R5, R150, R9, RZ ;  /* 0x0000000996057224 */ /* 0x000fe200078e02ff */
[-C--:B------:R-:W-:Y:S01]  /*08a0*/  IADD3 R34, P0, PT, R6, R11.reuse, RZ ;  /* 0x0000000b06227210 */ /* 0x080fe20007f1e0ff */
[----:B------:R-:W2:Y:S01]  /*08b0*/  LDG.E.U8 R24, desc[UR8][R24.64] ;  /* 0x0000000818187981 */ /* 0x000ea2000c1e1100 */
[-C--:B------:R-:W-:Y:S02]  /*08c0*/  IADD3 R36, P1, PT, R4, R11.reuse, RZ ;  /* 0x0000000b04247210 */ /* 0x080fe40007f3e0ff */
[----:B------:R-:W-:Y:S01]  /*08d0*/  LEA.HI.X.SX32 R35, R6, R0, 0x1, P0 ;  /* 0x0000000006237211 */ /* 0x000fe200000f0eff */
[----:B------:R-:W2:Y:S01]  /*08e0*/  LDG.E.U8 R26, desc[UR8][R26.64] ;  /* 0x000000081a1a7981 */ /* 0x000ea2000c1e1100 */
[----:B------:R-:W-:-:S02]  /*08f0*/  IADD3 R38, P0, PT, R5, R11, RZ ;  /* 0x0000000b05267210 */ /* 0x000fc40007f1e0ff */
[-C--:B------:R-:W-:Y:S01]  /*0900*/  LEA.HI.X.SX32 R37, R4, R0.reuse, 0x1, P1 ;  /* 0x0000000004257211 */ /* 0x080fe200008f0eff */
[----:B------:R-:W2:Y:S01]  /*0910*/  LDG.E.U8 R28, desc[UR8][R28.64] ;  /* 0x000000081c1c7981 */ /* 0x000ea2000c1e1100 */
[-C--:B------:R-:W-:Y:S01]  /*0920*/  LEA.HI.X.SX32 R39, R5, R0.reuse, 0x1, P0 ;  /* 0x0000000005277211 */ /* 0x080fe200000f0eff */
[----:B------:R-:W-:Y:S01]  /*0930*/  IMAD R5, R151, R9, RZ ;  /* 0x0000000997057224 */ /* 0x000fe200078e02ff */
[C---:B------:R-:W-:Y:S01]  /*0940*/  LEA.HI R4, R168.reuse, 0xbc, RZ, 0x1a ;  /* 0x000000bca8047811 */ /* 0x040fe200078fd0ff */
[----:B------:R-:W2:Y:S01]  /*0950*/  LDG.E.U8 R30, desc[UR8][R30.64] ;  /* 0x000000081e1e7981 */ /* 0x000ea2000c1e1100 */
[----:B------:R-:W-:Y:S02]  /*0960*/  LEA.HI R6, R168, 0xcc, RZ, 0x1a ;  /* 0x000000cca8067811 */ /* 0x000fe400078fd0ff */
[----:B------:R-:W-:Y:S01]  /*0970*/  IADD3 R50, P0, PT, R5, R11, RZ ;  /* 0x0000000b05327210 */ /* 0x000fe20007f1e0ff */
[-C--:B------:R-:W-:Y:S01]  /*0980*/  IMAD R8, R4, R9.reuse, RZ ;  /* 0x0000000904087224 */ /* 0x080fe200078e02ff */
[----:B------:R-:W-:Y:S01]  /*0990*/  LEA.HI R4, R168, 0xdc, RZ, 0x1a ;  /* 0x000000dca8047811 */ /* 0x000fe200078fd0ff */
[----:B------:R-:W-:Y:S01]  /*09a0*/  IMAD R6, R6, R9, RZ ;  /* 0x0000000906067224 */ /* 0x000fe200078e02ff */
[----:B------:R-:W-:Y:S01]  /*09b0*/  IADD3 R40, P1, PT, R7, R11, RZ ;  /* 0x0000000b07287210 */ /* 0x000fe20007f3e0ff */
[----:B------:R-:W2:Y:S01]  /*09c0*/  LDG.E.U8 R32, desc[UR8][R32.64] ;  /* 0x0000000820207981 */ /* 0x000ea2000c1e1100 */
[-C--:B------:R-:W-:Y:S01]  /*09d0*/  LEA.HI.X.SX32 R51, R5, R0.reuse, 0x1, P0 ;  /* 0x0000000005337211 */ /* 0x080fe200000f0eff */
[----:B------:R-:W-:Y:S01]  /*09e0*/  IMAD R5, R4, R9, RZ ;  /* 0x0000000904057224 */ /* 0x000fe200078e02ff */
[----:B------:R-:W-:Y:S01]  /*09f0*/  IADD3 R42, P0, PT, R8, R11, RZ ;  /* 0x0000000b082a7210 */ /* 0x000fe20007f1e0ff */
[----:B------:R-:W2:Y:S01]  /*0a00*/  LDG.E.U8 R34, desc[UR8][R34.64] ;  /* 0x0000000822227981 */ /* 0x000ea2000c1e1100 */
[----:B------:R-:W-:-:S02]  /*0a10*/  LEA.HI.X.SX32 R41, R7, R0, 0x1, P1 ;  /* 0x0000000007297211 */ /* 0x000fc400008f0eff */
[-C--:B------:R-:W-:Y:S01]  /*0a20*/  IADD3 R48, P1, PT, R6, R11.reuse, RZ ;  /* 0x0000000b06307210 */ /* 0x080fe20007f3e0ff */
[----:B------:R-:W2:Y:S01]  /*0a30*/  LDG.E.U8 R36, desc[UR8][R36.64] ;  /* 0x0000000824247981 */ /* 0x000ea2000c1e1100 */
[-C--:B------:R-:W-:Y:S02]  /*0a40*/  LEA.HI.X.SX32 R43, R8, R0.reuse, 0x1, P0 ;  /* 0x00000000082b7211 */ /* 0x080fe400000f0eff */
[----:B------:R-:W-:Y:S01]  /*0a50*/  IADD3 R46, P0, PT, R5, R11, RZ ;  /* 0x0000000b052e7210 */ /* 0x000fe20007f1e0ff */
[----:B------:R-:W2:Y:S01]  /*0a60*/  LDG.E.U8 R38, desc[UR8][R38.64] ;  /* 0x0000000826267981 */ /* 0x000ea2000c1e1100 */
[----:B------:R-:W-:Y:S02]  /*0a70*/  LEA.HI.X.SX32 R49, R6, R0, 0x1, P1 ;  /* 0x0000000006317211 */ /* 0x000fe400008f0eff */
[C---:B------:R-:W-:Y:S01]  /*0a80*/  LEA.HI R4, R168.reuse, 0xec, RZ, 0x1a ;  /* 0x000000eca8047811 */ /* 0x040fe200078fd0ff */
[----:B------:R-:W2:Y:S01]  /*0a90*/  LDG.E.U8 R40, desc[UR8][R40.64] ;  /* 0x0000000828287981 */ /* 0x000ea2000c1e1100 */
[----:B------:R-:W-:-:S02]  /*0aa0*/  LEA.HI R6, R168, 0xfc, RZ, 0x1a ;  /* 0x000000fca8067811 */ /* 0x000fc400078fd0ff */
[-C--:B------:R-:W-:Y:S01]  /*0ab0*/  LEA.HI.X.SX32 R47, R5, R0.reuse, 0x1, P0 ;  /* 0x00000000052f7211 */ /* 0x080fe200000f0eff */
[-C--:B------:R-:W-:Y:S01]  /*0ac0*/  IMAD R5, R4, R9.reuse, RZ ;  /* 0x0000000904057224 */ /* 0x080fe200078e02ff */
[----:B------:R-:W-:Y:S01]  /*0ad0*/  LEA.HI R4, R168, 0x10c, RZ, 0x1a ;  /* 0x0000010ca8047811 */ /* 0x000fe200078fd0ff */
[----:B------:R-:W-:Y:S01]  /*0ae0*/  IMAD R7, R6, R9, RZ ;  /* 0x0000000906077224 */ /* 0x000fe200078e02ff */
[----:B------:R-:W-:Y:S01]  /*0af0*/  LEA.HI R6, R168, 0x11c, RZ, 0x1a ;  /* 0x0000011ca8067811 */ /* 0x000fe200078fd0ff */
[----:B------:R-:W2:Y:S01]  /*0b00*/  LDG.E.U8 R42, desc[UR8][R42.64] ;  /* 0x000000082a2a7981 */ /* 0x000ea2000c1e1100 */
[----:B------:R-:W-:Y:S01]  /*0b10*/  IADD3 R44, P0, PT, R5, R11, RZ ;  /* 0x0000000b052c7210 */ /* 0x000fe20007f1e0ff */
[----:B------:R-:W-:Y:S01]  /*0b20*/  IMAD R8, R4, R9, RZ ;  /* 0x0000000904087224 */ /* 0x000fe200078e02ff */
[----:B------:R-:W-:Y:S01]  /*0b30*/  IADD3 R58, P1, PT, R7, R11, RZ ;  /* 0x0000000b073a7210 */ /* 0x000fe20007f3e0ff */
[----:B------:R-:W-:Y:S01]  /*0b40*/  IMAD R6, R6, R9, RZ ;  /* 0x0000000906067224 */ /* 0x000fe200078e02ff */
[----:B------:R-:W-:Y:S01]  /*0b50*/  LEA.HI R4, R168, 0x12c, RZ, 0x1a ;  /* 0x0000012ca8047811 */ /* 0x000fe200078fd0ff */
[----:B------:R-:W2:Y:S01]  /*0b60*/  LDG.E.U8 R46, desc[UR8][R46.64] ;  /* 0x000000082e2e7981 */ /* 0x000ea2000c1e1100 */
[----:B------:R-:W-:-:S02]  /*0b70*/  LEA.HI.X.SX32 R45, R5, R0, 0x1, P0 ;  /* 0x00000000052d7211 */ /* 0x000fc400000f0eff */
[-C--:B------:R-:W-:Y:S01]  /*0b80*/  LEA.HI.X.SX32 R59, R7, R0.reuse, 0x1, P1 ;  /* 0x00000000073b7211 */ /* 0x080fe200008f0eff */
[----:B------:R-:W-:Y:S01]  /*0b90*/  IMAD R4, R4, R9, RZ ;  /* 0x0000000904047224 */ /* 0x000fe200078e02ff */
[-C--:B------:R-:W-:Y:S01]  /*0ba0*/  IADD3 R56, P0, PT, R8, R11.reuse, RZ ;  /* 0x0000000b08387210 */ /* 0x080fe20007f1e0ff */
[----:B------:R-:W2:Y:S01]  /*0bb0*/  LDG.E.U8 R44, desc[UR8][R44.64] ;  /* 0x000000082c2c7981 */ /* 0x000ea2000c1e1100 */
[-C--:B------:R-:W-:Y:S02]  /*0bc0*/  IADD3 R54, P1, PT, R6, R11.reuse, RZ ;  /* 0x0000000b06367210 */ /* 0x080fe40007f3e0ff */
[-C--:B------:R-:W-:Y:S01]  /*0bd0*/  LEA.HI.X.SX32 R57, R8, R0.reuse, 0x1, P0 ;  /* 0x0000000008397211 */ /* 0x080fe200000f0eff */
[----:B------:R-:W2:Y:S01]  /*0be0*/  LDG.E.U8 R48, desc[UR8][R48.64] ;  /* 0x0000000830307981 */ /* 0x000ea2000c1e1100 */
[-C--:B------:R-:W-:Y:S01]  /*0bf0*/  LEA.HI.X.SX32 R55, R6, R0.reuse, 0x1, P1 ;  /* 0x0000000006377211 */ /* 0x080fe200008f0eff */
[C---:B------:R-:W-:Y:S01]  /*0c00*/  IMAD R6, R9.reuse, 0x4, R10 ;  /* 0x0000000409067824 */ /* 0x040fe200078e020a */
[CC--:B------:R-:W-:Y:S01]  /*0c10*/  IADD3 R52, P0, PT, R4.reuse, R11.reuse, RZ ;  /* 0x0000000b04347210 */ /* 0x0c0fe20007f1e0ff */
[----:B------:R-:W2:Y:S02]  /*0c20*/  LDG.E.U8 R50, desc[UR8][R50.64] ;  /* 0x0000000832327981 */ /* 0x000ea4000c1e1100 */
[----:B------:R-:W-:Y:S01]  /*0c30*/  IMAD R8, R9, 0x4, R6 ;  /* 0x0000000409087824 */ /* 0x000fe200078e0206 */
[----:B------:R-:W-:Y:S01]  /*0c40*/  LEA.HI.X.SX32 R53, R4, R0, 0x1, P0 ;  /* 0x0000000004357211 */ /* 0x000fe200000f0eff */
[----:B------:R-:W2:Y:S01]  /*0c50*/  LDG.E.U8 R54, desc[UR8][R54.64] ;  /* 0x0000000836367981 */ /* 0x000ea2000c1e1100 */
[----:B------:R-:W-:-:S02]  /*0c60*/  IADD3 R4, P0, PT, R10, R11, RZ ;  /* 0x0000000b0a047210 */ /* 0x000fc40007f1e0ff */
[-C--:B------:R-:W-:Y:S01]  /*0c70*/  IADD3 R60, P1, PT, R6, R11.reuse, RZ ;  /* 0x0000000b063c7210 */ /* 0x080fe20007f3e0ff */
[----:B------:R-:W2:Y:S01]  /*0c80*/  LDG.E.U8 R52, desc[UR8][R52.64] ;  /* 0x0000000834347981 */ /* 0x000ea2000c1e1100 */
[-C--:B------:R-:W-:Y:S01]  /*0c90*/  LEA.HI.X.SX32 R5, R10, R0.reuse, 0x1, P0 ;  /* 0x000000000a057211 */ /* 0x080fe200000f0eff */
[----:B------:R-:W-:Y:S01]  /*0ca0*/  IMAD R10, R9, 0x8, R8 ;  /* 0x00000008090a7824 */ /* 0x000fe200078e0208 */
[----:B------:R-:W-:Y:S01]  /*0cb0*/  LEA.HI.X.SX32 R61, R6, R0, 0x1, P1 ;  /* 0x00000000063d7211 */ /* 0x000fe200008f0eff */
[----:B------:R-:W2:Y:S01]  /*0cc0*/  LDG.E.U8 R56, desc[UR8][R56.64] ;  /* 0x0000000838387981 */ /* 0x000ea2000c1e1100 */
[----:B------:R-:W-:-:S03]  /*0cd0*/  IADD3 R6, P0, PT, R8, R11, RZ ;  /* 0x0000000b08067210 */ /* 0x000fc60007f1e0ff */
[----:B------:R0:W2:Y:S01]  /*0ce0*/  LDG.E.U8 R21, desc[UR8][R4.64] ;  /* 0x0000000804157981 */ /* 0x0000a2000c1e1100 */
[-C--:B------:R-:W-:Y:S01]  /*0cf0*/  LEA.HI.X.SX32 R7, R8, R0.reuse, 0x1, P0 ;  /* 0x0000000008077211 */ /* 0x080fe200000f0eff */
[C---:B------:R-:W-:Y:S01]  /*0d00*/  IMAD R8, R9.reuse, 0x4, R10 ;  /* 0x0000000409087824 */ /* 0x040fe200078e020a */
[CC--:B------:R-:W-:Y:S01]  /*0d10*/  IADD3 R12, P0, PT, R10.reuse, R11.reuse, RZ ;  /* 0x0000000b0a0c7210 */ /* 0x0c0fe20007f1e0ff */
[----:B------:R-:W2:Y:S03]  /*0d20*/  LDG.E.U8 R58, desc[UR8][R58.64] ;  /* 0x000000083a3a7981 */ /* 0x000ea6000c1e1100 */
[-C--:B------:R-:W-:Y:S01]  /*0d30*/  LEA.HI.X.SX32 R13, R10, R0.reuse, 0x1, P0 ;  /* 0x000000000a0d7211 */ /* 0x080fe200000f0eff */
[C---:B------:R-:W-:Y:S01]  /*0d40*/  IMAD R10, R9.reuse, 0x4, R8 ;  /* 0x00000004090a7824 */ /* 0x040fe200078e0208 */
[CC--:B------:R-:W-:Y:S01]  /*0d50*/  IADD3 R62, P0, PT, R8.reuse, R11.reuse, RZ ;  /* 0x0000000b083e7210 */ /* 0x0c0fe20007f1e0ff */
[----:B------:R1:W2:Y:S02]  /*0d60*/  LDG.E.U8 R23, desc[UR8][R6.64] ;  /* 0x0000000806177981 */ /* 0x0002a4000c1e1100 */
[C---:B------:R-:W-:Y:S01]  /*0d70*/  IMAD R18, R9.reuse, 0x8, R10 ;  /* 0x0000000809127824 */ /* 0x040fe200078e020a */
[-C--:B------:R-:W-:Y:S01]  /*0d80*/  LEA.HI.X.SX32 R63, R8, R0.reuse, 0x1, P0 ;  /* 0x00000000083f7211 */ /* 0x080fe200000f0eff */
[----:B------:R1:W2:Y:S01]  /*0d90*/  LDG.E.U8 R25, desc[UR8][R12.64] ;  /* 0x000000080c197981 */ /* 0x0002a2000c1e1100 */
[-C--:B------:R-:W-:Y:S01]  /*0da0*/  IADD3 R14, P1, PT, R10, R11.reuse, RZ ;  /* 0x0000000b0a0e7210 */ /* 0x080fe20007f3e0ff */
[C---:B------:R-:W-:Y:S01]  /*0db0*/  IMAD R8, R9.reuse, 0x4, R18 ;  /* 0x0000000409087824 */ /* 0x040fe200078e0212 */
[-C--:B0-----:R-:W-:Y:S01]  /*0dc0*/  IADD3 R4, P0, PT, R18, R11.reuse, RZ ;  /* 0x0000000b12047210 */ /* 0x081fe20007f1e0ff */
        /* <DEDUP_REMOVED lines=9> */
[CC--:B-1----:R-:W-:Y:S01]  /*0e60*/  IADD3 R6, P0, PT, R10.reuse, R11.reuse, RZ ;  /* 0x0000000b0a067210 */ /* 0x0c2fe20007f1e0ff */
[----:B------:R1:W2:Y:S03]  /*0e70*/  LDG.E.U8 R29, desc[UR8][R4.64] ;  /* 0x00000008041d7981 */ /* 0x0002a6000c1e1100 */
[-C--:B------:R-:W-:Y:S01]  /*0e80*/  LEA.HI.X.SX32 R7, R10, R0.reuse, 0x1, P0 ;  /* 0x000000000a077211 */ /* 0x080fe200000f0eff */
[C---:B------:R-:W-:Y:S01]  /*0e90*/  IMAD R10, R9.reuse, 0x4, R8 ;  /* 0x00000004090a7824 */ /* 0x040fe200078e0208 */
[CC--:B------:R-:W-:Y:S01]  /*0ea0*/  IADD3 R12, P0, PT, R8.reuse, R11.reuse, RZ ;  /* 0x0000000b080c7210 */ /* 0x0c0fe20007f1e0ff */
[----:B------:R-:W2:Y:S02]  /*0eb0*/  LDG.E.U8 R64, desc[UR8][R64.64] ;  /* 0x0000000840407981 */ /* 0x000ea4000c1e1100 */
[C---:B------:R-:W-:Y:S01]  /*0ec0*/  IMAD R18, R9.reuse, 0x4, R10 ;  /* 0x0000000409127824 */ /* 0x040fe200078e020a */
[-C--:B------:R-:W-:Y:S01]  /*0ed0*/  LEA.HI.X.SX32 R13, R8, R0.reuse, 0x1, P0 ;  /* 0x00000000080d7211 */ /* 0x080fe200000f0eff */
[----:B------:R1:W2:Y:S01]  /*0ee0*/  LDG.E.U8 R31, desc[UR8][R6.64] ;  /* 0x00000008061f7981 */ /* 0x0002a2000c1e1100 */
[-C--:B------:R-:W-:Y:S01]  /*0ef0*/  IADD3 R66, P1, PT, R10, R11.reuse, RZ ;  /* 0x0000000b0a427210 */ /* 0x080fe20007f3e0ff */
[----:B------:R-:W-:Y:S01]  /*0f00*/  IMAD R8, R9, 0x8, R18 ;  /* 0x0000000809087824 */ /* 0x000fe200078e0212 */
[----:B0-----:R-:W-:Y:S01]  /*0f10*/  IADD3 R14, P0, PT, R18, R11, RZ ;  /* 0x0000000b120e7210 */ /* 0x001fe20007f1e0ff */
[----:B------:R0:W2:Y:S01]  /*0f20*/  LDG.E.U8 R33, desc[UR8][R12.64] ;  /* 0x000000080c217981 */ /* 0x0000a2000c1e1100 */
[----:B------:R-:W-:-:S02]  /*0f30*/  LEA.HI.X.SX32 R67, R10, R0, 0x1, P1 ;  /* 0x000000000a437211 */ /* 0x000fc400008f0eff */
[-C--:B------:R-:W-:Y:S01]  /*0f40*/  LEA.HI.X.SX32 R15, R18, R0.reuse, 0x1, P0 ;  /* 0x00000000120f7211 */ /* 0x080fe200000f0eff */
[C---:B------:R-:W-:Y:S01]  /*0f50*/  IMAD R10, R9.reuse, 0x4, R8 ;  /* 0x00000004090a7824 */ /* 0x040fe200078e0208 */
[CC--:B-1----:R-:W-:Y:S01]  /*0f60*/  IADD3 R4, P0, PT, R8.reuse, R11.reuse, RZ ;  /* 0x0000000b08047210 */ /* 0x0c2fe20007f1e0ff */
[----:B------:R-:W2:Y:S03]  /*0f70*/  LDG.E.U8 R66, desc[UR8][R66.64] ;  /* 0x0000000842427981 */ /* 0x000ea6000c1e1100 */
[-C--:B------:R-:W-:Y:S01]  /*0f80*/  LEA.HI.X.SX32 R5, R8, R0.reuse, 0x1, P0 ;  /* 0x0000000008057211 */ /* 0x080fe200000f0eff */
[C---:B------:R-:W-:Y:S01]  /*0f90*/  IMAD R8, R9.reuse, 0x4, R10 ;  /* 0x0000000409087824 */ /* 0x040fe200078e020a */
[-C--:B------:R-:W-:Y:S01]  /*0fa0*/  IADD3 R68, P0, PT, R10, R11.reuse, RZ ;  /* 0x0000000b0a447210 */ /* 0x080fe20007f1e0ff */
[----:B------:R1:W2:Y:S02]  /*0fb0*/  LDG.E.U8 R35, desc[UR8][R14.64] ;  /* 0x000000080e237981 */ /* 0x0002a4000c1e1100 */
[----:B------:R-:W-:Y:S01]  /*0fc0*/  IMAD R18, R9, 0x8, R8 ;  /* 0x0000000809127824 */ /* 0x000fe200078e0208 */
[----:B------:R-:W-:Y:S01]  /*0fd0*/  IADD3 R6, P1, PT, R8, R11, RZ ;  /* 0x0000000b08067210 */ /* 0x000fe20007f3e0ff */
[----:B------:R1:W2:Y:S01]  /*0fe0*/  LDG.E.U8 R37, desc[UR8][R4.64] ;  /* 0x0000000804257981 */ /* 0x0002a2000c1e1100 */
[----:B------:R-:W-:-:S02]  /*0ff0*/  LEA.HI.X.SX32 R69, R10, R0, 0x1, P0 ;  /* 0x000000000a457211 */ /* 0x000fc400000f0eff */
[-C--:B------:R-:W-:Y:S01]  /*1000*/  LEA.HI.X.SX32 R7, R8, R0.reuse, 0x1, P1 ;  /* 0x0000000008077211 */ /* 0x080fe200008f0eff */
[C---:B------:R-:W-:Y:S01]  /*1010*/  IMAD R8, R9.reuse, 0x4, R18 ;  /* 0x0000000409087824 */ /* 0x040fe200078e0212 */
[CC--:B0-----:R-:W-:Y:S01]  /*1020*/  IADD3 R12, P0, PT, R18.reuse, R11.reuse, RZ ;  /* 0x0000000b120c7210 */ /* 0x0c1fe20007f1e0ff */
[----:B------:R-:W2:Y:S02]  /*1030*/  LDG.E.U8 R68, desc[UR8][R68.64] ;  /* 0x0000000844447981 */ /* 0x000ea4000c1e1100 */
[----:B------:R-:W-:Y:S01]  /*1040*/  IMAD R10, R9, 0x4, R8 ;  /* 0x00000004090a7824 */ /* 0x000fe200078e0208 */
[----:B------:R-:W-:Y:S01]  /*1050*/  LEA.HI.X.SX32 R13, R18, R0, 0x1, P0 ;  /* 0x00000000120d7211 */ /* 0x000fe200000f0eff */
[----:B------:R0:W2:Y:S01]  /*1060*/  LDG.E.U8 R39, desc[UR8][R6.64] ;  /* 0x0000000806277981 */ /* 0x0000a2000c1e1100 */
[----:B------:R-:W-:-:S03]  /*1070*/  IADD3 R70, P0, PT, R8, R11, RZ ;  /* 0x0000000b08467210 */ /* 0x000fc60007f1e0ff */
[----:B------:R0:W2:Y:S01]  /*1080*/  LDG.E.U8 R41, desc[UR8][R12.64] ;  /* 0x000000080c297981 */ /* 0x0000a2000c1e1100 */
[----:B------:R-:W-:Y:S01]  /*1090*/  LEA.HI.X.SX32 R71, R8, R0, 0x1, P0 ;  /* 0x0000000008477211 */ /* 0x000fe200000f0eff */
[----:B------:R-:W-:Y:S01]  /*10a0*/  IMAD R8, R9, 0x8, R10 ;  /* 0x0000000809087824 */ /* 0x000fe200078e020a */
[----:B-1----:R-:W-:-:S03]  /*10b0*/  IADD3 R14, P0, PT, R10, R11, RZ ;  /* 0x0000000b0a0e7210 */ /* 0x002fc60007f1e0ff */
[----:B------:R-:W2:Y:S01]  /*10c0*/  LDG.E.U8 R70, desc[UR8][R70.64] ;  /* 0x0000000846467981 */ /* 0x000ea2000c1e1100 */
[----:B------:R-:W-:Y:S01]  /*10d0*/  LEA.HI.X.SX32 R15, R10, R0, 0x1, P0 ;  /* 0x000000000a0f7211 */ /* 0x000fe200000f0eff */
[----:B------:R-:W-:Y:S01]  /*10e0*/  IMAD R10, R9, 0x4, R8 ;  /* 0x00000004090a7824 */ /* 0x000fe200078e0208 */
[----:B------:R-:W-:-:S03]  /*10f0*/  IADD3 R4, P0, PT, R8, R11, RZ ;  /* 0x0000000b08047210 */ /* 0x000fc60007f1e0ff */
[C---:B------:R-:W-:Y:S01]  /*1100*/  IMAD R18, R9.reuse, 0x4, R10 ;  /* 0x0000000409127824 */ /* 0x040fe200078e020a */
[-C--:B------:R-:W-:Y:S01]  /*1110*/  LEA.HI.X.SX32 R5, R8, R0.reuse, 0x1, P0 ;  /* 0x0000000008057211 */ /* 0x080fe200000f0eff */
[----:B------:R1:W2:Y:S01]  /*1120*/  LDG.E.U8 R43, desc[UR8][R14.64] ;  /* 0x000000080e2b7981 */ /* 0x0002a2000c1e1100 */
[-C--:B------:R-:W-:Y:S01]  /*1130*/  IADD3 R72, P1, PT, R10, R11.reuse, RZ ;  /* 0x0000000b0a487210 */ /* 0x080fe20007f3e0ff */
[C---:B------:R-:W-:Y:S01]  /*1140*/  IMAD R8, R9.reuse, 0x8, R18 ;  /* 0x0000000809087824 */ /* 0x040fe200078e0212 */
[-C--:B0-----:R-:W-:Y:S01]  /*1150*/  IADD3 R6, P0, PT, R18, R11.reuse, RZ ;  /* 0x0000000b12067210 */ /* 0x081fe20007f1e0ff */
[----:B------:R0:W2:Y:S01]  /*1160*/  LDG.E.U8 R45, desc[UR8][R4.64] ;  /* 0x00000008042d7981 */ /* 0x0000a2000c1e1100 */
[-C--:B------:R-:W-:Y:S02]  /*1170*/  LEA.HI.X.SX32 R73, R10, R0.reuse, 0x1, P1 ;  /* 0x000000000a497211 */ /* 0x080fe400008f0eff */
[-C--:B------:R-:W-:Y:S01]  /*1180*/  LEA.HI.X.SX32 R7, R18, R0.reuse, 0x1, P0 ;  /* 0x0000000012077211 */ /* 0x080fe200000f0eff */
[C---:B------:R-:W-:Y:S01]  /*1190*/  IMAD R10, R9.reuse, 0x4, R8 ;  /* 0x00000004090a7824 */ /* 0x040fe200078e0208 */
[CC--:B------:R-:W-:Y:S01]  /*11a0*/  IADD3 R12, P0, PT, R8.reuse, R11.reuse, RZ ;  /* 0x0000000b080c7210 */ /* 0x0c0fe20007f1e0ff */
[----:B------:R-:W2:Y:S03]  /*11b0*/  LDG.E.U8 R72, desc[UR8][R72.64] ;  /* 0x0000000848487981 */ /* 0x000ea6000c1e1100 */
[-C--:B------:R-:W-:Y:S01]  /*11c0*/  LEA.HI.X.SX32 R13, R8, R0.reuse, 0x1, P0 ;  /* 0x00000000080d7211 */ /* 0x080fe200000f0eff */
[C---:B------:R-:W-:Y:S01]  /*11d0*/  IMAD R8, R9.reuse, 0x4, R10 ;  /* 0x0000000409087824 */ /* 0x040fe200078e020a */
[-C--:B------:R-:W-:Y:S01]  /*11e0*/  IADD3 R74, P0, PT, R10, R11.reuse, RZ ;  /* 0x0000000b0a4a7210 */ /* 0x080fe20007f1e0ff */
[----:B------:R0:W2:Y:S02]  /*11f0*/  LDG.E.U8 R47, desc[UR8][R6.64] ;  /* 0x00000008062f7981 */ /* 0x0000a4000c1e1100 */
[----:B------:R-:W-:Y:S01]  /*1200*/  IMAD R18, R9, 0x8, R8 ;  /* 0x0000000809127824 */ /* 0x000fe200078e0208 */
[----:B-1----:R-:W-:Y:S01]  /*1210*/  IADD3 R14, P1, PT, R8, R11, RZ ;  /* 0x0000000b080e7210 */ /* 0x002fe20007f3e0ff */
        /* <DEDUP_REMOVED lines=13> */
[----:B------:R-:W-:-:S03]  /*12f0*/  IADD3 R6, P0, PT, R10, R11, RZ ;  /* 0x0000000b0a067210 */ /* 0x000fc60007f1e0ff */
[----:B------:R-:W2:Y:S01]  /*1300*/  LDG.E.U8 R76, desc[UR8][R76.64] ;  /* 0x000000084c4c7981 */ /* 0x000ea2000c1e1100 */
[----:B------:R-:W-:Y:S01]  /*1310*/  LEA.HI.X.SX32 R7, R10, R0, 0x1, P0 ;  /* 0x000000000a077211 */ /* 0x000fe200000f0eff */
[----:B------:R-:W-:Y:S01]  /*1320*/  IMAD R10, R9, 0x4, R8 ;  /* 0x00000004090a7824 */ /* 0x000fe200078e0208 */
[----:B-1----:R-:W-:-:S03]  /*1330*/  IADD3 R12, P0, PT, R8, R11, RZ ;  /* 0x0000000b080c7210 */ /* 0x002fc60007f1e0ff */
        /* <DEDUP_REMOVED lines=31> */
[----:B---3--:R-:W-:-:S03]  /*1530*/  IADD3 R14, P0, PT, R10, R11, RZ ;  /* 0x0000000b0a0e7210 */ /* 0x008fc60007f1e0ff */
[----:B------:R-:W3:Y:S01]  /*1540*/  LDG.E.U8 R82, desc[UR8][R82.64] ;  /* 0x0000000852527981 */ /* 0x000ee2000c1e1100 */
        /* <DEDUP_REMOVED lines=34> */
[----:B----4-:R-:W-:-:S03]  /*1770*/  IADD3 R6, P0, PT, R10, R11, RZ ;  /* 0x0000000b0a067210 */ /* 0x010fc60007f1e0ff */
[----:B------:R-:W4:Y:S01]  /*1780*/  LDG.E.U8 R88, desc[UR8][R88.64] ;  /* 0x0000000858587981 */ /* 0x000f22000c1e1100 */
        /* <DEDUP_REMOVED lines=34> */
[----:B-----5:R-:W-:-:S03]  /*19b0*/  IADD3 R14, P0, PT, R10, R11, RZ ;  /* 0x0000000b0a0e7210 */ /* 0x020fc60007f1e0ff */
[----:B------:R-:W5:Y:S01]  /*19c0*/  LDG.E.U8 R100, desc[UR8][R100.64] ;  /* 0x0000000864647981 */ /* 0x000f62000c1e1100 */
        /* <DEDUP_REMOVED lines=14> */
[----:B------:R0:W2:Y:S03]  /*1ab0*/  LDG.E.U8 R104, desc[UR8][R18.64] ;  /* 0x0000000812687981 */ /* 0x0000a6000c1e1100 */
[-C--:B------:R-:W-:Y:S01]  /*1ac0*/  LEA.HI.X.SX32 R13, R8, R0.reuse, 0x1, P0 ;  /* 0x00000000080d7211 */ /* 0x080fe200000f0eff */
[C---:B------:R-:W-:Y:S01]  /*1ad0*/  IMAD R8, R9.reuse, 0x4, R10 ;  /* 0x0000000409087824 */ /* 0x040fe200078e020a */
[-C--:B-1----:R-:W-:Y:S01]  /*1ae0*/  IADD3 R14, P0, PT, R10, R11.reuse, RZ ;  /* 0x0000000b0a0e7210 */ /* 0x082fe20007f1e0ff */
[----:B------:R1:W2:Y:S02]  /*1af0*/  LDG.E.U8 R101, desc[UR8][R6.64] ;  /* 0x0000000806657981 */ /* 0x0002a4000c1e1100 */
[C---:B------:R-:W-:Y:S01]  /*1b00*/  IMAD R96, R9.reuse, 0x8, R8 ;  /* 0x0000000809607824 */ /* 0x040fe200078e0208 */
[----:B------:R-:W-:Y:S01]  /*1b10*/  IADD3 R94, P1, PT, R8, R11, RZ ;  /* 0x0000000b085e7210 */ /* 0x000fe20007f3e0ff */
[----:B------:R1:W2:Y:S01]  /*1b20*/  LDG.E.U8 R105, desc[UR8][R12.64] ;  /* 0x000000080c697981 */ /* 0x0002a2000c1e1100 */
[-C--:B------:R-:W-:Y:S01]  /*1b30*/  LEA.HI.X.SX32 R15, R10, R0.reuse, 0x1, P0 ;  /* 0x000000000a0f7211 */ /* 0x080fe200000f0eff */
[----:B------:R-:W-:Y:S01]  /*1b40*/  IMAD R10, R9, 0x4, R96 ;  /* 0x00000004090a7824 */ /* 0x000fe200078e0260 */
[----:B------:R-:W-:-:S03]  /*1b50*/  LEA.HI.X.SX32 R95, R8, R0, 0x1, P1 ;  /* 0x00000000085f7211 */ /* 0x000fc600008f0eff */
[C---:B------:R-:W-:Y:S01]  /*1b60*/  IMAD R8, R9.reuse, 0x4, R10 ;  /* 0x0000000409087824 */ /* 0x040fe200078e020a */
[CC--:B0-----:R-:W-:Y:S01]  /*1b70*/  IADD3 R4, P0, PT, R96.reuse, R11.reuse, RZ ;  /* 0x0000000b60047210 */ /* 0x0c1fe20007f1e0ff */
[----:B------:R0:W2:Y:S02]  /*1b80*/  LDG.E.U8 R106, desc[UR8][R14.64] ;  /* 0x000000080e6a7981 */ /* 0x0000a4000c1e1100 */
[C---:B------:R-:W-:Y:S01]  /*1b90*/  IMAD R18, R9.reuse, 0x8, R8 ;  /* 0x0000000809127824 */ /* 0x040fe200078e0208 */
[-C--:B------:R-:W-:Y:S01]  /*1ba0*/  LEA.HI.X.SX32 R5, R96, R0.reuse, 0x1, P0 ;  /* 0x0000000060057211 */ /* 0x080fe200000f0eff */
[----:B------:R0:W2:Y:S01]  /*1bb0*/  LDG.E.U8 R107, desc[UR8][R94.64] ;  /* 0x000000085e6b7981 */ /* 0x0000a2000c1e1100 */
[-C--:B-1----:R-:W-:Y:S01]  /*1bc0*/  IADD3 R6, P0, PT, R10, R11.reuse, RZ ;  /* 0x0000000b0a067210 */ /* 0x082fe20007f1e0ff */
[C---:B------:R-:W-:Y:S01]  /*1bd0*/  IMAD R96, R9.reuse, 0x4, R18 ;  /* 0x0000000409607824 */ /* 0x040fe200078e0212 */
[----:B------:R-:W-:Y:S01]  /*1be0*/  IADD3 R12, P1, PT, R8, R11, RZ ;  /* 0x0000000b080c7210 */ /* 0x000fe20007f3e0ff */
[----:B------:R-:W2:Y:S01]  /*1bf0*/  LDG.E.U8 R109, desc[UR8][R4.64] ;  /* 0x00000008046d7981 */ /* 0x000ea2000c1e1100 */
[-C--:B------:R-:W-:Y:S01]  /*1c00*/  LEA.HI.X.SX32 R7, R10, R0.reuse, 0x1, P0 ;  /* 0x000000000a077211 */ /* 0x080fe200000f0eff */
[----:B------:R-:W-:Y:S01]  /*1c10*/  IMAD R10, R9, 0x4, R96 ;  /* 0x00000004090a7824 */ /* 0x000fe200078e0260 */
[----:B------:R-:W-:-:S03]  /*1c20*/  LEA.HI.X.SX32 R13, R8, R0, 0x1, P1 ;  /* 0x00000000080d7211 */ /* 0x000fc600008f0eff */
[C---:B------:R-:W-:Y:S01]  /*1c30*/  IMAD R8, R9.reuse, 0x8, R10 ;  /* 0x0000000809087824 */ /* 0x040fe200078e020a */
[CC--:B0-----:R-:W-:Y:S01]  /*1c40*/  IADD3 R14, P0, PT, R18.reuse, R11.reuse, RZ ;  /* 0x0000000b120e7210 */ /* 0x0c1fe20007f1e0ff */
[----:B------:R-:W2:Y:S02]  /*1c50*/  LDG.E.U8 R108, desc[UR8][R6.64] ;  /* 0x00000008066c7981 */ /* 0x000ea4000c1e1100 */
[C---:B------:R-:W-:Y:S01]  /*1c60*/  IMAD R102, R9.reuse, 0x4, R8 ;  /* 0x0000000409667824 */ /* 0x040fe200078e0208 */
[-C--:B------:R-:W-:Y:S01]  /*1c70*/  LEA.HI.X.SX32 R15, R18, R0.reuse, 0x1, P0 ;  /* 0x00000000120f7211 */ /* 0x080fe200000f0eff */
[----:B------:R-:W2:Y:S02]  /*1c80*/  LDG.E.U8 R111, desc[UR8][R12.64] ;  /* 0x000000080c6f7981 */ /* 0x000ea4000c1e1100 */
[C---:B------:R-:W-:Y:S01]  /*1c90*/  IMAD R112, R9.reuse, 0x4, R102 ;  /* 0x0000000409707824 */ /* 0x040fe200078e0266 */
[C---:B------:R-:W-:Y:S01]  /*1ca0*/  IADD3 R18, P0, PT, R96.reuse, R11, RZ ;  /* 0x0000000b60127210 */ /* 0x040fe20007f1e0ff */
[----:B------:R-:W2:Y:S02]  /*1cb0*/  LDG.E.U8 R113, desc[UR8][R14.64] ;  /* 0x000000080e717981 */ /* 0x000ea4000c1e1100 */
[----:B------:R-:W-:Y:S01]  /*1cc0*/  IMAD R116, R9, 0x8, R112 ;  /* 0x0000000809747824 */ /* 0x000fe200078e0270 */
[----:B------:R-:W-:-:S02]  /*1cd0*/  LEA.HI.X.SX32 R19, R96, R0, 0x1, P0 ;  /* 0x0000000060137211 */ /* 0x000fc400000f0eff */
[-C--:B------:R-:W-:Y:S01]  /*1ce0*/  IADD3 R96, P0, PT, R8, R11.reuse, RZ ;  /* 0x0000000b08607210 */ /* 0x080fe20007f1e0ff */
[C---:B------:R-:W-:Y:S01]  /*1cf0*/  IMAD R122, R9.reuse, 0x4, R116 ;  /* 0x00000004097a7824 */ /* 0x040fe200078e0274 */
[----:B------:R-:W-:Y:S01]  /*1d00*/  IADD3 R94, P1, PT, R10, R11, RZ ;  /* 0x0000000b0a5e7210 */ /* 0x000fe20007f3e0ff */
[----:B------:R0:W3:Y:S01]  /*1d10*/  LDG.E.U8 R110, desc[UR8][R18.64] ;  /* 0x00000008126e7981 */ /* 0x0000e2000c1e1100 */
[-C--:B------:R-:W-:Y:S01]  /*1d20*/  LEA.HI.X.SX32 R97, R8, R0.reuse, 0x1, P0 ;  /* 0x0000000008617211 */ /* 0x080fe200000f0eff */
[----:B------:R-:W-:Y:S01]  /*1d30*/  IMAD R8, R9, 0x4, R122 ;  /* 0x0000000409087824 */ /* 0x000fe200078e027a */
[----:B------:R-:W-:-:S03]  /*1d40*/  LEA.HI.X.SX32 R95, R10, R0, 0x1, P1 ;  /* 0x000000000a5f7211 */ /* 0x000fc600008f0eff */
[C---:B------:R-:W-:Y:S01]  /*1d50*/  IMAD R10, R9.reuse, 0x8, R8 ;  /* 0x00000008090a7824 */ /* 0x040fe200078e0208 */
[CC--:B------:R-:W-:Y:S01]  /*1d60*/  IADD3 R98, P0, PT, R102.reuse, R11.reuse, RZ ;  /* 0x0000000b66627210 */ /* 0x0c0fe20007f1e0ff */
[----:B------:R1:W3:Y:S02]  /*1d70*/  LDG.E.U8 R115, desc[UR8][R94.64] ;  /* 0x000000085e737981 */ /* 0x0002e4000c1e1100 */
[C---:B------:R-:W-:Y:S01]  /*1d80*/  IMAD R126, R9.reuse, 0x4, R10 ;  /* 0x00000004097e7824 */ /* 0x040fe200078e020a */
[----:B------:R-:W-:Y:S01]  /*1d90*/  LEA.HI.X.SX32 R99, R102, R0, 0x1, P0 ;  /* 0x0000000066637211 */ /* 0x000fe200000f0eff */
[----:B------:R-:W3:Y:S01]  /*1da0*/  LDG.E.U8 R117, desc[UR8][R96.64] ;  /* 0x0000000860757981 */ /* 0x000ee2000c1e1100 */
[----:B------:R-:W-:Y:S01]  /*1db0*/  IADD3 R102, P0, PT, R116, R11, RZ ;  /* 0x0000000b74667210 */ /* 0x000fe20007f1e0ff */
[----:B0-----:R-:W-:-:S03]  /*1dc0*/  IMAD R18, R9, 0x4, R126 ;  /* 0x0000000409127824 */ /* 0x001fc600078e027e */
[----:B------:R-:W-:Y:S01]  /*1dd0*/  LEA.HI.X.SX32 R103, R116, R0, 0x1, P0 ;  /* 0x0000000074677211 */ /* 0x000fe200000f0eff */
[----:B-1----:R-:W-:Y:S01]  /*1de0*/  IMAD R94, R9, 0x8, R18 ;  /* 0x00000008095e7824 */ /* 0x002fe200078e0212 */
[----:B------:R-:W-:-:S03]  /*1df0*/  IADD3 R6, P0, PT, R8, R11, RZ ;  /* 0x0000000b08067210 */ /* 0x000fc60007f1e0ff */
[C---:B------:R-:W-:Y:S01]  /*1e00*/  IMAD R130, R9.reuse, 0x4, R94 ;  /* 0x0000000409827824 */ /* 0x040fe200078e025e */
[-C--:B------:R-:W-:Y:S01]  /*1e10*/  LEA.HI.X.SX32 R7, R8, R0.reuse, 0x1, P0 ;  /* 0x0000000008077211 */ /* 0x080fe200000f0eff */
[----:B------:R-:W3:Y:S01]  /*1e20*/  LDG.E.U8 R121, desc[UR8][R102.64] ;  /* 0x0000000866797981 */ /* 0x000ee2000c1e1100 */
[-C--:B------:R-:W-:Y:S01]  /*1e30*/  IADD3 R4, P1, PT, R112, R11.reuse, RZ ;  /* 0x0000000b70047210 */ /* 0x080fe20007f3e0ff */
[C---:B------:R-:W-:Y:S01]  /*1e40*/  IMAD R8, R9.reuse, 0x4, R130 ;  /* 0x0000000409087824 */ /* 0x040fe200078e0282 */
[-C--:B------:R-:W-:Y:S01]  /*1e50*/  IADD3 R12, P0, PT, R10, R11.reuse, RZ ;  /* 0x0000000b0a0c7210 */ /* 0x080fe20007f1e0ff */
[----:B------:R-:W3:Y:S01]  /*1e60*/  LDG.E.U8 R123, desc[UR8][R6.64] ;  /* 0x00000008067b7981 */ /* 0x000ee2000c1e1100 */
[-C--:B------:R-:W-:Y:S02]  /*1e70*/  LEA.HI.X.SX32 R5, R112, R0.reuse, 0x1, P1 ;  /* 0x0000000070057211 */ /* 0x080fe400008f0eff */
[-C--:B------:R-:W-:Y:S01]  /*1e80*/  LEA.HI.X.SX32 R13, R10, R0.reuse, 0x1, P0 ;  /* 0x000000000a0d7211 */ /* 0x080fe200000f0eff */
[C---:B------:R-:W-:Y:S01]  /*1e90*/  IMAD R10, R9.reuse, 0x8, R8 ;  /* 0x00000008090a7824 */ /* 0x040fe200078e0208 */
[CC--:B------:R-:W-:Y:S01]  /*1ea0*/  IADD3 R14, P1, PT, R18.reuse, R11.reuse, RZ ;  /* 0x0000000b120e7210 */ /* 0x0c0fe20007f3e0ff */
[----:B------:R0:W3:Y:S02]  /*1eb0*/  LDG.E.U8 R119, desc[UR8][R4.64] ;  /* 0x0000000804777981 */ /* 0x0000e4000c1e1100 */
[----:B------:R-:W-:Y:S01]  /*1ec0*/  IMAD R134, R9, 0x4, R10 ;  /* 0x0000000409867824 */ /* 0x000fe200078e020a */
[----:B------:R-:W-:Y:S01]  /*1ed0*/  LEA.HI.X.SX32 R15, R18, R0, 0x1, P1 ;  /* 0x00000000120f7211 */ /* 0x000fe200008f0eff */
[----:B------:R1:W3:Y:S01]  /*1ee0*/  LDG.E.U8 R112, desc[UR8][R98.64] ;  /* 0x0000000862707981 */ /* 0x0002e2000c1e1100 */
[----:B------:R-:W-:-:S03]  /*1ef0*/  IADD3 R18, P0, PT, R94, R11, RZ ;  /* 0x0000000b5e127210 */ /* 0x000fc60007f1e0ff */
[----:B------:R1:W3:Y:S01]  /*1f00*/  LDG.E.U8 R125, desc[UR8][R12.64] ;  /* 0x000000080c7d7981 */ /* 0x0002e2000c1e1100 */
[-C--:B------:R-:W-:Y:S01]  /*1f10*/  LEA.HI.X.SX32 R19, R94, R0.reuse, 0x1, P0 ;  /* 0x000000005e137211 */ /* 0x080fe200000f0eff */
[C---:B0-----:R-:W-:Y:S01]  /*1f20*/  IMAD R4, R9.reuse, 0x4, R134 ;  /* 0x0000000409047824 */ /* 0x041fe200078e0286 */
[CC--:B------:R-:W-:Y:S01]  /*1f30*/  IADD3 R96, P0, PT, R8.reuse, R11.reuse, RZ ;  /* 0x0000000b08607210 */ /* 0x0c0fe20007f1e0ff */
[----:B------:R0:W3:Y:S02]  /*1f40*/  LDG.E.U8 R127, desc[UR8][R14.64] ;  /* 0x000000080e7f7981 */ /* 0x0000e4000c1e1100 */
[C---:B-1----:R-:W-:Y:S01]  /*1f50*/  IMAD R98, R9.reuse, 0x8, R4 ;  /* 0x0000000809627824 */ /* 0x042fe200078e0204 */
[-C--:B------:R-:W-:Y:S01]  /*1f60*/  LEA.HI.X.SX32 R97, R8, R0.reuse, 0x1, P0 ;  /* 0x0000000008617211 */ /* 0x080fe200000f0eff */
[----:B------:R-:W3:Y:S01]  /*1f70*/  LDG.E.U8 R129, desc[UR8][R18.64] ;  /* 0x0000000812817981 */ /* 0x000ee2000c1e1100 */
[-C--:B------:R-:W-:Y:S01]  /*1f80*/  IADD3 R12, P0, PT, R4, R11.reuse, RZ ;  /* 0x0000000b040c7210 */ /* 0x080fe20007f1e0ff */
[C---:B------:R-:W-:Y:S01]  /*1f90*/  IMAD R144, R9.reuse, 0x4, R98 ;  /* 0x0000000409907824 */ /* 0x040fe200078e0262 */
[-C--:B------:R-:W-:Y:S01]  /*1fa0*/  IADD3 R94, P1, PT, R10, R11.reuse, RZ ;  /* 0x0000000b0a5e7210 */ /* 0x080fe20007f3e0ff */
[----:B------:R-:W3:Y:S01]  /*1fb0*/  LDG.E.U8 R133, desc[UR8][R96.64] ;  /* 0x0000000860857981 */ /* 0x000ee2000c1e1100 */
[----:B------:R-:W-:Y:S01]  /*1fc0*/  LEA.HI.X.SX32 R13, R4, R0, 0x1, P0 ;  /* 0x00000000040d7211 */ /* 0x000fe200000f0eff */
[----:B------:R-:W-:Y:S01]  /*1fd0*/  IMAD R8, R9, 0x4, R144 ;  /* 0x0000000409087824 */ /* 0x000fe200078e0290 */
[----:B------:R-:W-:-:S02]  /*1fe0*/  IADD3 R4, P0, PT, R98, R11, RZ ;  /* 0x0000000b62047210 */ /* 0x000fc40007f1e0ff */
[-C--:B------:R-:W-:Y:S01]  /*1ff0*/  LEA.HI.X.SX32 R95, R10, R0.reuse, 0x1, P1 ;  /* 0x000000000a5f7211 */ /* 0x080fe200008f0eff */
[C---:B------:R-:W-:Y:S01]  /*2000*/  IMAD R10, R9.reuse, 0x8, R8 ;  /* 0x00000008090a7824 */ /* 0x040fe200078e0208 */
[-C--:B------:R-:W-:Y:S01]  /*2010*/  LEA.HI.X.SX32 R5, R98, R0.reuse, 0x1, P0 ;  /* 0x0000000062057211 */ /* 0x080fe200000f0eff */
[----:B------:R-:W3:Y:S01]  /*2020*/  LDG.E.U8 R137, desc[UR8][R12.64] ;  /* 0x000000080c897981 */ /* 0x000ee2000c1e1100 */
[-C--:B------:R-:W-:Y:S01]  /*2030*/  IADD3 R6, P0, PT, R8, R11.reuse, RZ ;  /* 0x0000000b08067210 */ /* 0x080fe20007f1e0ff */
[C---:B------:R-:W-:Y:S01]  /*2040*/  IMAD R154, R9.reuse, 0x4, R10 ;  /* 0x00000004099a7824 */ /* 0x040fe200078e020a */
[----:B0-----:R-:W-:Y:S01]  /*2050*/  IADD3 R14, P1, PT, R10, R11, RZ ;  /* 0x0000000b0a0e7210 */ /* 0x001fe20007f3e0ff */
[----:B------:R0:W3:Y:S01]  /*2060*/  LDG.E.U8 R153, desc[UR8][R4.64] ;  /* 0x0000000804997981 */ /* 0x0000e2000c1e1100 */
[-C--:B------:R-:W-:Y:S02]  /*2070*/  LEA.HI.X.SX32 R7, R8, R0.reuse, 0x1, P0 ;  /* 0x0000000008077211 */ /* 0x080fe400000f0eff */
[----:B------:R-:W-:Y:S01]  /*2080*/  LEA.HI R8, R168, 0x13c, RZ, 0x1a ;  /* 0x0000013ca8087811 */ /* 0x000fe200078fd0ff */
[----:B------:R-:W-:Y:S01]  /*2090*/  IMAD R118, R9, 0x4, R154 ;  /* 0x0000000409767824 */ /* 0x000fe200078e029a */
[----:B------:R-:W-:Y:S01]  /*20a0*/  LEA.HI.X.SX32 R15, R10, R0, 0x1, P1 ;  /* 0x000000000a0f7211 */ /* 0x000fe200008f0eff */
[----:B------:R-:W3:Y:S02]  /*20b0*/  LDG.E.U8 R135, desc[UR8][R94.64] ;  /* 0x000000085e877981 */ /* 0x000ee4000c1e1100 */
[----:B------:R-:W-:-:S02]  /*20c0*/  IMAD R99, R8, R9, RZ ;  /* 0x0000000908637224 */ /* 0x000fc400078e02ff */
[C---:B------:R-:W-:Y:S01]  /*20d0*/  IMAD R8, R9.reuse, 0x8, R118 ;  /* 0x0000000809087824 */ /* 0x040fe200078e0276 */
[----:B0-----:R-:W-:Y:S01]  /*20e0*/  LEA.HI R4, R168, 0x19c, RZ, 0x1a ;  /* 0x0000019ca8047811 */ /* 0x001fe200078fd0ff */
[----:B------:R0:W3:Y:S01]  /*20f0*/  LDG.E.U8 R157, desc[UR8][R14.64] ;  /* 0x000000080e9d7981 */ /* 0x0000e2000c1e1100 */
[----:B------:R-:W-:Y:S01]  /*2100*/  IADD3 R18, P0, PT, R118, R11, RZ ;  /* 0x0000000b76127210 */ /* 0x000fe20007f1e0ff */
[C---:B------:R-:W-:Y:S02]  /*2110*/  IMAD R156, R9.reuse, 0x4, R8 ;  /* 0x00000004099c7824 */ /* 0x040fe400078e0208 */
[----:B------:R-:W-:Y:S01]  /*2120*/  IMAD R128, R4, R9, RZ ;  /* 0x0000000904807224 */ /* 0x000fe200078e02ff */
[----:B------:R-:W-:Y:S01]  /*2130*/  LEA.HI.X.SX32 R19, R118, R0, 0x1, P0 ;  /* 0x0000000076137211 */ /* 0x000fe200000f0eff */
[----:B------:R-:W-:Y:S01]  /*2140*/  IMAD R4, R9, 0x4, R156 ;  /* 0x0000000409047824 */ /* 0x000fe200078e029c */
[C---:B------:R-:W-:Y:S01]  /*2150*/  LEA.HI R98, R168.reuse, 0x18c, RZ, 0x1a ;  /* 0x0000018ca8627811 */ /* 0x040fe200078fd0ff */
[----:B------:R1:W3:Y:S01]  /*2160*/  LDG.E.U8 R155, desc[UR8][R6.64] ;  /* 0x00000008069b7981 */ /* 0x0002e2000c1e1100 */
[----:B0-----:R-:W-:-:S03]  /*2170*/  LEA.HI R14, R168, 0x1cc, RZ, 0x1a ;  /* 0x000001cca80e7811 */ /* 0x001fc600078fd0ff */
[----:B------:R0:W3:Y:S02]  /*2180*/  LDG.E.U8 R159, desc[UR8][R18.64] ;  /* 0x00000008129f7981 */ /* 0x0000e4000c1e1100 */
[-C--:B------:R-:W-:Y:S02]  /*2190*/  IMAD R139, R14, R9.reuse, RZ ;  /* 0x000000090e8b7224 */ /* 0x080fe400078e02ff */
[----:B------:R-:W-:Y:S01]  /*21a0*/  IMAD R14, R9, 0x8, R4 ;  /* 0x00000008090e7824 */ /* 0x000fe200078e0204 */
[----:B------:R-:W-:Y:S01]  /*21b0*/  LEA.HI R10, R168, 0x14c, RZ, 0x1a ;  /* 0x0000014ca80a7811 */ /* 0x000fe200078fd0ff */
[----:B------:R-:W-:Y:S01]  /*21c0*/  IMAD R124, R98, R9, RZ ;  /* 0x00000009627c7224 */ /* 0x000fe200078e02ff */
[C---:B------:R-:W-:Y:S02]  /*21d0*/  LEA.HI R12, R168.reuse, 0x15c, RZ, 0x1a ;  /* 0x0000015ca80c7811 */ /* 0x040fe400078fd0ff */
[C---:B------:R-:W-:Y:S02]  /*21e0*/  LEA.HI R94, R168.reuse, 0x16c, RZ, 0x1a ;  /* 0x0000016ca85e7811 */ /* 0x040fe400078fd0ff */
[----:B------:R-:W-:-:S02]  /*21f0*/  LEA.HI R96, R168, 0x17c, RZ, 0x1a ;  /* 0x0000017ca8607811 */ /* 0x000fc400078fd0ff */
[C---:B------:R-:W-:Y:S02]  /*2200*/  LEA.HI R102, R168.reuse, 0x1ac, RZ, 0x1a ;  /* 0x000001aca8667811 */ /* 0x040fe400078fd0ff */
[C---:B-1----:R-:W-:Y:S02]  /*2210*/  LEA.HI R6, R168.reuse, 0x1bc, RZ, 0x1a ;  /* 0x000001bca8067811 */ /* 0x042fe400078fd0ff */
[C---:B0-----:R-:W-:Y:S02]  /*2220*/  LEA.HI R18, R168.reuse, 0x1dc, RZ, 0x1a ;  /* 0x000001dca8127811 */ /* 0x041fe400078fd0ff */
[----:B------:R-:W-:Y:S01]  /*2230*/  LEA.HI R116, R168, 0x1ec, RZ, 0x1a ;  /* 0x000001eca8747811 */ /* 0x000fe200078fd0ff */
[----:B------:R-:W-:Y:S02]  /*2240*/  IMAD R98, R9, 0x4, R14 ;  /* 0x0000000409627824 */ /* 0x000fe400078e020e */
[-C--:B------:R-:W-:Y:S02]  /*2250*/  IMAD R10, R10, R9.reuse, RZ ;  /* 0x000000090a0a7224 */ /* 0x080fe400078e02ff */
[----:B------:R-:W-:Y:S01]  /*2260*/  IMAD R103, R12, R9, RZ ;  /* 0x000000090c677224 */ /* 0x000fe200078e02ff */
[----:B------:R-:W-:Y:S01]  /*2270*/  IADD3 R12, P1, PT, R4, R11, RZ ;  /* 0x0000000b040c7210 */ /* 0x000fe20007f3e0ff */
[----:B------:R-:W-:-:S02]  /*2280*/  IMAD R118, R94, R9, RZ ;  /* 0x000000095e767224 */ /* 0x000fc400078e02ff */
[-C--:B------:R-:W-:Y:S02]  /*2290*/  IMAD R120, R96, R9.reuse, RZ ;  /* 0x0000000960787224 */ /* 0x080fe400078e02ff */
[-C--:B------:R-:W-:Y:S02]  /*22a0*/  IMAD R132, R102, R9.reuse, RZ ;  /* 0x0000000966847224 */ /* 0x080fe400078e02ff */
[----:B------:R-:W-:Y:S01]  /*22b0*/  IMAD R136, R6, R9, RZ ;  /* 0x0000000906887224 */ /* 0x000fe200078e02ff */
[----:B------:R-:W-:Y:S01]  /*22c0*/  IADD3 R6, P0, PT, R8, R11, RZ ;  /* 0x0000000b08067210 */ /* 0x000fe20007f1e0ff */
[-C--:B------:R-:W-:Y:S02]  /*22d0*/  IMAD R145, R18, R9.reuse, RZ ;  /* 0x0000000912917224 */ /* 0x080fe400078e02ff */
[----:B------:R-:W-:Y:S02]  /*22e0*/  IMAD R116, R116, R9, RZ ;  /* 0x0000000974747224 */ /* 0x000fe400078e02ff */
[----:B------:R-:W-:Y:S01]  /*22f0*/  IMAD R9, R9, 0x4, R98 ;  /* 0x0000000409097824 */ /* 0x000fe200078e0262 */
[----:B------:R-:W-:-:S02]  /*2300*/  LEA.HI.X.SX32 R7, R8, R0, 0x1, P0 ;  /* 0x0000000008077211 */ /* 0x000fc400000f0eff */
[-C--:B------:R-:W-:Y:S02]  /*2310*/  LEA.HI.X.SX32 R13, R4, R0.reuse, 0x1, P1 ;  /* 0x00000000040d7211 */ /* 0x080fe400008f0eff */
[CC--:B------:R-:W-:Y:S01]  /*2320*/  IADD3 R4, P0, PT, R14.reuse, R11.reuse, RZ ;  /* 0x0000000b0e047210 */ /* 0x0c0fe20007f1e0ff */
[----:B------:R-:W3:Y:S01]  /*2330*/  LDG.E.U8 R161, desc[UR8][R6.64] ;  /* 0x0000000806a17981 */ /* 0x000ee2000c1e1100 */
[CC--:B------:R-:W-:Y:S02]  /*2340*/  IADD3 R8, P1, PT, R9.reuse, R11.reuse, RZ ;  /* 0x0000000b09087210 */ /* 0x0c0fe40007f3e0ff */
[-C--:B------:R-:W-:Y:S01]  /*2350*/  LEA.HI.X.SX32 R5, R14, R0.reuse, 0x1, P0 ;  /* 0x000000000e057211 */ /* 0x080fe200000f0eff */
[----:B------:R0:W3:Y:S01]  /*2360*/  LDG.E.U8 R163, desc[UR8][R12.64] ;  /* 0x000000080ca37981 */ /* 0x0000e2000c1e1100 */
[----:B------:R-:W-:Y:S02]  /*2370*/  LEA.HI.X.SX32 R9, R9, R0, 0x1, P1 ;  /* 0x0000000009097211 */ /* 0x000fe400008f0eff */
[-C--:B------:R-:W-:Y:S01]  /*2380*/  IADD3 R14, P0, PT, R122, R11.reuse, RZ ;  /* 0x0000000b7a0e7210 */ /* 0x080fe20007f1e0ff */
[----:B------:R1:W3:Y:S01]  /*2390*/  LDG.E.U8 R165, desc[UR8][R4.64] ;  /* 0x0000000804a57981 */ /* 0x0002e2000c1e1100 */
[----:B------:R-:W-:-:S03]  /*23a0*/  IADD3 R94, P1, PT, R130, R11, RZ ;  /* 0x0000000b825e7210 */ /* 0x000fc60007f3e0ff */
[----:B------:R-:W3:Y:S01]  /*23b0*/  LDG.E.U8 R167, desc[UR8][R8.64] ;  /* 0x0000000808a77981 */ /* 0x000ee2000c1e1100 */
[-C--:B------:R-:W-:Y:S02]  /*23c0*/  LEA.HI.X.SX32 R15, R122, R0.reuse, 0x1, P0 ;  /* 0x000000007a0f7211 */ /* 0x080fe400000f0eff */
[-C--:B------:R-:W-:Y:S02]  /*23d0*/  IADD3 R18, P0, PT, R126, R11.reuse, RZ ;  /* 0x0000000b7e127210 */ /* 0x080fe40007f1e0ff */
[-C--:B------:R-:W-:Y:S02]  /*23e0*/  LEA.HI.X.SX32 R95, R130, R0.reuse, 0x1, P1 ;  /* 0x00000000825f7211 */ /* 0x080fe400008f0eff */
[-C--:B0-----:R-:W-:Y:S02]  /*23f0*/  IADD3 R12, P1, PT, R144, R11.reuse, RZ ;  /* 0x0000000b900c7210 */ /* 0x081fe40007f3e0ff */
[-C--:B------:R-:W-:Y:S02]  /*2400*/  LEA.HI.X.SX32 R19, R126, R0.reuse, 0x1, P0 ;  /* 0x000000007e137211 */ /* 0x080fe400000f0eff */
[----:B------:R-:W-:Y:S01]  /*2410*/  IADD3 R6, P0, PT, R134, R11, RZ ;  /* 0x0000000b86067210 */ /* 0x000fe20007f1e0ff */
[----:B------:R0:W3:Y:S01]  /*2420*/  LDG.E.U8 R126, desc[UR8][R14.64] ;  /* 0x000000080e7e7981 */ /* 0x0000e2000c1e1100 */
[----:B------:R-:W-:-:S02]  /*2430*/  LEA.HI.X.SX32 R13, R144, R0, 0x1, P1 ;  /* 0x00000000900d7211 */ /* 0x000fc400008f0eff */
[-C--:B------:R-:W-:Y:S01]  /*2440*/  IADD3 R96, P1, PT, R156, R11.reuse, RZ ;  /* 0x0000000b9c607210 */ /* 0x080fe20007f3e0ff */
[----:B------:R0:W3:Y:S01]  /*2450*/  LDG.E.U8 R130, desc[UR8][R18.64] ;  /* 0x0000000812827981 */ /* 0x0000e2000c1e1100 */
[-C--:B------:R-:W-:Y:S02]  /*2460*/  LEA.HI.X.SX32 R7, R134, R0.reuse, 0x1, P0 ;  /* 0x0000000086077211 */ /* 0x080fe400000f0eff */
[-C--:B-1----:R-:W-:Y:S01]  /*2470*/  IADD3 R4, P0, PT, R154, R11.reuse, RZ ;  /* 0x0000000b9a047210 */ /* 0x082fe20007f1e0ff */
[----:B------:R1:W4:Y:S01]  /*2480*/  LDG.E.U8 R134, desc[UR8][R94.64] ;  /* 0x000000085e867981 */ /* 0x000322000c1e1100 */
[-C--:B------:R-:W-:Y:S02]  /*2490*/  LEA.HI.X.SX32 R97, R156, R0.reuse, 0x1, P1 ;  /* 0x000000009c617211 */ /* 0x080fe400008f0eff */
[----:B0-----:R-:W-:Y:S01]  /*24a0*/  IADD3 R14, P1, PT, R98, R11, RZ ;  /* 0x0000000b620e7210 */ /* 0x001fe20007f3e0ff */
[----:B------:R-:W4:Y:S01]  /*24b0*/  LDG.E.U8 R144, desc[UR8][R6.64] ;  /* 0x0000000806907981 */ /* 0x000f22000c1e1100 */
[----:B------:R-:W-:-:S02]  /*24c0*/  LEA.HI.X.SX32 R5, R154, R0, 0x1, P0 ;  /* 0x000000009a057211 */ /* 0x000fc400000f0eff */
[CC--:B------:R-:W-:Y:S01]  /*24d0*/  IADD3 R8, P0, PT, R99.reuse, R11.reuse, RZ ;  /* 0x0000000b63087210 */ /* 0x0c0fe20007f1e0ff */
[----:B------:R-:W4:Y:S01]  /*24e0*/  LDG.E.U8 R158, desc[UR8][R96.64] ;  /* 0x00000008609e7981 */ /* 0x000f22000c1e1100 */
[-C--:B------:R-:W-:Y:S02]  /*24f0*/  LEA.HI.X.SX32 R15, R98, R0.reuse, 0x1, P1 ;  /* 0x00000000620f7211 */ /* 0x080fe400008f0eff */
[CC--:B------:R-:W-:Y:S01]  /*2500*/  IADD3 R18, P1, PT, R10.reuse, R11.reuse, RZ ;  /* 0x0000000b0a127210 */ /* 0x0c0fe20007f3e0ff */
[----:B------:R0:W4:Y:S01]  /*2510*/  LDG.E.U8 R156, desc[UR8][R4.64] ;  /* 0x00000008049c7981 */ /* 0x000122000c1e1100 */
[-C--:B------:R-:W-:Y:S02]  /*2520*/  LEA.HI.X.SX32 R9, R99, R0.reuse, 0x1, P0 ;  /* 0x0000000063097211 */ /* 0x080fe400000f0eff */
[----:B-1----:R-:W-:Y:S01]  /*2530*/  IADD3 R94, P0, PT, R103, R11, RZ ;  /* 0x0000000b675e7210 */ /* 0x002fe20007f1e0ff */
[----:B------:R-:W4:Y:S01]  /*2540*/  LDG.E.U8 R154, desc[UR8][R12.64] ;  /* 0x000000080c9a7981 */ /* 0x000f22000c1e1100 */
[----:B------:R-:W-:-:S02]  /*2550*/  LEA.HI.X.SX32 R19, R10, R0, 0x1, P1 ;  /* 0x000000000a137211 */ /* 0x000fc400008f0eff */
[-C--:B------:R-:W-:Y:S01]  /*2560*/  IADD3 R98, P2, PT, R118, R11.reuse, RZ ;  /* 0x0000000b76627210 */ /* 0x080fe20007f5e0ff */
[----:B------:R-:W4:Y:S01]  /*2570*/  LDG.E.U8 R160, desc[UR8][R14.64] ;  /* 0x000000080ea07981 */ /* 0x000f22000c1e1100 */
[-C--:B------:R-:W-:Y:S02]  /*2580*/  IADD3 R102, P1, PT, R120, R11.reuse, RZ ;  /* 0x0000000b78667210 */ /* 0x080fe40007f3e0ff */
[----:B0-----:R-:W-:Y:S01]  /*2590*/  IADD3 R4, P5, PT, R124, R11, RZ ;  /* 0x0000000b7c047210 */ /* 0x001fe20007fbe0ff */
[----:B------:R0:W4:Y:S01]  /*25a0*/  LDG.E.U8 R122, desc[UR8][R8.64] ;  /* 0x00000008087a7981 */ /* 0x000122000c1e1100 */
[-C--:B------:R-:W-:Y:S02]  /*25b0*/  LEA.HI.X.SX32 R95, R103, R0.reuse, 0x1, P0 ;  /* 0x00000000675f7211 */ /* 0x080fe400000f0eff */
[-C--:B------:R-:W-:Y:S01]  /*25c0*/  LEA.HI.X.SX32 R99, R118, R0.reuse, 0x1, P2 ;  /* 0x0000000076637211 */ /* 0x080fe200010f0eff */
[----:B------:R-:W4:Y:S01]  /*25d0*/  LDG.E.U8 R96, desc[UR8][R18.64] ;  /* 0x0000000812607981 */ /* 0x000f22000c1e1100 */
[----:B------:R-:W-:-:S02]  /*25e0*/  LEA.HI.X.SX32 R103, R120, R0, 0x1, P1 ;  /* 0x0000000078677211 */ /* 0x000fc400008f0eff */
[----:B------:R-:W-:Y:S01]  /*25f0*/  SHF.R.U32.HI R166, RZ, 0x5, R168 ;  /* 0x00000005ffa67819 */ /* 0x000fe200000116a8 */
[----:B------:R1:W4:Y:S01]  /*2600*/  LDG.E.U8 R94, desc[UR8][R94.64] ;  /* 0x000000085e5e7981 */ /* 0x000322000c1e1100 */
[----:B------:R-:W-:Y:S02]  /*2610*/  LEA.HI.X.SX32 R5, R124, R0, 0x1, P5 ;  /* 0x000000007c057211 */ /* 0x000fe400028f0eff */
[----:B------:R-:W-:Y:S01]  /*2620*/  R2UR UR5, R114 ;  /* 0x00000000720572ca */ /* 0x000fe200000e0000 */
[----:B------:R1:W4:Y:S01]  /*2630*/  LDG.E.U8 R98, desc[UR8][R98.64] ;  /* 0x0000000862627981 */ /* 0x000322000c1e1100 */
[-C--:B------:R-:W-:Y:S01]  /*2640*/  IADD3 R6, P4, PT, R128, R11.reuse, RZ ;  /* 0x0000000b80067210 */ /* 0x080fe20007f9e0ff */
[----:B------:R-:W-:Y:S01]  /*2650*/  IMAD.U32 R162, RZ, RZ, UR4 ;  /* 0x00000004ffa27e24 */ /* 0x000fe2000f8e00ff */
[-C--:B0-----:R-:W-:Y:S01]  /*2660*/  IADD3 R8, P3, PT, R132, R11.reuse, RZ ;  /* 0x0000000b84087210 */ /* 0x081fe20007f7e0ff */
[----:B------:R-:W4:Y:S01]  /*2670*/  LDG.E.U8 R102, desc[UR8][R102.64] ;  /* 0x0000000866667981 */ /* 0x000f22000c1e1100 */
[-C--:B------:R-:W-:Y:S01]  /*2680*/  IADD3 R10, P2, PT, R136, R11.reuse, RZ ;  /* 0x0000000b880a7210 */ /* 0x080fe20007f5e0ff */
[----:B------:R-:W-:Y:S01]  /*2690*/  UMOV UR10, 0x1 ;  /* 0x00000001000a7882 */ /* 0x000fe20000000000 */
[-C--:B------:R-:W-:Y:S01]  /*26a0*/  IADD3 R12, P1, PT, R139, R11.reuse, RZ ;  /* 0x0000000b8b0c7210 */ /* 0x080fe20007f3e0ff */
[----:B-1----:R-:W0:Y:S01]  /*26b0*/  LDC R95, c[0x0][0x3c4] ;  /* 0x0000f100ff5f7b82 */ /* 0x002e220000000800 */
[----:B------:R-:W-:-:S02]  /*26c0*/  IADD3 R14, P0, PT, R145, R11, RZ ;  /* 0x0000000b910e7210 */ /* 0x000fc40007f1e0ff */
[----:B------:R-:W-:Y:S02]  /*26d0*/  IADD3 R18, P5, PT, R116, R11, RZ ;  /* 0x0000000b74127210 */ /* 0x000fe40007fbe0ff */
[-C--:B------:R-:W-:Y:S02]  /*26e0*/  LEA.HI.X.SX32 R7, R128, R0.reuse, 0x1, P4 ;  /* 0x0000000080077211 */ /* 0x080fe400020f0eff */
[-C--:B------:R-:W-:Y:S01]  /*26f0*/  LEA.HI.X.SX32 R9, R132, R0.reuse, 0x1, P3 ;  /* 0x0000000084097211 */ /* 0x080fe200018f0eff */
[----:B------:R-:W1:Y:S01]  /*2700*/  LDC R99, c[0x0][0x3c4] ;  /* 0x0000f100ff637b82 */ /* 0x000e620000000800 */
[-C--:B------:R-:W-:Y:S01]  /*2710*/  LEA.HI.X.SX32 R11, R136, R0.reuse, 0x1, P2 ;  /* 0x00000000880b7211 */ /* 0x080fe200010f0eff */
[----:B------:R-:W4:Y:S01]  /*2720*/  LDG.E.U8 R6, desc[UR8][R6.64] ;  /* 0x0000000806067981 */ /* 0x000f22000c1e1100 */
[-C--:B------:R-:W-:Y:S02]  /*2730*/  LEA.HI.X.SX32 R13, R139, R0.reuse, 0x1, P1 ;  /* 0x000000008b0d7211 */ /* 0x080fe400008f0eff */
[-C--:B------:R-:W-:Y:S01]  /*2740*/  LEA.HI.X.SX32 R15, R145, R0.reuse, 0x1, P0 ;  /* 0x00000000910f7211 */ /* 0x080fe200000f0eff */
[----:B------:R5:W4:Y:S01]  /*2750*/  LDG.E.U8 R8, desc[UR8][R8.64] ;  /* 0x0000000808087981 */ /* 0x000b22000c1e1100 */
[----:B------:R-:W-:Y:S01]  /*2760*/  LEA.HI.X.SX32 R19, R116, R0, 0x1, P5 ;  /* 0x0000000074137211 */ /* 0x000fe200028f0eff */
[----:B------:R-:W0:Y:S02]  /*2770*/  LDC R118, c[0x0][0x3c4] ;  /* 0x0000f100ff767b82 */ /* 0x000e240000000800 */
[----:B------:R5:W4:Y:S04]  /*2780*/  LDG.E.U8 R116, desc[UR8][R4.64] ;  /* 0x0000000804747981 */ /* 0x000b28000c1e1100 */
[----:B------:R5:W4:Y:S02]  /*2790*/  LDG.E.U8 R10, desc[UR8][R10.64] ;  /* 0x000000080a0a7981 */ /* 0x000b24000c1e1100 */
[----:B-----5:R-:W5:Y:S02]  /*27a0*/  LDC R9, c[0x0][0x3c8] ;  /* 0x0000f200ff097b82 */ /* 0x020f640000000800 */
[----:B------:R1:W4:Y:S04]  /*27b0*/  LDG.E.U8 R12, desc[UR8][R12.64] ;  /* 0x000000080c0c7981 */ /* 0x000328000c1e1100 */
[----:B------:R-:W4:Y:S02]  /*27c0*/  LDG.E.U8 R14, desc[UR8][R14.64] ;  /* 0x000000080e0e7981 */ /* 0x000f24000c1e1100 */
[----:B------:R-:W0:Y:S02]  /*27d0*/  LDC R7, c[0x0][0x3f0] ;  /* 0x0000fc00ff077b82 */ /* 0x000e240000000800 */
[----:B------:R0:W4:Y:S01]  /*27e0*/  LDG.E.U8 R18, desc[UR8][R18.64] ;  /* 0x0000000812127981 */ /* 0x000122000c1e1100 */
[----:B------:R-:W-:-:S04]  /*27f0*/  SHF.R.S32.HI R0, RZ, 0x7, R168 ;  /* 0x00000007ff007819 */ /* 0x000fc800000114a8 */
[----:B------:R-:W-:Y:S01]  /*2800*/  SGXT R0, R0, 0x1 ;  /* 0x000000010000781a */ /* 0x000fe20000000200 */
[C---:B------:R-:W-:Y:S01]  /*2810*/  IMAD.SHL.U32 R4, R166.reuse, 0x200000, RZ ;  /* 0x00200000a6047824 */ /* 0x040fe200078e00ff */
[----:B------:R-:W-:Y:S01]  /*2820*/  LOP3.LUT R5, R166, 0x4, RZ, 0xc0, !PT ;  /* 0x00000004a6057812 */ /* 0x000fe200078ec0ff */
[----:B------:R-:W3:Y:S01]  /*2830*/  LDC R11, c[0x0][0x3c4] ;  /* 0x0000f100ff0b7b82 */ /* 0x000ee20000000800 */
[----:B------:R-:W-:-:S04]  /*2840*/  LOP3.LUT R132, R0, 0x90, RZ, 0xc0, !PT ;  /* 0x0000009000847812 */ /* 0x000fc800078ec0ff */
[----:B------:R-:W-:Y:S01]  /*2850*/  LOP3.LUT R132, R132, 0x7f, R168, 0x78, !PT ;  /* 0x0000007f84847812 */ /* 0x000fe200078e78a8 */
[----:B------:R-:W-:Y:S02]  /*2860*/  VIADD R228, R162, 0x21000 ;  /* 0x00021000a2e47836 */ /* 0x000fe40000000000 */
[----:B-1----:R-:W1:Y:S01]  /*2870*/  LDC R13, c[0x0][0x3c4] ;  /* 0x0000f100ff0d7b82 */ /* 0x002e620000000800 */
[----:B------:R-:W-:Y:S01]  /*2880*/  LOP3.LUT R139, R132, 0x20, RZ, 0x3c, !PT ;  /* 0x00000020848b7812 */ /* 0x000fe200078e3cff */
[----:B------:R-:W-:Y:S04]  /*2890*/  STS.U8 [R132+UR4], R3 ;  /* 0x0000000384007988 */ /* 0x000fe80008000004 */
[----:B------:R-:W-:Y:S01]  /*28a0*/  STS.U8 [R132+UR4+0x200], R17 ;  /* 0x0002001184007988 */ /* 0x000fe20008000004 */
[----:B0-----:R-:W-:Y:S01]  /*28b0*/  ISETP.GT.AND P4, PT, R7, RZ, PT ;  /* 0x000000ff0700720c */ /* 0x001fe20003f84270 */
[----:B------:R-:W0:Y:S02]  /*28c0*/  LDC R19, c[0x0][0x3c4] ;  /* 0x0000f100ff137b82 */ /* 0x000e240000000800 */
[----:B--2---:R-:W-:Y:S04]  /*28d0*/  STS.U8 [R132+UR4+0x400], R21 ;  /* 0x0004001584007988 */ /* 0x004fe80008000004 */
[----:B------:R-:W-:Y:S04]  /*28e0*/  STS.U8 [R132+UR4+0x600], R23 ;  /* 0x0006001784007988 */ /* 0x000fe80008000004 */
        /* <DEDUP_REMOVED lines=41> */
[----:B---3--:R-:W-:Y:S04]  /*2b80*/  STS.U8 [R132+UR4+0x5a00], R115 ;  /* 0x005a007384007988 */ /* 0x008fe80008000004 */
        /* <DEDUP_REMOVED lines=9> */
[----:B------:R2:W-:Y:S04]  /*2c20*/  STS.U8 [R132+UR4+0x6e00], R137 ;  /* 0x006e008984007988 */ /* 0x0005e80008000004 */
[----:B------:R-:W-:Y:S04]  /*2c30*/  STS.U8 [R132+UR4+0x7000], R153 ;  /* 0x0070009984007988 */ /* 0x000fe80008000004 */
[----:B------:R-:W-:Y:S04]  /*2c40*/  STS.U8 [R132+UR4+0x7200], R155 ;  /* 0x0072009b84007988 */ /* 0x000fe80008000004 */
[----:B------:R-:W-:Y:S01]  /*2c50*/  STS.U8 [R132+UR4+0x7400], R157 ;  /* 0x0074009d84007988 */ /* 0x000fe20008000004 */
[----:B--2---:R-:W2:Y:S03]  /*2c60*/  LDC.64 R136, c[0x0][0x388] ;  /* 0x0000e200ff887b82 */ /* 0x004ea60000000a00 */
[----:B------:R-:W-:Y:S04]  /*2c70*/  STS.U8 [R132+UR4+0x7600], R159 ;  /* 0x0076009f84007988 */ /* 0x000fe80008000004 */
[----:B------:R-:W-:Y:S04]  /*2c80*/  STS.U8 [R132+UR4+0x7800], R161 ;  /* 0x007800a184007988 */ /* 0x000fe80008000004 */
[----:B------:R-:W-:Y:S04]  /*2c90*/  STS.U8 [R132+UR4+0x7a00], R163 ;  /* 0x007a00a384007988 */ /* 0x000fe80008000004 */
[----:B------:R-:W-:Y:S04]  /*2ca0*/  STS.U8 [R132+UR4+0x7c00], R165 ;  /* 0x007c00a584007988 */ /* 0x000fe80008000004 */
[----:B------:R-:W-:Y:S01]  /*2cb0*/  STS.U8 [R132+UR4+0x7e00], R167 ;  /* 0x007e00a784007988 */ /* 0x000fe20008000004 */
[----:B------:R-:W-:Y:S01]  /*2cc0*/  LOP3.LUT R0, R4, 0x600000, RZ, 0xc0, !PT ;  /* 0x0060000004007812 */ /* 0x000fe200078ec0ff */
[----:B------:R-:W3:Y:S02]  /*2cd0*/  LDC R7, c[0x0][0x3c4] ;  /* 0x0000f100ff077b82 */ /* 0x000ee40000000800 */
[----:B------:R0:W-:Y:S01]  /*2ce0*/  STS.U8 [R139+UR4+0x7f00], R16 ;  /* 0x007f00108b007988 */ /* 0x0001e20008000004 */
[----:B------:R-:W-:Y:S01]  /*2cf0*/  R2UR UR75, R5 ;  /* 0x00000000054b72ca */ /* 0x000fe200000e0000 */
[----:B------:R-:W-:-:S04]  /*2d00*/  VIADD R4, R0, UR5 ;  /* 0x0000000500047c36 */ /* 0x000fc80008000000 */
[----:B------:R-:W2:Y:S08]  /*2d10*/  LDC R5, c[0x0][0x3c8] ;  /* 0x0000f200ff057b82 */ /* 0x000eb00000000800 */
[----:B0-----:R-:W0:Y:S01]  /*2d20*/  LDC.64 R16, c[0x0][0x3c0] ;  /* 0x0000f000ff107b82 */ /* 0x001e220000000a00 */
[----:B------:R-:W-:Y:S02]  /*2d30*/  R2UR UR7, R4 ;  /* 0x00000000040772ca */ /* 0x000fe400000e0000 */
[----:B------:R-:W-:Y:S01]  /*2d40*/  LOP3.LUT R4, R168, 0xff, RZ, 0xc0, !PT ;  /* 0x000000ffa8047812 */ /* 0x000fe200078ec0ff */
[----:B------:R-:W-:Y:S01]  /*2d50*/  STS.U8 [R139+UR4+0x100], R20 ;  /* 0x000100148b007988 */ /* 0x000fe20008000004 */
[----:B------:R-:W-:Y:S01]  /*2d60*/  R2UR UR6, R228 ;  /* 0x00000000e40672ca */ /* 0x000fe200000e0000 */
[----:B-1----:R-:W-:Y:S01]  /*2d70*/  IMAD.SHL.U32 R13, R13, 0x8, RZ ;  /* 0x000000080d0d7824 */ /* 0x002fe200078e00ff */
[----:B------:R-:W-:Y:S01]  /*2d80*/  PRMT R69, RZ, 0x7610, R69 ;  /* 0x00007610ff457816 */ /* 0x000fe20000000045 */
[----:B------:R-:W-:Y:S01]  /*2d90*/  STL [R1+0x6b8], R162 ;  /* 0x0006b8a201007387 */ /* 0x000fe20000100800 */
[----:B------:R-:W-:Y:S01]  /*2da0*/  PRMT R57, RZ, 0x7610, R57 ;  /* 0x00007610ff397816 */ /* 0x000fe20000000039 */
[----:B------:R-:W1:Y:S04]  /*2db0*/  LDC R23, c[0x0][0x3c4] ;  /* 0x0000f100ff177b82 */ /* 0x000e680000000800 */
[----:B------:R-:W-:Y:S01]  /*2dc0*/  ULEA UR7, UR75, UR7, 0x5 ;  /* 0x000000074b077291 */ /* 0x000fe2000f8e28ff */
[----:B------:R-:W-:-:S02]  /*2dd0*/  PRMT R45, RZ, 0x7610, R45 ;  /* 0x00007610ff2d7816 */ /* 0x000fc4000000002d */
[----:B------:R-:W-:Y:S01]  /*2de0*/  PRMT R33, RZ, 0x7610, R33 ;  /* 0x00007610ff217816 */ /* 0x000fe20000000021 */
[----:B------:R-:W1:Y:S01]  /*2df0*/  LDC R47, c[0x0][0x3c4] ;  /* 0x0000f100ff2f7b82 */ /* 0x000e620000000800 */
[----:B0-----:R-:W-:Y:S01]  /*2e00*/  IMAD R3, R164, R16, RZ ;  /* 0x00000010a4037224 */ /* 0x001fe200078e02ff */
[----:B------:R-:W-:Y:S01]  /*2e10*/  PRMT R21, RZ, 0x7610, R21 ;  /* 0x00007610ff157816 */ /* 0x000fe20000000015 */
[----:B------:R-:W-:Y:S01]  /*2e20*/  IMAD R95, R95, 0x2d, RZ ;  /* 0x0000002d5f5f7824 */ /* 0x000fe200078e02ff */
[----:B------:R-:W-:Y:S01]  /*2e30*/  PRMT R91, RZ, 0x7610, R91 ;  /* 0x00007610ff5b7816 */ /* 0x000fe2000000005b */
[----:B------:R-:W-:Y:S01]  /*2e40*/  IMAD R99, R99, 0x3d, RZ ;  /* 0x0000003d63637824 */ /* 0x000fe200078e02ff */
[C---:B--2---:R-:W-:Y:S02]  /*2e50*/  IADD3 R136, P0, PT, R3.reuse, R136, RZ ;  /* 0x0000008803887210 */ /* 0x044fe40007f1e0ff */
[----:B------:R-:W0:Y:S02]  /*2e60*/  LDC R111, c[0x0][0x3c4] ;  /* 0x0000f100ff6f7b82 */ /* 0x000e240000000800 */
[----:B------:R-:W-:-:S02]  /*2e70*/  LEA.HI.X.SX32 R3, R3, R137, 0x1, P0 ;  /* 0x0000008903037211 */ /* 0x000fc400000f0eff */
[----:B------:R-:W-:Y:S01]  /*2e80*/  LOP3.LUT P0, RZ, R168, 0xff, RZ, 0xc0, !PT ;  /* 0x000000ffa8ff7812 */ /* 0x000fe2000780c0ff */
[----:B------:R-:W-:Y:S01]  /*2e90*/  STS.U8 [R139+UR4+0x500], R60 ;  /* 0x0005003c8b007988 */ /* 0x000fe20008000004 */
[----:B------:R-:W-:Y:S01]  /*2ea0*/  IMAD R4, R4, R5, RZ ;  /* 0x0000000504047224 */ /* 0x000fe200078e02ff */
[----:B------:R-:W-:Y:S01]  /*2eb0*/  PRMT R89, RZ, 0x7610, R89 ;  /* 0x00007610ff597816 */ /* 0x000fe20000000059 */
[----:B------:R-:W2:Y:S01]  /*2ec0*/  LDC R133, c[0x0][0x3c4] ;  /* 0x0000f100ff857b82 */ /* 0x000ea20000000800 */
        /* <DEDUP_REMOVED lines=13> */
[----:B----4-:R-:W-:Y:S04]  /*2fa0*/  STS.U8 [R139+UR4+0x3d00], R88 ;  /* 0x003d00588b007988 */ /* 0x010fe80008000004 */
        /* <DEDUP_REMOVED lines=45> */
[----:B------:R0:W-:Y:S04]  /*3280*/  STS.U8 [R139+UR4+0x7700], R14 ;  /* 0x0077000e8b007988 */ /* 0x0001e80008000004 */
[----:B------:R-:W-:Y:S01]  /*3290*/  STS.U8 [R139+UR4+0x7b00], R18 ;  /* 0x007b00128b007988 */ /* 0x000fe20008000004 */
[----:B------:R-:W-:Y:S01]  /*32a0*/  STTM.x128 tmem[UR7], RZ ;  /* 0x000000ff000079ed */ /* 0x000fe200083c0007 */
[----:B------:R-:W0:Y:S01]  /*32b0*/  FENCE.VIEW.ASYNC.T ;  /* 0x00000000000073c6 */ /* 0x000e220000000200 */
[C---:B----4-:R-:W-:Y:S01]  /*32c0*/  IADD3 R134, P1, PT, R4.reuse, R136, RZ ;  /* 0x0000008804867210 */ /* 0x050fe20007f3e0ff */
[----:B0-----:R-:W-:Y:S01]  /*32d0*/  VOTEU.ALL UP0, P0 ;  /* 0x0000000000ff7886 */ /* 0x001fe20000000000 */
[----:B-----5:R-:W-:Y:S01]  /*32e0*/  IMAD R5, R9, 0x100, R4 ;  /* 0x0000010009057824 */ /* 0x020fe200078e0204 */
[----:B------:R-:W-:Y:S01]  /*32f0*/  VOTEU.ALL UP1, P0 ;  /* 0x0000000000ff7886 */ /* 0x000fe20000020000 */
[----:B------:R-:W-:Y:S01]  /*3300*/  LEA.HI.X.SX32 R135, R4, R3, 0x1, P1 ;  /* 0x0000000304877211 */ /* 0x000fe200008f0eff */
[----:B------:R-:W0:Y:S01]  /*3310*/  LDC R6, c[0x0][0x3c4] ;  /* 0x0000f100ff067b82 */ /* 0x000e220000000800 */
[----:B------:R-:W-:-:S04]  /*3320*/  @!UP0 UIADD3 UR12, UPT, UPT, -UR10, 0x100000, URZ ;  /* 0x001000000a0c8890 */ /* 0x000fc8000fffe1ff */
[----:B------:R-:W-:Y:S02]  /*3330*/  @!UP0 USHF.L.U32 UR13, UR12, 0xb, URZ ;  /* 0x0000000b0c0d8899 */ /* 0x000fe400080006ff */
[----:B------:R-:W-:Y:S01]  /*3340*/  @!UP0 USHF.L.U32 UR12, UR12, 0x1, URZ ;  /* 0x000000010c0c8899 */ /* 0x000fe200080006ff */
[----:B------:R-:W-:Y:S08]  /*3350*/  BAR.SYNC.DEFER_BLOCKING 0x0 ;  /* 0x0000000000007b1d */ /* 0x000ff00000010000 */
[----:B------:R-:W4:Y:S01]  /*3360*/  LDC R4, c[0x0][0x3c4] ;  /* 0x0000f100ff047b82 */ /* 0x000f220000000800 */
[----:B------:R-:W-:-:S04]  /*3370*/  IADD3 R136, P2, PT, R5, R136, RZ ;  /* 0x0000008805887210 */ /* 0x000fc80007f5e0ff */
[----:B------:R-:W-:Y:S01]  /*3380*/  LEA.HI.X.SX32 R137, R5, R3, 0x1, P2 ;  /* 0x0000000305897211 */ /* 0x000fe200010f0eff */
[----:B------:R-:W-:Y:S01]  /*3390*/  IMAD.SHL.U32 R3, R11, 0x8, RZ ;  /* 0x000000080b037824 */ /* 0x000fe200078e00ff */
[----:B------:R-:W-:Y:S01]  /*33a0*/  PRMT R70, RZ, 0x7610, R70 ;  /* 0x00007610ff467816 */ /* 0x000fe20000000046 */
[----:B------:R-:W5:Y:S03]  /*33b0*/  LDC R36, c[0x0][0x3c4] ;  /* 0x0000f100ff247b82 */ /* 0x000f660000000800 */
[C---:B------:R-:W-:Y:S02]  /*33c0*/  IADD3 RZ, P1, PT, R3.reuse, R134, RZ ;  /* 0x0000008603ff7210 */ /* 0x040fe40007f3e0ff */
[----:B------:R-:W-:Y:S02]  /*33d0*/  IADD3 RZ, P2, PT, R3, R136, RZ ;  /* 0x0000008803ff7210 */ /* 0x000fe40007f5e0ff */
[----:B------:R-:W-:-:S02]  /*33e0*/  SHF.R.S32.HI R3, RZ, 0x1f, R3 ;  /* 0x0000001fff037819 */ /* 0x000fc40000011403 */
[----:B------:R-:W-:Y:S01]  /*33f0*/  PRMT R67, RZ, 0x7610, R67 ;  /* 0x00007610ff437816 */ /* 0x000fe20000000043 */
[----:B------:R-:W0:Y:S02]  /*3400*/  FENCE.VIEW.ASYNC.S ;  /* 0x00000000000073c6 */ /* 0x000e240000000000 */
[----:B0-----:R0:W0:Y:S01]  /*3410*/  @!UP1 SYNCS.EXCH.64 URZ, [UR6], UR12 ;  /* 0x0000000c06ff95b2 */ /* 0x0010220008000100 */
[C---:B------:R-:W-:Y:S02]  /*3420*/  IMAD.X R173, R3.reuse, 0x1, R135, P1 ;  /* 0x0000000103ad7824 */ /* 0x040fe400008e0687 */
[----:B------:R-:W-:Y:S02]  /*3430*/  IMAD.X R171, R3, 0x1, R137, P2 ;  /* 0x0000000103ab7824 */ /* 0x000fe400010e0689 */
[----:B----4-:R-:W-:Y:S02]  /*3440*/  IMAD.SHL.U32 R3, R4, 0x10, RZ ;  /* 0x0000001004037824 */ /* 0x010fe400078e00ff */
[----:B------:R-:W-:-:S03]  /*3450*/  IMAD.IADD R172, R13, 0x1, R134 ;  /* 0x000000010dac7824 */ /* 0x000fc600078e0286 */
[----:B------:R-:W-:Y:S02]  /*3460*/  SHF.R.S32.HI R5, RZ, 0x1f, R3 ;  /* 0x0000001fff057819 */ /* 0x000fe40000011403 */
[C---:B------:R-:W-:Y:S02]  /*3470*/  IADD3 R14, P1, PT, R3.reuse, R134, RZ ;  /* 0x00000086030e7210 */ /* 0x040fe40007f3e0ff */
[----:B------:R-:W-:Y:S01]  /*3480*/  IADD3 R8, P2, PT, R3, R136, RZ ;  /* 0x0000008803087210 */ /* 0x000fe20007f5e0ff */
[----:B------:R-:W4:Y:S01]  /*3490*/  LDC R4, c[0x0][0x3c4] ;  /* 0x0000f100ff047b82 */ /* 0x000f220000000800 */
[----:B------:R-:W-:Y:S02]  /*34a0*/  IMAD.IADD R170, R13, 0x1, R136 ;  /* 0x000000010daa7824 */ /* 0x000fe400078e0288 */
[----:B------:R-:W-:-:S05]  /*34b0*/  IMAD.X R15, R5, 0x1, R135, P1 ;  /* 0x00000001050f7824 */ /* 0x000fca00008e0687 */
[----:B0-----:R-:W-:Y:S01]  /*34c0*/  BAR.SYNC.DEFER_BLOCKING 0x0 ;  /* 0x0000000000007b1d */ /* 0x001fe20000010000 */
[----:B------:R-:W-:Y:S02]  /*34d0*/  IMAD.X R9, R5, 0x1, R137, P2 ;  /* 0x0000000105097824 */ /* 0x000fe400010e0689 */
[----:B------:R-:W-:-:S05]  /*34e0*/  IMAD R3, R6, 0x18, RZ ;  /* 0x0000001806037824 */ /* 0x000fca00078e02ff */
[----:B------:R-:W0:Y:S01]  /*34f0*/  LDC R6, c[0x0][0x3c4] ;  /* 0x0000f100ff067b82 */ /* 0x000e220000000800 */
[----:B------:R-:W-:Y:S01]  /*3500*/  STL.64 [R1+0x618], R172 ;  /* 0x000618ac01007387 */ /* 0x000fe20000100a00 */
[----:B------:R-:W-:-:S03]  /*3510*/  SHF.R.S32.HI R5, RZ, 0x1f, R3 ;  /* 0x0000001fff057819 */ /* 0x000fc60000011403 */
[----:B------:R-:W-:Y:S01]  /*3520*/  STL.64 [R1+0x610], R170 ;  /* 0x000610aa01007387 */ /* 0x000fe20000100a00 */
[----:B------:R-:W-:Y:S02]  /*3530*/  IADD3 R24, P1, PT, R3, R134, RZ ;  /* 0x0000008603187210 */ /* 0x000fe40007f3e0ff */
[----:B------:R-:W0:Y:S01]  /*3540*/  LDC R11, c[0x0][0x3c4] ;  /* 0x0000f100ff0b7b82 */ /* 0x000e220000000800 */
[----:B------:R-:W-:Y:S04]  /*3550*/  STL.64 [R1+0x560], R14 ;  /* 0x0005600e01007387 */ /* 0x000fe80000100a00 */
[----:B------:R0:W-:Y:S01]  /*3560*/  STL.64 [R1+0x558], R8 ;  /* 0x0005580801007387 */ /* 0x0001e20000100a00 */
[----:B------:R-:W-:Y:S02]  /*3570*/  PRMT R58, RZ, 0x7610, R58 ;  /* 0x00007610ff3a7816 */ /* 0x000fe4000000003a */
[----:B------:R-:W0:Y:S01]  /*3580*/  LDC R13, c[0x0][0x3c4] ;  /* 0x0000f100ff0d7b82 */ /* 0x000e220000000800 */
[----:B------:R0:W2:Y:S01]  /*3590*/  @P4 LDG.E.U8 R69, desc[UR8][R8.64] ;  /* 0x0000000808454981 */ /* 0x0000a2000c1e1100 */
[----:B------:R-:W-:-:S03]  /*35a0*/  IMAD.X R25, R5, 0x1, R135, P1 ;  /* 0x0000000105197824 */ /* 0x000fc600008e0687 */
[----:B------:R0:W2:Y:S01]  /*35b0*/  @P4 LDG.E.U8 R70, desc[UR8][R14.64] ;  /* 0x000000080e464981 */ /* 0x0000a2000c1e1100 */
[----:B------:R-:W-:Y:S02]  /*35c0*/  PRMT R92, RZ, 0x7610, R92 ;  /* 0x00007610ff5c7816 */ /* 0x000fe4000000005c */
[----:B------:R-:W-:Y:S02]  /*35d0*/  PRMT R55, RZ, 0x7610, R55 ;  /* 0x00007610ff377816 */ /* 0x000fe40000000037 */
[----:B------:R-:W-:Y:S02]  /*35e0*/  PRMT R79, RZ, 0x7610, R79 ;  /* 0x00007610ff4f7816 */ /* 0x000fe4000000004f */
[----:B------:R-:W-:Y:S02]  /*35f0*/  PRMT R43, RZ, 0x7610, R43 ;  /* 0x00007610ff2b7816 */ /* 0x000fe4000000002b */
[----:B------:R-:W-:Y:S02]  /*3600*/  PRMT R31, RZ, 0x7610, R31 ;  /* 0x00007610ff1f7816 */ /* 0x000fe4000000001f */
[----:B------:R-:W-:-:S02]  /*3610*/  PRMT R20, RZ, 0x7610, R20 ;  /* 0x00007610ff147816 */ /* 0x000fc40000000014 */
        /* <DEDUP_REMOVED lines=22> */
[----:B------:R-:W-:Y:S01]  /*3780*/  PRMT R105, RZ, 0x7610, R105 ;  /* 0x00007610ff697816 */ /* 0x000fe20000000069 */
[----:B------:R-:W-:Y:S01]  /*3790*/  IMAD R111, R111, 0x2e, RZ ;  /* 0x0000002e6f6f7824 */ /* 0x000fe200078e02ff */
[----:B0-----:R-:W-:Y:S01]  /*37a0*/  IADD3 R8, P2, PT, R3, R136, RZ ;  /* 0x0000008803087210 */ /* 0x001fe20007f5e0ff */
[----:B---3--:R-:W-:Y:S01]  /*37b0*/  IMAD.SHL.U32 R3, R7, 0x20, RZ ;  /* 0x0000002007037824 */ /* 0x008fe200078e00ff */
[----:B------:R-:W-:Y:S01]  /*37c0*/  PRMT R46, RZ, 0x7610, R46 ;  /* 0x00007610ff2e7816 */ /* 0x000fe2000000002e */
[----:B------:R0:W3:Y:S01]  /*37d0*/  @P4 LDG.E.U8 R58, desc[UR8][R24.64] ;  /* 0x00000008183a4981 */ /* 0x0000e2000c1e1100 */
[----:B------:R-:W-:Y:S01]  /*37e0*/  PRMT R90, RZ, 0x7610, R90 ;  /* 0x00007610ff5a7816 */ /* 0x000fe2000000005a */
[----:B------:R-:W1:Y:S01]  /*37f0*/  LDC R126, c[0x0][0x3c4] ;  /* 0x0000f100ff7e7b82 */ /* 0x000e620000000800 */
[----:B------:R-:W-:-:S02]  /*3800*/  SHF.R.S32.HI R7, RZ, 0x1f, R3 ;  /* 0x0000001fff077819 */ /* 0x000fc40000011403 */
[----:B------:R-:W-:Y:S01]  /*3810*/  IADD3 R14, P1, PT, R3, R134, RZ ;  /* 0x00000086030e7210 */ /* 0x000fe20007f3e0ff */
[----:B------:R-:W-:Y:S02]  /*3820*/  IMAD.X R9, R5, 0x1, R137, P2 ;  /* 0x0000000105097824 */ /* 0x000fe400010e0689 */
[----:B----4-:R-:W-:Y:S02]  /*3830*/  IMAD R5, R4, 0x28, RZ ;  /* 0x0000002804057824 */ /* 0x010fe400078e02ff */
[----:B------:R-:W-:Y:S01]  /*3840*/  IMAD.X R15, R7, 0x1, R135, P1 ;  /* 0x00000001070f7824 */ /* 0x000fe200008e0687 */
[----:B------:R0:W-:Y:S01]  /*3850*/  STL.64 [R1+0x4e0], R24 ;  /* 0x0004e01801007387 */ /* 0x0001e20000100a00 */
[----:B------:R-:W-:Y:S01]  /*3860*/  IADD3 R96, P1, PT, R3, R136, RZ ;  /* 0x0000008803607210 */ /* 0x000fe20007f3e0ff */
[----:B------:R-:W4:Y:S02]  /*3870*/  LDC R4, c[0x0][0x3c4] ;  /* 0x0000f100ff047b82 */ /* 0x000f240000000800 */
[----:B------:R-:W-:Y:S01]  /*3880*/  STL.64 [R1+0x4d8], R8 ;  /* 0x0004d80801007387 */ /* 0x000fe20000100a00 */
[----:B------:R-:W-:-:S03]  /*3890*/  SHF.R.S32.HI R3, RZ, 0x1f, R5 ;  /* 0x0000001fff037819 */ /* 0x000fc60000011405 */
[----:B------:R5:W-:Y:S04]  /*38a0*/  STL.64 [R1+0x460], R14 ;  /* 0x0004600e01007387 */ /* 0x000be80000100a00 */
[----:B------:R5:W2:Y:S01]  /*38b0*/  @P4 LDG.E.U8 R46, desc[UR8][R14.64] ;  /* 0x000000080e2e4981 */ /* 0x000aa2000c1e1100 */
[----:B0-----:R-:W-:-:S03]  /*38c0*/  IADD3 R24, P2, PT, R5, R134, RZ ;  /* 0x0000008605187210 */ /* 0x001fc60007f5e0ff */
[----:B------:R0:W2:Y:S01]  /*38d0*/  @P4 LDG.E.U8 R57, desc[UR8][R8.64] ;  /* 0x0000000808394981 */ /* 0x0000a2000c1e1100 */
[----:B-----5:R-:W-:Y:S01]  /*38e0*/  IADD3 R14, P3, PT, R5, R136, RZ ;  /* 0x00000088050e7210 */ /* 0x020fe20007f7e0ff */
[C---:B------:R-:W-:Y:S01]  /*38f0*/  IMAD.X R25, R3.reuse, 0x1, R135, P2 ;  /* 0x0000000103197824 */ /* 0x040fe200010e0687 */
[----:B0-----:R-:W0:Y:S03]  /*3900*/  LDC R8, c[0x0][0x3c4] ;  /* 0x0000f100ff087b82 */ /* 0x001e260000000800 */
[--C-:B------:R-:W-:Y:S02]  /*3910*/  IMAD.X R15, R3, 0x1, R137.reuse, P3 ;  /* 0x00000001030f7824 */ /* 0x100fe400018e0689 */
[----:B------:R-:W-:Y:S02]  /*3920*/  IMAD R3, R6, 0x30, RZ ;  /* 0x0000003006037824 */ /* 0x000fe400078e02ff */
[----:B------:R-:W-:Y:S01]  /*3930*/  IMAD.X R97, R7, 0x1, R137, P1 ;  /* 0x0000000107617824 */ /* 0x000fe200008e0689 */
[----:B------:R-:W5:Y:S01]  /*3940*/  @P4 LDG.E.U8 R33, desc[UR8][R14.64] ;  /* 0x000000080e214981 */ /* 0x000f62000c1e1100 */
[----:B------:R-:W1:Y:S01]  /*3950*/  LDC R6, c[0x0][0x3c4] ;  /* 0x0000f100ff067b82 */ /* 0x000e620000000800 */
[----:B------:R-:W-:-:S02]  /*3960*/  SHF.R.S32.HI R7, RZ, 0x1f, R3 ;  /* 0x0000001fff077819 */ /* 0x000fc40000011403 */
[----:B------:R4:W-:Y:S01]  /*3970*/  STL.64 [R1+0x458], R96 ;  /* 0x0004586001007387 */ /* 0x0009e20000100a00 */
[----:B------:R-:W-:-:S03]  /*3980*/  IADD3 R100, P1, PT, R3, R134, RZ ;  /* 0x0000008603647210 */ /* 0x000fc60007f3e0ff */
[----:B------:R4:W2:Y:S04]  /*3990*/  @P4 LDG.E.U8 R45, desc[UR8][R96.64] ;  /* 0x00000008602d4981 */ /* 0x0008a8000c1e1100 */
[----:B------:R-:W-:Y:S04]  /*39a0*/  STL.64 [R1+0x3e0], R24 ;  /* 0x0003e01801007387 */ /* 0x000fe80000100a00 */
[----:B------:R0:W-:Y:S01]  /*39b0*/  STL.64 [R1+0x3d8], R14 ;  /* 0x0003d80e01007387 */ /* 0x0001e20000100a00 */
[----:B----4-:R-:W-:Y:S01]  /*39c0*/  IADD3 R96, P2, PT, R3, R136, RZ ;  /* 0x0000008803607210 */ /* 0x010fe20007f5e0ff */
[----:B------:R-:W-:-:S04]  /*39d0*/  IMAD.X R101, R7, 0x1, R135, P1 ;  /* 0x0000000107657824 */ /* 0x000fc800008e0687 */
[----:B------:R-:W-:Y:S02]  /*39e0*/  IMAD.X R97, R7, 0x1, R137, P2 ;  /* 0x0000000107617824 */ /* 0x000fe400010e0689 */
[----:B------:R-:W4:Y:S01]  /*39f0*/  LDC R7, c[0x0][0x3c4] ;  /* 0x0000f100ff077b82 */ /* 0x000f220000000800 */
[----:B------:R-:W-:-:S07]  /*3a00*/  PRMT R34, RZ, 0x7610, R34 ;  /* 0x00007610ff227816 */ /* 0x000fce0000000022 */
[----:B0-----:R-:W0:Y:S01]  /*3a10*/  LDC R15, c[0x0][0x3c4] ;  /* 0x0000f100ff0f7b82 */ /* 0x001e220000000800 */
[----:B------:R-:W-:Y:S01]  /*3a20*/  IMAD R5, R8, 0x38, RZ ;  /* 0x0000003808057824 */ /* 0x000fe200078e02ff */
[----:B-1----:R-:W-:Y:S01]  /*3a30*/  SHF.R.S32.HI R3, RZ, 0x1f, R6 ;  /* 0x0000001fff037819 */ /* 0x002fe20000011406 */
[----:B------:R1:W2:Y:S01]  /*3a40*/  @P4 LDG.E.U8 R34, desc[UR8][R24.64] ;  /* 0x0000000818224981 */ /* 0x0002a2000c1e1100 */
[----:B------:R-:W-:Y:S02]  /*3a50*/  PRMT R12, RZ, 0x7610, R12 ;  /* 0x00007610ff0c7816 */ /* 0x000fe4000000000c */
[----:B------:R-:W-:Y:S01]  /*3a60*/  IADD3 RZ, P1, PT, R134, R11, RZ ;  /* 0x0000000b86ff7210 */ /* 0x000fe20007f3e0ff */
[----:B------:R-:W-:Y:S01]  /*3a70*/  STL.64 [R1+0x360], R100 ;  /* 0x0003606401007387 */ /* 0x000fe20000100a00 */
[----:B------:R-:W4:Y:S01]  /*3a80*/  LDC R8, c[0x0][0x3c4] ;  /* 0x0000f100ff087b82 */ /* 0x000f220000000800 */
[----:B------:R-:W-:Y:S02]  /*3a90*/  SHF.R.S32.HI R9, RZ, 0x1f, R5 ;  /* 0x0000001fff097819 */ /* 0x000fe40000011405 */
[----:B------:R-:W-:Y:S01]  /*3aa0*/  IADD3 RZ, P2, PT, R136, R13, RZ ;  /* 0x0000000d88ff7210 */ /* 0x000fe20007f5e0ff */
[----:B------:R0:W2:Y:S01]  /*3ab0*/  @P4 LDG.E.U8 R21, desc[UR8][R96.64] ;  /* 0x0000000860154981 */ /* 0x0000a2000c1e1100 */
[----:B-1----:R-:W-:-:S03]  /*3ac0*/  IADD3 R24, P3, PT, R5, R134, RZ ;  /* 0x0000008605187210 */ /* 0x002fc60007f7e0ff */
[----:B------:R-:W1:Y:S02]  /*3ad0*/  LDC R6, c[0x0][0x3c4] ;  /* 0x0000f100ff067b82 */ /* 0x000e640000000800 */
[----:B------:R-:W-:Y:S01]  /*3ae0*/  IMAD.X R25, R9, 0x1, R135, P3 ;  /* 0x0000000109197824 */ /* 0x000fe200018e0687 */
[----:B------:R0:W-:Y:S01]  /*3af0*/  STL.64 [R1+0x358], R96 ;  /* 0x0003586001007387 */ /* 0x0001e20000100a00 */
[----:B------:R-:W-:-:S03]  /*3b00*/  PRMT R11, RZ, 0x7610, R11 ;  /* 0x00007610ff0b7816 */ /* 0x000fc6000000000b */
[----:B------:R0:W-:Y:S02]  /*3b10*/  STL.64 [R1+0x2e0], R24 ;  /* 0x0002e01801007387 */ /* 0x0001e40000100a00 */
[----:B0-----:R-:W-:Y:S02]  /*3b20*/  IMAD.IADD R14, R134, 0x1, R15 ;  /* 0x00000001860e7824 */ /* 0x001fe400078e020f */
[----:B------:R-:W-:Y:S01]  /*3b30*/  IMAD.X R15, R3, 0x1, R135, P1 ;  /* 0x00000001030f7824 */ /* 0x000fe200008e0687 */
[----:B------:R0:W2:Y:S01]  /*3b40*/  @P4 LDG.E.U8 R12, desc[UR8][R24.64] ;  /* 0x00000008180c4981 */ /* 0x0000a2000c1e1100 */
[----:B------:R-:W-:Y:S01]  /*3b50*/  IADD3 R96, P3, PT, R5, R136, RZ ;  /* 0x0000008805607210 */ /* 0x000fe20007f7e0ff */
[----:B------:R-:W-:Y:S02]  /*3b60*/  IMAD R5, R4, 0x9, RZ ;  /* 0x0000000904057824 */ /* 0x000fe400078e02ff */
[----:B------:R-:W2:Y:S01]  /*3b70*/  @P4 LDG.E.U8 R92, desc[UR8][R14.64] ;  /* 0x000000080e5c4981 */ /* 0x000ea2000c1e1100 */
[----:B------:R-:W1:Y:S01]  /*3b80*/  LDC R4, c[0x0][0x3c4] ;  /* 0x0000f100ff047b82 */ /* 0x000e620000000800 */
[----:B0-----:R-:W-:-:S02]  /*3b90*/  IMAD.X R25, R3, 0x1, R137, P2 ;  /* 0x0000000103197824 */ /* 0x001fc400010e0689 */
[----:B------:R-:W-:Y:S02]  /*3ba0*/  IMAD.SHL.U32 R3, R17, 0x2, RZ ;  /* 0x0000000211037824 */ /* 0x000fe400078e00ff */
[----:B------:R-:W-:Y:S01]  /*3bb0*/  IMAD.X R97, R9, 0x1, R137, P3 ;  /* 0x0000000109617824 */ /* 0x000fe200018e0689 */
[----:B------:R-:W-:Y:S01]  /*3bc0*/  IADD3 RZ, P3, PT, R5, R134, RZ ;  /* 0x0000008605ff7210 */ /* 0x000fe20007f7e0ff */
[----:B----4-:R-:W-:Y:S01]  /*3bd0*/  IMAD R9, R7, 0x9, RZ ;  /* 0x0000000907097824 */ /* 0x010fe200078e02ff */
[----:B------:R-:W-:Y:S01]  /*3be0*/  SHF.R.S32.HI R7, RZ, 0x1f, R5 ;  /* 0x0000001fff077819 */ /* 0x000fe20000011405 */
[----:B------:R-:W-:Y:S01]  /*3bf0*/  IMAD.IADD R24, R136, 0x1, R19 ;  /* 0x0000000188187824 */ /* 0x000fe200078e0213 */
[----:B------:R-:W-:Y:S01]  /*3c00*/  IADD3 RZ, P5, PT, R5, R136, RZ ;  /* 0x0000008805ff7210 */ /* 0x000fe20007fbe0ff */
[----:B------:R0:W-:Y:S01]  /*3c10*/  STL.64 [R1+0x2d8], R96 ;  /* 0x0002d86001007387 */ /* 0x0001e20000100a00 */
[C---:B------:R-:W-:Y:S01]  /*3c20*/  IADD3 RZ, P1, PT, R3.reuse, R134, RZ ;  /* 0x0000008603ff7210 */ /* 0x040fe20007f3e0ff */
[----:B------:R-:W-:Y:S01]  /*3c30*/  IMAD.SHL.U32 R13, R8, 0x2, RZ ;  /* 0x00000002080d7824 */ /* 0x000fe200078e00ff */
[----:B------:R-:W-:Y:S01]  /*3c40*/  SHF.R.S32.HI R5, RZ, 0x1f, R3 ;  /* 0x0000001fff057819 */ /* 0x000fe20000011403 */
[----:B------:R0:W4:Y:S01]  /*3c50*/  @P4 LDG.E.U8 R11, desc[UR8][R96.64] ;  /* 0x00000008600b4981 */ /* 0x000122000c1e1100 */
[----:B------:R-:W-:-:S03]  /*3c60*/  IADD3 RZ, P2, PT, R3, R136, RZ ;  /* 0x0000008803ff7210 */ /* 0x000fc60007f5e0ff */
[----:B------:R1:W-:Y:S02]  /*3c70*/  STL.64 [R1+0x688], R14 ;  /* 0x0006880e01007387 */ /* 0x0003e40000100a00 */
[----:B-1----:R-:W-:Y:S02]  /*3c80*/  IMAD R3, R6, 0x11, RZ ;  /* 0x0000001106037824 */ /* 0x002fe400078e02ff */
[----:B------:R1:W2:Y:S01]  /*3c90*/  @P4 LDG.E.U8 R91, desc[UR8][R24.64] ;  /* 0x00000008185b4981 */ /* 0x0002a2000c1e1100 */
[----:B------:R-:W-:Y:S01]  /*3ca0*/  IMAD.IADD R8, R13, 0x1, R136 ;  /* 0x000000010d087824 */ /* 0x000fe200078e0288 */
[----:B------:R-:W1:Y:S01]  /*3cb0*/  LDC R6, c[0x0][0x3c4] ;  /* 0x0000f100ff067b82 */ /* 0x000e620000000800 */
[--C-:B0-----:R-:W-:Y:S01]  /*3cc0*/  IMAD.IADD R96, R9, 0x1, R134.reuse ;  /* 0x0000000109607824 */ /* 0x101fe200078e0286 */
[----:B------:R1:W-:Y:S01]  /*3cd0*/  STL.64 [R1+0x680], R24 ;  /* 0x0006801801007387 */ /* 0x0003e20000100a00 */
[----:B------:R-:W-:Y:S02]  /*3ce0*/  IMAD.X R97, R7, 0x1, R135, P3 ;  /* 0x0000000107617824 */ /* 0x000fe400018e0687 */
[----:B------:R-:W-:-:S02]  /*3cf0*/  IMAD.IADD R14, R13, 0x1, R134 ;  /* 0x000000010d0e7824 */ /* 0x000fc400078e0286 */
[----:B------:R-:W-:Y:S01]  /*3d00*/  IMAD.X R15, R5, 0x1, R135, P1 ;  /* 0x00000001050f7824 */ /* 0x000fe200008e0687 */
[----:B------:R-:W-:Y:S01]  /*3d10*/  STL.64 [R1+0x608], R96 ;  /* 0x0006086001007387 */ /* 0x000fe20000100a00 */
[----:B------:R-:W-:Y:S01]  /*3d20*/  PRMT R68, RZ, 0x7610, R68 ;  /* 0x00007610ff447816 */ /* 0x000fe20000000044 */
[----:B------:R-:W0:Y:S02]  /*3d30*/  LDC R13, c[0x0][0x3c4] ;  /* 0x0000f100ff0d7b82 */ /* 0x000e240000000800 */
[----:B------:R1:W2:Y:S02]  /*3d40*/  @P4 LDG.E.U8 R90, desc[UR8][R14.64] ;  /* 0x000000080e5a4981 */ /* 0x0002a4000c1e1100 */
[----:B-1----:R-:W-:Y:S02]  /*3d50*/  IMAD.IADD R24, R9, 0x1, R136 ;  /* 0x0000000109187824 */ /* 0x002fe400078e0288 */
[--C-:B------:R-:W-:Y:S02]  /*3d60*/  IMAD.X R25, R7, 0x1, R137.reuse, P5 ;  /* 0x0000000107197824 */ /* 0x100fe400028e0689 */
[----:B------:R-:W-:Y:S01]  /*3d70*/  IMAD.X R9, R5, 0x1, R137, P2 ;  /* 0x0000000105097824 */ /* 0x000fe200010e0689 */
[----:B------:R-:W-:Y:S01]  /*3d80*/  SHF.R.S32.HI R5, RZ, 0x1f, R3 ;  /* 0x0000001fff057819 */ /* 0x000fe20000011403 */
[----:B------:R-:W1:Y:S01]  /*3d90*/  LDC R7, c[0x0][0x3c4] ;  /* 0x0000f100ff077b82 */ /* 0x000e620000000800 */
[----:B------:R-:W-:Y:S04]  /*3da0*/  STL.64 [R1+0x600], R24 ;  /* 0x0006001801007387 */ /* 0x000fe80000100a00 */
[----:B------:R0:W-:Y:S04]  /*3db0*/  STL.64 [R1+0x678], R14 ;  /* 0x0006780e01007387 */ /* 0x0001e80000100a00 */
[----:B------:R0:W-:Y:S04]  /*3dc0*/  STL.64 [R1+0x670], R8 ;  /* 0x0006700801007387 */ /* 0x0001e80000100a00 */
[----:B------:R0:W2:Y:S02]  /*3dd0*/  @P4 LDG.E.U8 R89, desc[UR8][R8.64] ;  /* 0x0000000808594981 */ /* 0x0000a4000c1e1100 */
[----:B0-----:R-:W-:-:S02]  /*3de0*/  IADD3 R14, P1, PT, R3, R134, RZ ;  /* 0x00000086030e7210 */ /* 0x001fc40007f3e0ff */
[----:B------:R-:W2:Y:S01]  /*3df0*/  @P4 LDG.E.U8 R79, desc[UR8][R24.64] ;  /* 0x00000008184f4981 */ /* 0x000ea2000c1e1100 */
[----:B------:R-:W-:Y:S02]  /*3e00*/  IADD3 R8, P2, PT, R3, R136, RZ ;  /* 0x0000008803087210 */ /* 0x000fe40007f5e0ff */
[C---:B------:R-:W-:Y:S02]  /*3e10*/  IMAD.X R15, R5.reuse, 0x1, R135, P1 ;  /* 0x00000001050f7824 */ /* 0x040fe400008e0687 */
[----:B------:R-:W-:Y:S02]  /*3e20*/  IMAD R3, R4, 0x19, RZ ;  /* 0x0000001904037824 */ /* 0x000fe400078e02ff */
[----:B------:R-:W-:Y:S01]  /*3e30*/  IMAD.X R9, R5, 0x1, R137, P2 ;  /* 0x0000000105097824 */ /* 0x000fe200010e0689 */
[----:B------:R-:W0:Y:S01]  /*3e40*/  LDC R4, c[0x0][0x3c4] ;  /* 0x0000f100ff047b82 */ /* 0x000e220000000800 */
[----:B------:R1:W-:Y:S01]  /*3e50*/  STL.64 [R1+0x550], R14 ;  /* 0x0005500e01007387 */ /* 0x0003e20000100a00 */
[----:B------:R-:W-:-:S03]  /*3e60*/  SHF.R.S32.HI R5, RZ, 0x1f, R3 ;  /* 0x0000001fff057819 */ /* 0x000fc60000011403 */
[----:B------:R1:W2:Y:S04]  /*3e70*/  @P4 LDG.E.U8 R68, desc[UR8][R14.64] ;  /* 0x000000080e444981 */ /* 0x0002a8000c1e1100 */
[----:B------:R1:W-:Y:S04]  /*3e80*/  STL.64 [R1+0x548], R8 ;  /* 0x0005480801007387 */ /* 0x0003e80000100a00 */
[----:B------:R1:W2:Y:S02]  /*3e90*/  @P4 LDG.E.U8 R67, desc[UR8][R8.64] ;  /* 0x0000000808434981 */ /* 0x0002a4000c1e1100 */
[----:B-1----:R-:W-:-:S02]  /*3ea0*/  IADD3 R14, P1, PT, R3, R134, RZ ;  /* 0x00000086030e7210 */ /* 0x002fc40007f3e0ff */
[----:B------:R-:W-:-:S03]  /*3eb0*/  IADD3 R8, P2, PT, R3, R136, RZ ;  /* 0x0000008803087210 */ /* 0x000fc60007f5e0ff */
[C---:B------:R-:W-:Y:S02]  /*3ec0*/  IMAD.X R15, R5.reuse, 0x1, R135, P1 ;  /* 0x00000001050f7824 */ /* 0x040fe400008e0687 */
[----:B------:R-:W-:Y:S01]  /*3ed0*/  IMAD.X R9, R5, 0x1, R137, P2 ;  /* 0x0000000105097824 */ /* 0x000fe200010e0689 */
[----:B------:R-:W-:Y:S02]  /*3ee0*/  PRMT R80, RZ, 0x7610, R80 ;  /* 0x00007610ff507816 */ /* 0x000fe40000000050 */
[----:B------:R-:W-:Y:S01]  /*3ef0*/  STL.64 [R1+0x4d0], R14 ;  /* 0x0004d00e01007387 */ /* 0x000fe20000100a00 */
[----:B------:R-:W-:Y:S01]  /*3f00*/  PRMT R56, RZ, 0x7610, R56 ;  /* 0x00007610ff387816 */ /* 0x000fe20000000038 */
[----:B------:R-:W-:Y:S02]  /*3f10*/  IMAD R3, R6, 0x21, RZ ;  /* 0x0000002106037824 */ /* 0x000fe400078e02ff */
[----:B------:R1:W-:Y:S01]  /*3f20*/  STL.64 [R1+0x4c8], R8 ;  /* 0x0004c80801007387 */ /* 0x0003e20000100a00 */
[----:B------:R-:W-:Y:S01]  /*3f30*/  IMAD R5, R7, 0x29, RZ ;  /* 0x0000002907057824 */ /* 0x000fe200078e02ff */
[----:B------:R-:W-:Y:S01]  /*3f40*/  PRMT R32, RZ, 0x7610, R32 ;  /* 0x00007610ff207816 */ /* 0x000fe20000000020 */
[----:B------:R-:W3:Y:S01]  /*3f50*/  LDC R6, c[0x0][0x3c4] ;  /* 0x0000f100ff067b82 */ /* 0x000ee20000000800 */
[----:B------:R1:W2:Y:S01]  /*3f60*/  @P4 LDG.E.U8 R55, desc[UR8][R8.64] ;  /* 0x0000000808374981 */ /* 0x0002a2000c1e1100 */
[----:B------:R-:W-:-:S03]  /*3f70*/  SHF.R.S32.HI R7, RZ, 0x1f, R3 ;  /* 0x0000001fff077819 */ /* 0x000fc60000011403 */
[----:B------:R0:W2:Y:S04]  /*3f80*/  @P4 LDG.E.U8 R80, desc[UR8][R96.64] ;  /* 0x0000000860504981 */ /* 0x0000a8000c1e1100 */
[----:B------:R0:W2:Y:S01]  /*3f90*/  @P4 LDG.E.U8 R56, desc[UR8][R14.64] ;  /* 0x000000080e384981 */ /* 0x0000a2000c1e1100 */
[----:B-1----:R-:W1:Y:S01]  /*3fa0*/  LDC R8, c[0x0][0x3c4] ;  /* 0x0000f100ff087b82 */ /* 0x002e620000000800 */
[C---:B------:R-:W-:Y:S02]  /*3fb0*/  IADD3 R24, P2, PT, R3.reuse, R136, RZ ;  /* 0x0000008803187210 */ /* 0x040fe40007f5e0ff */
[----:B0-----:R-:W-:Y:S02]  /*3fc0*/  IADD3 R96, P1, PT, R3, R134, RZ ;  /* 0x0000008603607210 */ /* 0x001fe40007f3e0ff */
[----:B------:R-:W-:-:S02]  /*3fd0*/  SHF.R.S32.HI R9, RZ, 0x1f, R5 ;  /* 0x0000001fff097819 */ /* 0x000fc40000011405 */
[----:B------:R-:W-:Y:S01]  /*3fe0*/  IADD3 R14, P3, PT, R5, R134, RZ ;  /* 0x00000086050e7210 */ /* 0x000fe20007f7e0ff */
[C---:B------:R-:W-:Y:S02]  /*3ff0*/  IMAD.X R97, R7.reuse, 0x1, R135, P1 ;  /* 0x0000000107617824 */ /* 0x040fe400008e0687 */
[----:B------:R-:W-:Y:S02]  /*4000*/  IMAD R3, R4, 0x31, RZ ;  /* 0x0000003104037824 */ /* 0x000fe400078e02ff */
[----:B------:R-:W-:Y:S01]  /*4010*/  IMAD.X R25, R7, 0x1, R137, P2 ;  /* 0x0000000107197824 */ /* 0x000fe200010e0689 */
[----:B------:R-:W0:Y:S01]  /*4020*/  LDC R4, c[0x0][0x3c4] ;  /* 0x0000f100ff047b82 */ /* 0x000e220000000800 */
[----:B------:R-:W-:Y:S01]  /*4030*/  IMAD.X R15, R9, 0x1, R135, P3 ;  /* 0x00000001090f7824 */ /* 0x000fe200018e0687 */
[----:B------:R-:W-:Y:S01]  /*4040*/  STL.64 [R1+0x450], R96 ;  /* 0x0004506001007387 */ /* 0x000fe20000100a00 */
[----:B------:R-:W-:-:S03]  /*4050*/  PRMT R44, RZ, 0x7610, R44 ;  /* 0x00007610ff2c7816 */ /* 0x000fc6000000002c */
[----:B------:R3:W-:Y:S01]  /*4060*/  STL.64 [R1+0x448], R24 ;  /* 0x0004481801007387 */ /* 0x0007e20000100a00 */
[----:B------:R-:W-:-:S03]  /*4070*/  SHF.R.S32.HI R7, RZ, 0x1f, R3 ;  /* 0x0000001fff077819 */ /* 0x000fc60000011403 */
[----:B------:R3:W2:Y:S04]  /*4080*/  @P4 LDG.E.U8 R43, desc[UR8][R24.64] ;  /* 0x00000008182b4981 */ /* 0x0006a8000c1e1100 */
[----:B------:R3:W-:Y:S04]  /*4090*/  STL.64 [R1+0x3d0], R14 ;  /* 0x0003d00e01007387 */ /* 0x0007e80000100a00 */
[----:B------:R3:W2:Y:S02]  /*40a0*/  @P4 LDG.E.U8 R32, desc[UR8][R14.64] ;  /* 0x000000080e204981 */ /* 0x0006a4000c1e1100 */
[----:B---3--:R-:W-:-:S02]  /*40b0*/  IADD3 R24, P1, PT, R5, R136, RZ ;  /* 0x0000008805187210 */ /* 0x008fc40007f3e0ff */
[----:B------:R3:W2:Y:S01]  /*40c0*/  @P4 LDG.E.U8 R44, desc[UR8][R96.64] ;  /* 0x00000008602c4981 */ /* 0x0006a2000c1e1100 */
[----:B------:R-:W-:Y:S02]  /*40d0*/  IADD3 R14, P2, PT, R3, R134, RZ ;  /* 0x00000086030e7210 */ /* 0x000fe40007f5e0ff */
[----:B------:R-:W-:Y:S02]  /*40e0*/  IMAD.X R25, R9, 0x1, R137, P1 ;  /* 0x0000000109197824 */ /* 0x000fe400008e0689 */
[----:B-1----:R-:W-:Y:S01]  /*40f0*/  IMAD R5, R8, 0x39, RZ ;  /* 0x0000003908057824 */ /* 0x002fe200078e02ff */
[----:B---3--:R-:W-:Y:S01]  /*4100*/  IADD3 R96, P1, PT, R3, R136, RZ ;  /* 0x0000008803607210 */ /* 0x008fe20007f3e0ff */
[C---:B------:R-:W-:Y:S01]  /*4110*/  IMAD.X R15, R7.reuse, 0x1, R135, P2 ;  /* 0x00000001070f7824 */ /* 0x040fe200010e0687 */
[----:B------:R1:W-:Y:S01]  /*4120*/  STL.64 [R1+0x3c8], R24 ;  /* 0x0003c81801007387 */ /* 0x0003e20000100a00 */
[----:B------:R-:W3:Y:S01]  /*4130*/  LDC R8, c[0x0][0x3c4] ;  /* 0x0000f100ff087b82 */ /* 0x000ee20000000800 */
[----:B------:R-:W-:Y:S01]  /*4140*/  SHF.R.S32.HI R3, RZ, 0x1f, R5 ;  /* 0x0000001fff037819 */ /* 0x000fe20000011405 */
[----:B------:R-:W-:Y:S01]  /*4150*/  IMAD.X R97, R7, 0x1, R137, P1 ;  /* 0x0000000107617824 */ /* 0x000fe200008e0689 */
[----:B------:R1:W2:Y:S04]  /*4160*/  @P4 LDG.E.U8 R31, desc[UR8][R24.64] ;  /* 0x00000008181f4981 */ /* 0x0002a8000c1e1100 */
[----:B------:R0:W-:Y:S04]  /*4170*/  STL.64 [R1+0x350], R14 ;  /* 0x0003500e01007387 */ /* 0x0001e80000100a00 */
[----:B------:R0:W2:Y:S01]  /*4180*/  @P4 LDG.E.U8 R20, desc[UR8][R14.64] ;  /* 0x000000080e144981 */ /* 0x0000a2000c1e1100 */
[----:B-1----:R-:W-:-:S02]  /*4190*/  IADD3 R24, P2, PT, R5, R134, RZ ;  /* 0x0000008605187210 */ /* 0x002fc40007f5e0ff */
[----:B0-----:R-:W-:-:S03]  /*41a0*/  IADD3 R14, P1, PT, R5, R136, RZ ;  /* 0x00000088050e7210 */ /* 0x001fc60007f3e0ff */
[C---:B------:R-:W-:Y:S02]  /*41b0*/  IMAD.X R25, R3.reuse, 0x1, R135, P2 ;  /* 0x0000000103197824 */ /* 0x040fe400010e0687 */
[----:B------:R-:W-:Y:S02]  /*41c0*/  IMAD.X R15, R3, 0x1, R137, P1 ;  /* 0x00000001030f7824 */ /* 0x000fe400008e0689 */
[----:B------:R-:W-:Y:S01]  /*41d0*/  IMAD R3, R4, 0x3, RZ ;  /* 0x0000000304037824 */ /* 0x000fe200078e02ff */
[----:B------:R-:W-:Y:S02]  /*41e0*/  PRMT R19, RZ, 0x7610, R19 ;  /* 0x00007610ff137816 */ /* 0x000fe40000000013 */
[----:B------:R-:W-:Y:S02]  /*41f0*/  PRMT R10, RZ, 0x7610, R10 ;  /* 0x00007610ff0a7816 */ /* 0x000fe4000000000a */
[----:B------:R-:W-:Y:S01]  /*4200*/  PRMT R9, RZ, 0x7610, R9 ;  /* 0x00007610ff097816 */ /* 0x000fe20000000009 */
[----:B------:R-:W-:Y:S01]  /*4210*/  IMAD R13, R13, 0x3, RZ ;  /* 0x000000030d0d7824 */ /* 0x000fe200078e02ff */
[C---:B------:R-:W-:Y:S01]  /*4220*/  IADD3 RZ, P1, PT, R3.reuse, R134, RZ ;  /* 0x0000008603ff7210 */ /* 0x040fe20007f3e0ff */
[----:B------:R-:W-:Y:S01]  /*4230*/  IMAD R5, R6, 0xa, RZ ;  /* 0x0000000a06057824 */ /* 0x000fe200078e02ff */
[----:B------:R-:W-:Y:S01]  /*4240*/  IADD3 RZ, P2, PT, R3, R136, RZ ;  /* 0x0000008803ff7210 */ /* 0x000fe20007f5e0ff */
[----:B------:R0:W-:Y:S01]  /*4250*/  STL.64 [R1+0x348], R96 ;  /* 0x0003486001007387 */ /* 0x0001e20000100a00 */
[----:B------:R-:W-:Y:S01]  /*4260*/  SHF.R.S32.HI R3, RZ, 0x1f, R3 ;  /* 0x0000001fff037819 */ /* 0x000fe20000011403 */
[----:B------:R-:W1:Y:S02]  /*4270*/  LDC R4, c[0x0][0x3c4] ;  /* 0x0000f100ff047b82 */ /* 0x000e640000000800 */
[----:B------:R0:W2:Y:S01]  /*4280*/  @P4 LDG.E.U8 R19, desc[UR8][R96.64] ;  /* 0x0000000860134981 */ /* 0x0000a2000c1e1100 */
[----:B------:R-:W-:-:S03]  /*4290*/  SHF.R.S32.HI R7, RZ, 0x1f, R5 ;  /* 0x0000001fff077819 */ /* 0x000fc60000011405 */
[----:B------:R3:W-:Y:S01]  /*42a0*/  STL.64 [R1+0x2d0], R24 ;  /* 0x0002d01801007387 */ /* 0x0007e20000100a00 */
[----:B------:R-:W-:Y:S01]  /*42b0*/  PRMT R78, RZ, 0x7610, R78 ;  /* 0x00007610ff4e7816 */ /* 0x000fe2000000004e */
[----:B------:R-:W1:Y:S02]  /*42c0*/  LDC R6, c[0x0][0x3c4] ;  /* 0x0000f100ff067b82 */ /* 0x000e640000000800 */
[----:B------:R3:W2:Y:S01]  /*42d0*/  @P4 LDG.E.U8 R10, desc[UR8][R24.64] ;  /* 0x00000008180a4981 */ /* 0x0006a2000c1e1100 */
[----:B0-----:R-:W-:-:S03]  /*42e0*/  IMAD.IADD R96, R13, 0x1, R134 ;  /* 0x000000010d607824 */ /* 0x001fc600078e0286 */
[----:B------:R0:W-:Y:S01]  /*42f0*/  STL.64 [R1+0x2c8], R14 ;  /* 0x0002c80e01007387 */ /* 0x0001e20000100a00 */
[----:B------:R-:W-:-:S03]  /*4300*/  IMAD.X R97, R3, 0x1, R135, P1 ;  /* 0x0000000103617824 */ /* 0x000fc600008e0687 */
[----:B------:R0:W2:Y:S01]  /*4310*/  @P4 LDG.E.U8 R9, desc[UR8][R14.64] ;  /* 0x000000080e094981 */ /* 0x0000a2000c1e1100 */
[----:B---3--:R-:W-:-:S03]  /*4320*/  IADD3 R24, P1, PT, R5, R134, RZ ;  /* 0x0000008605187210 */ /* 0x008fc60007f3e0ff */
[----:B------:R-:W-:Y:S01]  /*4330*/  STL.64 [R1+0x668], R96 ;  /* 0x0006686001007387 */ /* 0x000fe20000100a00 */
[----:B0-----:R-:W-:Y:S02]  /*4340*/  IMAD.IADD R14, R13, 0x1, R136 ;  /* 0x000000010d0e7824 */ /* 0x001fe400078e0288 */
[----:B------:R-:W-:Y:S02]  /*4350*/  IMAD.X R15, R3, 0x1, R137, P2 ;  /* 0x00000001030f7824 */ /* 0x000fe400010e0689 */
[----:B------:R-:W-:-:S03]  /*4360*/  IMAD.X R25, R7, 0x1, R135, P1 ;  /* 0x0000000107197824 */ /* 0x000fc600008e0687 */
[----:B------:R0:W-:Y:S04]  /*4370*/  STL.64 [R1+0x660], R14 ;  /* 0x0006600e01007387 */ /* 0x0001e80000100a00 */
[----:B------:R0:W3:Y:S01]  /*4380*/  @P4 LDG.E.U8 R87, desc[UR8][R14.64] ;  /* 0x000000080e574981 */ /* 0x0000e2000c1e1100 */
[----:B------:R-:W-:Y:S01]  /*4390*/  IMAD R3, R8, 0x12, RZ ;  /* 0x0000001208037824 */ /* 0x000fe200078e02ff */
[----:B------:R-:W-:Y:S01]  /*43a0*/  PRMT R66, RZ, 0x7610, R66 ;  /* 0x00007610ff427816 */ /* 0x000fe20000000042 */
[----:B------:R-:W4:Y:S01]  /*43b0*/  LDC R8, c[0x0][0x3c4] ;  /* 0x0000f100ff087b82 */ /* 0x000f220000000800 */
[----:B------:R1:W2:Y:S01]  /*43c0*/  @P4 LDG.E.U8 R78, desc[UR8][R24.64] ;  /* 0x00000008184e4981 */ /* 0x0002a2000c1e1100 */
[----:B0-----:R-:W-:-:S05]  /*43d0*/  IADD3 R14, P1, PT, R5, R136, RZ ;  /* 0x00000088050e7210 */ /* 0x001fca0007f3e0ff */
[----:B------:R-:W-:Y:S02]  /*43e0*/  IMAD.X R15, R7, 0x1, R137, P1 ;  /* 0x00000001070f7824 */ /* 0x000fe400008e0689 */
[----:B------:R-:W0:Y:S01]  /*43f0*/  LDC R7, c[0x0][0x3c4] ;  /* 0x0000f100ff077b82 */ /* 0x000e220000000800 */
[----:B------:R1:W-:Y:S01]  /*4400*/  STL.64 [R1+0x5c0], R24 ;  /* 0x0005c01801007387 */ /* 0x0003e20000100a00 */
[----:B------:R-:W-:-:S03]  /*4410*/  SHF.R.S32.HI R5, RZ, 0x1f, R3 ;  /* 0x0000001fff057819 */ /* 0x000fc60000011403 */
[----:B------:R5:W-:Y:S04]  /*4420*/  STL.64 [R1+0x5b8], R14 ;  /* 0x0005b80e01007387 */ /* 0x000be80000100a00 */
[----:B------:R5:W2:Y:S01]  /*4430*/  @P4 LDG.E.U8 R77, desc[UR8][R14.64] ;  /* 0x000000080e4d4981 */ /* 0x000aa2000c1e1100 */
[C---:B-1----:R-:W-:Y:S02]  /*4440*/  IADD3 R24, P1, PT, R3.reuse, R134, RZ ;  /* 0x0000008603187210 */ /* 0x042fe40007f3e0ff */
[----:B-----5:R-:W-:Y:S01]  /*4450*/  IADD3 R14, P2, PT, R3, R136, RZ ;  /* 0x00000088030e7210 */ /* 0x020fe20007f5e0ff */
[----:B------:R-:W-:Y:S02]  /*4460*/  IMAD R3, R4, 0x1a, RZ ;  /* 0x0000001a04037824 */ /* 0x000fe400078e02ff */
[C---:B------:R-:W-:Y:S01]  /*4470*/  IMAD.X R25, R5.reuse, 0x1, R135, P1 ;  /* 0x0000000105197824 */ /* 0x040fe200008e0687 */
[----:B------:R-:W1:Y:S01]  /*4480*/  LDC R4, c[0x0][0x3c4] ;  /* 0x0000f100ff047b82 */ /* 0x000e620000000800 */
[----:B------:R-:W-:Y:S01]  /*4490*/  IMAD.X R15, R5, 0x1, R137, P2 ;  /* 0x00000001050f7824 */ /* 0x000fe200010e0689 */
[----:B------:R-:W-:-:S02]  /*44a0*/  SHF.R.S32.HI R5, RZ, 0x1f, R3 ;  /* 0x0000001fff057819 */ /* 0x000fc40000011403 */
[----:B------:R5:W-:Y:S04]  /*44b0*/  STL.64 [R1+0x540], R24 ;  /* 0x0005401801007387 */ /* 0x000be80000100a00 */
[----:B------:R5:W2:Y:S01]  /*44c0*/  @P4 LDG.E.U8 R66, desc[UR8][R24.64] ;  /* 0x0000000818424981 */ /* 0x000aa2000c1e1100 */
[----:B------:R-:W-:-:S03]  /*44d0*/  PRMT R88, RZ, 0x7610, R88 ;  /* 0x00007610ff587816 */ /* 0x000fc60000000058 */
[----:B------:R0:W-:Y:S04]  /*44e0*/  STL.64 [R1+0x538], R14 ;  /* 0x0005380e01007387 */ /* 0x0001e80000100a00 */
[----:B------:R0:W2:Y:S01]  /*44f0*/  @P4 LDG.E.U8 R65, desc[UR8][R14.64] ;  /* 0x000000080e414981 */ /* 0x0000a2000c1e1100 */
[C---:B-----5:R-:W-:Y:S02]  /*4500*/  IADD3 R24, P1, PT, R3.reuse, R134, RZ ;  /* 0x0000008603187210 */ /* 0x060fe40007f3e0ff */
[----:B------:R-:W-:Y:S01]  /*4510*/  PRMT R54, RZ, 0x7610, R54 ;  /* 0x00007610ff367816 */ /* 0x000fe20000000036 */
[----:B------:R5:W2:Y:S01]  /*4520*/  @P4 LDG.E.U8 R88, desc[UR8][R96.64] ;  /* 0x0000000860584981 */ /* 0x000aa2000c1e1100 */
[----:B0-----:R-:W-:Y:S01]  /*4530*/  IADD3 R14, P2, PT, R3, R136, RZ ;  /* 0x00000088030e7210 */ /* 0x001fe20007f5e0ff */
[----:B------:R-:W-:-:S02]  /*4540*/  IMAD.X R25, R5, 0x1, R135, P1 ;  /* 0x0000000105197824 */ /* 0x000fc400008e0687 */
[----:B------:R-:W-:Y:S02]  /*4550*/  IMAD R3, R6, 0x22, RZ ;  /* 0x0000002206037824 */ /* 0x000fe400078e02ff */
[----:B------:R-:W-:Y:S01]  /*4560*/  IMAD.X R15, R5, 0x1, R137, P2 ;  /* 0x00000001050f7824 */ /* 0x000fe200010e0689 */
[----:B------:R0:W-:Y:S01]  /*4570*/  STL.64 [R1+0x4c0], R24 ;  /* 0x0004c01801007387 */ /* 0x0001e20000100a00 */
[----:B------:R-:W-:Y:S01]  /*4580*/  IMAD R5, R7, 0x2a, RZ ;  /* 0x0000002a07057824 */ /* 0x000fe200078e02ff */
[----:B------:R-:W-:Y:S01]  /*4590*/  SHF.R.S32.HI R7, RZ, 0x1f, R3 ;  /* 0x0000001fff077819 */ /* 0x000fe20000011403 */
[----:B------:R-:W4:Y:S01]  /*45a0*/  LDC R6, c[0x0][0x3c4] ;  /* 0x0000f100ff067b82 */ /* 0x000f220000000800 */
[----:B------:R0:W2:Y:S01]  /*45b0*/  @P4 LDG.E.U8 R54, desc[UR8][R24.64] ;  /* 0x0000000818364981 */ /* 0x0000a2000c1e1100 */
[C---:B-----5:R-:W-:Y:S02]  /*45c0*/  IADD3 R96, P1, PT, R3.reuse, R134, RZ ;  /* 0x0000008603607210 */ /* 0x060fe40007f3e0ff */
[----:B------:R-:W-:Y:S01]  /*45d0*/  SHF.R.S32.HI R13, RZ, 0x1f, R5 ;  /* 0x0000001fff0d7819 */ /* 0x000fe20000011405 */
[----:B------:R5:W-:Y:S04]  /*45e0*/  STL.64 [R1+0x4b8], R14 ;  /* 0x0004b80e01007387 */ /* 0x000be80000100a00 */
[----:B------:R5:W2:Y:S01]  /*45f0*/  @P4 LDG.E.U8 R53, desc[UR8][R14.64] ;  /* 0x000000080e354981 */ /* 0x000aa2000c1e1100 */
[----:B0-----:R-:W-:Y:S01]  /*4600*/  IADD3 R24, P2, PT, R3, R136, RZ ;  /* 0x0000008803187210 */ /* 0x001fe20007f5e0ff */
[----:B------:R-:W-:Y:S01]  /*4610*/  IMAD.X R97, R7, 0x1, R135, P1 ;  /* 0x0000000107617824 */ /* 0x000fe200008e0687 */
[----:B------:R-:W-:-:S02]  /*4620*/  PRMT R30, RZ, 0x7610, R30 ;  /* 0x00007610ff1e7816 */ /* 0x000fc4000000001e */
[----:B-----5:R-:W-:Y:S01]  /*4630*/  IADD3 R14, P3, PT, R5, R134, RZ ;  /* 0x00000086050e7210 */ /* 0x020fe20007f7e0ff */
[----:B------:R-:W-:Y:S02]  /*4640*/  IMAD.X R25, R7, 0x1, R137, P2 ;  /* 0x0000000107197824 */ /* 0x000fe400010e0689 */
[----:B-1----:R-:W-:Y:S02]  /*4650*/  IMAD R3, R4, 0x32, RZ ;  /* 0x0000003204037824 */ /* 0x002fe400078e02ff */
[----:B------:R-:W-:Y:S01]  /*4660*/  IMAD.X R15, R13, 0x1, R135, P3 ;  /* 0x000000010d0f7824 */ /* 0x000fe200018e0687 */
[----:B------:R-:W-:Y:S01]  /*4670*/  STL.64 [R1+0x440], R96 ;  /* 0x0004406001007387 */ /* 0x000fe20000100a00 */
[----:B------:R-:W0:Y:S01]  /*4680*/  LDC R4, c[0x0][0x3c4] ;  /* 0x0000f100ff047b82 */ /* 0x000e220000000800 */
[----:B------:R-:W-:Y:S02]  /*4690*/  SHF.R.S32.HI R7, RZ, 0x1f, R3 ;  /* 0x0000001fff077819 */ /* 0x000fe40000011403 */
[----:B------:R1:W-:Y:S04]  /*46a0*/  STL.64 [R1+0x438], R24 ;  /* 0x0004381801007387 */ /* 0x0003e80000100a00 */
[----:B------:R1:W5:Y:S04]  /*46b0*/  @P4 LDG.E.U8 R41, desc[UR8][R24.64] ;  /* 0x0000000818294981 */ /* 0x000368000c1e1100 */
[----:B------:R4:W-:Y:S04]  /*46c0*/  STL.64 [R1+0x3c0], R14 ;  /* 0x0003c00e01007387 */ /* 0x0009e80000100a00 */
[----:B------:R4:W2:Y:S01]  /*46d0*/  @P4 LDG.E.U8 R30, desc[UR8][R14.64] ;  /* 0x000000080e1e4981 */ /* 0x0008a2000c1e1100 */
[----:B-1----:R-:W-:-:S02]  /*46e0*/  IADD3 R24, P1, PT, R5, R136, RZ ;  /* 0x0000008805187210 */ /* 0x002fc40007f3e0ff */
[----:B------:R-:W-:Y:S02]  /*46f0*/  PRMT R42, RZ, 0x7610, R42 ;  /* 0x00007610ff2a7816 */ /* 0x000fe4000000002a */
[----:B------:R-:W-:Y:S02]  /*4700*/  PRMT R18, RZ, 0x7610, R18 ;  /* 0x00007610ff127816 */ /* 0x000fe40000000012 */
[----:B----4-:R-:W-:Y:S01]  /*4710*/  IADD3 R14, P2, PT, R3, R134, RZ ;  /* 0x00000086030e7210 */ /* 0x010fe20007f5e0ff */
[----:B------:R-:W-:Y:S01]  /*4720*/  IMAD.X R25, R13, 0x1, R137, P1 ;  /* 0x000000010d197824 */ /* 0x000fe200008e0689 */
[----:B------:R1:W4:Y:S01]  /*4730*/  @P4 LDG.E.U8 R42, desc[UR8][R96.64] ;  /* 0x00000008602a4981 */ /* 0x000322000c1e1100 */
[----:B------:R-:W-:Y:S01]  /*4740*/  IMAD R5, R8, 0x3a, RZ ;  /* 0x0000003a08057824 */ /* 0x000fe200078e02ff */
[----:B------:R-:W0:Y:S01]  /*4750*/  LDC R13, c[0x0][0x3c4] ;  /* 0x0000f100ff0d7b82 */ /* 0x000e220000000800 */
[----:B------:R-:W-:Y:S01]  /*4760*/  IMAD.X R15, R7, 0x1, R135, P2 ;  /* 0x00000001070f7824 */ /* 0x000fe200010e0687 */
[----:B------:R-:W-:Y:S04]  /*4770*/  STL.64 [R1+0x3b8], R24 ;  /* 0x0003b81801007387 */ /* 0x000fe80000100a00 */
[----:B------:R1:W-:Y:S02]  /*4780*/  STL.64 [R1+0x340], R14 ;  /* 0x0003400e01007387 */ /* 0x0003e40000100a00 */
[----:B-1----:R-:W-:-:S02]  /*4790*/  IADD3 R96, P1, PT, R3, R136, RZ ;  /* 0x0000008803607210 */ /* 0x002fc40007f3e0ff */
[----:B------:R1:W2:Y:S01]  /*47a0*/  @P4 LDG.E.U8 R18, desc[UR8][R14.64] ;  /* 0x000000080e124981 */ /* 0x0002a2000c1e1100 */
[----:B------:R-:W-:Y:S02]  /*47b0*/  SHF.R.S32.HI R3, RZ, 0x1f, R5 ;  /* 0x0000001fff037819 */ /* 0x000fe40000011405 */
[----:B------:R-:W-:Y:S01]  /*47c0*/  IMAD.X R97, R7, 0x1, R137, P1 ;  /* 0x0000000107617824 */ /* 0x000fe200008e0689 */
[----:B------:R-:W-:Y:S01]  /*47d0*/  PRMT R8, RZ, 0x7610, R8 ;  /* 0x00007610ff087816 */ /* 0x000fe20000000008 */
[----:B------:R1:W2:Y:S02]  /*47e0*/  @P4 LDG.E.U8 R29, desc[UR8][R24.64] ;  /* 0x00000008181d4981 */ /* 0x0002a4000c1e1100 */
[----:B-1----:R-:W-:Y:S02]  /*47f0*/  IADD3 R14, P2, PT, R5, R134, RZ ;  /* 0x00000086050e7210 */ /* 0x002fe40007f5e0ff */
[----:B------:R-:W-:Y:S03]  /*4800*/  STL.64 [R1+0x338], R96 ;  /* 0x0003386001007387 */ /* 0x000fe60000100a00 */
[----:B------:R-:W-:Y:S01]  /*4810*/  IMAD.X R15, R3, 0x1, R135, P2 ;  /* 0x00000001030f7824 */ /* 0x000fe200010e0687 */
[----:B------:R-:W-:-:S04]  /*4820*/  IADD3 R24, P1, PT, R5, R136, RZ ;  /* 0x0000008805187210 */ /* 0x000fc80007f3e0ff */
[----:B------:R1:W-:Y:S01]  /*4830*/  STL.64 [R1+0x2c0], R14 ;  /* 0x0002c00e01007387 */ /* 0x0003e20000100a00 */
[----:B------:R-:W-:-:S03]  /*4840*/  IMAD.X R25, R3, 0x1, R137, P1 ;  /* 0x0000000103197824 */ /* 0x000fc600008e0689 */
[----:B------:R1:W2:Y:S01]  /*4850*/  @P4 LDG.E.U8 R8, desc[UR8][R14.64] ;  /* 0x000000080e084981 */ /* 0x0002a2000c1e1100 */
[----:B0-----:R-:W-:Y:S01]  /*4860*/  IMAD.SHL.U32 R3, R4, 0x4, RZ ;  /* 0x0000000404037824 */ /* 0x001fe200078e00ff */
[----:B------:R-:W-:Y:S01]  /*4870*/  PRMT R22, RZ, 0x7610, R22 ;  /* 0x00007610ff167816 */ /* 0x000fe20000000016 */
[----:B------:R-:W0:Y:S01]  /*4880*/  LDC R4, c[0x0][0x3c4] ;  /* 0x0000f100ff047b82 */ /* 0x000e220000000800 */
[----:B------:R-:W-:-:S07]  /*4890*/  PRMT R17, RZ, 0x7610, R17 ;  /* 0x00007610ff117816 */ /* 0x000fce0000000011 */
[----:B-1----:R-:W1:Y:S01]  /*48a0*/  LDC R14, c[0x0][0x3c4] ;  /* 0x0000f100ff0e7b82 */ /* 0x002e620000000800 */
[----:B------:R-:W-:Y:S01]  /*48b0*/  PRMT R7, RZ, 0x7610, R7 ;  /* 0x00007610ff077816 */ /* 0x000fe20000000007 */
[----:B------:R-:W-:Y:S01]  /*48c0*/  IMAD.SHL.U32 R15, R13, 0x4, RZ ;  /* 0x000000040d0f7824 */ /* 0x000fe200078e00ff */
[C---:B------:R-:W-:Y:S01]  /*48d0*/  IADD3 RZ, P1, PT, R3.reuse, R134, RZ ;  /* 0x0000008603ff7210 */ /* 0x040fe20007f3e0ff */
[----:B------:R-:W-:Y:S01]  /*48e0*/  IMAD R5, R6, 0xb, RZ ;  /* 0x0000000b06057824 */ /* 0x000fe200078e02ff */
[----:B------:R-:W-:Y:S01]  /*48f0*/  IADD3 RZ, P2, PT, R3, R136, RZ ;  /* 0x0000008803ff7210 */ /* 0x000fe20007f5e0ff */
[----:B------:R0:W2:Y:S01]  /*4900*/  @P4 LDG.E.U8 R22, desc[UR8][R100.64] ;  /* 0x0000000864164981 */ /* 0x0000a2000c1e1100 */
[----:B------:R-:W-:Y:S01]  /*4910*/  SHF.R.S32.HI R3, RZ, 0x1f, R3 ;  /* 0x0000001fff037819 */ /* 0x000fe20000011403 */
[----:B------:R-:W1:Y:S01]  /*4920*/  LDC R6, c[0x0][0x3c4] ;  /* 0x0000f100ff067b82 */ /* 0x000e620000000800 */
[----:B------:R-:W-:Y:S01]  /*4930*/  SHF.R.S32.HI R13, RZ, 0x1f, R5 ;  /* 0x0000001fff0d7819 */ /* 0x000fe20000011405 */
[----:B------:R0:W2:Y:S04]  /*4940*/  @P4 LDG.E.U8 R17, desc[UR8][R96.64] ;  /* 0x0000000860114981 */ /* 0x0000a8000c1e1100 */
[----:B------:R0:W-:Y:S02]  /*4950*/  STL.64 [R1+0x2b8], R24 ;  /* 0x0002b81801007387 */ /* 0x0001e40000100a00 */
[----:B0-----:R-:W-:-:S02]  /*4960*/  IMAD.IADD R100, R15, 0x1, R134 ;  /* 0x000000010f647824 */ /* 0x001fc400078e0286 */
[----:B------:R0:W2:Y:S01]  /*4970*/  @P4 LDG.E.U8 R7, desc[UR8][R24.64] ;  /* 0x0000000818074981 */ /* 0x0000a2000c1e1100 */
[----:B------:R-:W-:Y:S01]  /*4980*/  IMAD.X R101, R3, 0x1, R135, P1 ;  /* 0x0000000103657824 */ /* 0x000fe200008e0687 */
[----:B------:R-:W-:-:S04]  /*4990*/  IADD3 R96, P1, PT, R5, R134, RZ ;  /* 0x0000008605607210 */ /* 0x000fc80007f3e0ff */
[----:B------:R-:W-:Y:S01]  /*49a0*/  STL.64 [R1+0x658], R100 ;  /* 0x0006586401007387 */ /* 0x000fe20000100a00 */
[----:B0-----:R-:W-:Y:S02]  /*49b0*/  IMAD.IADD R24, R15, 0x1, R136 ;  /* 0x000000010f187824 */ /* 0x001fe400078e0288 */
[----:B------:R-:W-:Y:S02]  /*49c0*/  IMAD.X R25, R3, 0x1, R137, P2 ;  /* 0x0000000103197824 */ /* 0x000fe400010e0689 */
[----:B------:R-:W-:-:S03]  /*49d0*/  IMAD.X R97, R13, 0x1, R135, P1 ;  /* 0x000000010d617824 */ /* 0x000fc600008e0687 */
[----:B------:R0:W-:Y:S04]  /*49e0*/  STL.64 [R1+0x650], R24 ;  /* 0x0006501801007387 */ /* 0x0001e80000100a00 */
[----:B------:R0:W2:Y:S01]  /*49f0*/  @P4 LDG.E.U8 R85, desc[UR8][R24.64] ;  /* 0x0000000818554981 */ /* 0x0000a2000c1e1100 */
[----:B------:R-:W-:Y:S01]  /*4a00*/  PRMT R76, RZ, 0x7610, R76 ;  /* 0x00007610ff4c7816 */ /* 0x000fe2000000004c */
[----:B-1----:R-:W-:Y:S02]  /*4a10*/  IMAD R3, R14, 0x13, RZ ;  /* 0x000000130e037824 */ /* 0x002fe400078e02ff */
[----:B------:R-:W1:Y:S01]  /*4a20*/  LDC R14, c[0x0][0x3c4] ;  /* 0x0000f100ff0e7b82 */ /* 0x000e620000000800 */
[----:B------:R0:W-:Y:S04]  /*4a30*/  STL.64 [R1+0x5b0], R96 ;  /* 0x0005b06001007387 */ /* 0x0001e80000100a00 */
[----:B------:R0:W2:Y:S02]  /*4a40*/  @P4 LDG.E.U8 R76, desc[UR8][R96.64] ;  /* 0x00000008604c4981 */ /* 0x0000a4000c1e1100 */
[----:B0-----:R-:W-:-:S05]  /*4a50*/  IADD3 R24, P1, PT, R5, R136, RZ ;  /* 0x0000008805187210 */ /* 0x001fca0007f3e0ff */
[----:B------:R-:W-:Y:S01]  /*4a60*/  IMAD.X R25, R13, 0x1, R137, P1 ;  /* 0x000000010d197824 */ /* 0x000fe200008e0689 */
[----:B------:R-:W-:Y:S02]  /*4a70*/  SHF.R.S32.HI R5, RZ, 0x1f, R3 ;  /* 0x0000001fff057819 */ /* 0x000fe40000011403 */
[----:B------:R-:W-:Y:S02]  /*4a80*/  IADD3 R96, P1, PT, R3, R134, RZ ;  /* 0x0000008603607210 */ /* 0x000fe40007f3e0ff */
[----:B------:R0:W-:Y:S04]  /*4a90*/  STL.64 [R1+0x5a8], R24 ;  /* 0x0005a81801007387 */ /* 0x0001e80000100a00 */
[----:B------:R0:W2:Y:S01]  /*4aa0*/  @P4 LDG.E.U8 R75, desc[UR8][R24.64] ;  /* 0x00000008184b4981 */ /* 0x0000a2000c1e1100 */
[----:B------:R-:W-:Y:S01]  /*4ab0*/  PRMT R64, RZ, 0x7610, R64 ;  /* 0x00007610ff407816 */ /* 0x000fe20000000040 */
[----:B------:R-:W-:Y:S01]  /*4ac0*/  IMAD.X R97, R5, 0x1, R135, P1 ;  /* 0x0000000105617824 */ /* 0x000fe200008e0687 */
[----:B0-----:R-:W-:Y:S01]  /*4ad0*/  IADD3 R24, P2, PT, R3, R136, RZ ;  /* 0x0000008803187210 */ /* 0x001fe20007f5e0ff */
[----:B------:R-:W-:Y:S01]  /*4ae0*/  IMAD R3, R4, 0x1b, RZ ;  /* 0x0000001b04037824 */ /* 0x000fe200078e02ff */
[----:B------:R-:W-:Y:S01]  /*4af0*/  PRMT R86, RZ, 0x7610, R86 ;  /* 0x00007610ff567816 */ /* 0x000fe20000000056 */
[----:B------:R-:W0:Y:S01]  /*4b00*/  LDC R4, c[0x0][0x3c4] ;  /* 0x0000f100ff047b82 */ /* 0x000e220000000800 */
[----:B------:R1:W2:Y:S01]  /*4b10*/  @P4 LDG.E.U8 R64, desc[UR8][R96.64] ;  /* 0x0000000860404981 */ /* 0x0002a2000c1e1100 */
[----:B------:R-:W-:Y:S01]  /*4b20*/  IMAD.X R25, R5, 0x1, R137, P2 ;  /* 0x0000000105197824 */ /* 0x000fe200010e0689 */
[----:B------:R-:W-:-:S02]  /*4b30*/  SHF.R.S32.HI R5, RZ, 0x1f, R3 ;  /* 0x0000001fff057819 */ /* 0x000fc40000011403 */
[----:B------:R1:W-:Y:S04]  /*4b40*/  STL.64 [R1+0x530], R96 ;  /* 0x0005306001007387 */ /* 0x0003e80000100a00 */
[----:B------:R1:W-:Y:S04]  /*4b50*/  STL.64 [R1+0x528], R24 ;  /* 0x0005281801007387 */ /* 0x0003e80000100a00 */
[----:B------:R1:W2:Y:S02]  /*4b60*/  @P4 LDG.E.U8 R63, desc[UR8][R24.64] ;  /* 0x00000008183f4981 */ /* 0x0002a4000c1e1100 */
[----:B-1----:R-:W-:-:S02]  /*4b70*/  IADD3 R96, P1, PT, R3, R134, RZ ;  /* 0x0000008603607210 */ /* 0x002fc40007f3e0ff */
[----:B------:R1:W2:Y:S01]  /*4b80*/  @P4 LDG.E.U8 R86, desc[UR8][R100.64] ;  /* 0x0000000864564981 */ /* 0x0002a2000c1e1100 */
[----:B------:R-:W-:Y:S02]  /*4b90*/  PRMT R52, RZ, 0x7610, R52 ;  /* 0x00007610ff347816 */ /* 0x000fe40000000034 */
[----:B------:R-:W-:Y:S01]  /*4ba0*/  IADD3 R24, P2, PT, R3, R136, RZ ;  /* 0x0000008803187210 */ /* 0x000fe20007f5e0ff */
[----:B------:R-:W-:Y:S02]  /*4bb0*/  IMAD R3, R6, 0x23, RZ ;  /* 0x0000002306037824 */ /* 0x000fe400078e02ff */
[C---:B------:R-:W-:Y:S01]  /*4bc0*/  IMAD.X R97, R5.reuse, 0x1, R135, P1 ;  /* 0x0000000105617824 */ /* 0x040fe200008e0687 */
[----:B------:R-:W3:Y:S01]  /*4bd0*/  LDC R6, c[0x0][0x3c4] ;  /* 0x0000f100ff067b82 */ /* 0x000ee20000000800 */
[----:B------:R-:W-:Y:S01]  /*4be0*/  IMAD.X R25, R5, 0x1, R137, P2 ;  /* 0x0000000105197824 */ /* 0x000fe200010e0689 */
[----:B------:R-:W-:Y:S01]  /*4bf0*/  SHF.R.S32.HI R13, RZ, 0x1f, R3 ;  /* 0x0000001fff0d7819 */ /* 0x000fe20000011403 */
[----:B------:R-:W-:Y:S01]  /*4c00*/  IMAD R5, R14, 0x2b, RZ ;  /* 0x0000002b0e057824 */ /* 0x000fe200078e02ff */
[----:B-1----:R-:W-:Y:S01]  /*4c10*/  IADD3 R100, P1, PT, R3, R134, RZ ;  /* 0x0000008603647210 */ /* 0x002fe20007f3e0ff */
[----:B------:R1:W-:Y:S04]  /*4c20*/  STL.64 [R1+0x4b0], R96 ;  /* 0x0004b06001007387 */ /* 0x0003e80000100a00 */
[----:B------:R1:W2:Y:S01]  /*4c30*/  @P4 LDG.E.U8 R52, desc[UR8][R96.64] ;  /* 0x0000000860344981 */ /* 0x0002a2000c1e1100 */
[----:B------:R-:W-:Y:S01]  /*4c40*/  IMAD.X R101, R13, 0x1, R135, P1 ;  /* 0x000000010d657824 */ /* 0x000fe200008e0687 */
[----:B------:R-:W-:Y:S01]  /*4c50*/  SHF.R.S32.HI R15, RZ, 0x1f, R5 ;  /* 0x0000001fff0f7819 */ /* 0x000fe20000011405 */
[----:B------:R-:W3:Y:S01]  /*4c60*/  LDC R14, c[0x0][0x3c4] ;  /* 0x0000f100ff0e7b82 */ /* 0x000ee20000000800 */
[----:B------:R0:W-:Y:S04]  /*4c70*/  STL.64 [R1+0x4a8], R24 ;  /* 0x0004a81801007387 */ /* 0x0001e80000100a00 */
[----:B------:R0:W2:Y:S01]  /*4c80*/  @P4 LDG.E.U8 R51, desc[UR8][R24.64] ;  /* 0x0000000818334981 */ /* 0x0000a2000c1e1100 */
[----:B-1----:R-:W-:Y:S01]  /*4c90*/  IADD3 R96, P2, PT, R3, R136, RZ ;  /* 0x0000008803607210 */ /* 0x002fe20007f5e0ff */
[----:B0-----:R-:W-:Y:S01]  /*4ca0*/  IMAD R3, R4, 0x33, RZ ;  /* 0x0000003304037824 */ /* 0x001fe200078e02ff */
[----:B------:R-:W-:Y:S01]  /*4cb0*/  PRMT R28, RZ, 0x7610, R28 ;  /* 0x00007610ff1c7816 */ /* 0x000fe2000000001c */
[----:B------:R-:W0:Y:S01]  /*4cc0*/  LDC R4, c[0x0][0x3c4] ;  /* 0x0000f100ff047b82 */ /* 0x000e220000000800 */
[----:B------:R-:W-:Y:S01]  /*4cd0*/  IADD3 R24, P1, PT, R5, R134, RZ ;  /* 0x0000008605187210 */ /* 0x000fe20007f3e0ff */
[----:B------:R-:W-:Y:S01]  /*4ce0*/  IMAD.X R97, R13, 0x1, R137, P2 ;  /* 0x000000010d617824 */ /* 0x000fe200010e0689 */
[----:B------:R-:W-:Y:S03]  /*4cf0*/  STL.64 [R1+0x430], R100 ;  /* 0x0004306401007387 */ /* 0x000fe60000100a00 */
[----:B------:R-:W-:Y:S01]  /*4d00*/  IMAD.X R25, R15, 0x1, R135, P1 ;  /* 0x000000010f197824 */ /* 0x000fe200008e0687 */
[----:B------:R-:W-:Y:S01]  /*4d10*/  PRMT R40, RZ, 0x7610, R40 ;  /* 0x00007610ff287816 */ /* 0x000fe20000000028 */
[----:B------:R1:W-:Y:S01]  /*4d20*/  STL.64 [R1+0x428], R96 ;  /* 0x0004286001007387 */ /* 0x0003e20000100a00 */
[----:B------:R-:W-:-:S03]  /*4d30*/  SHF.R.S32.HI R13, RZ, 0x1f, R3 ;  /* 0x0000001fff0d7819 */ /* 0x000fc60000011403 */
[----:B------:R1:W2:Y:S04]  /*4d40*/  @P4 LDG.E.U8 R39, desc[UR8][R96.64] ;  /* 0x0000000860274981 */ /* 0x0002a8000c1e1100 */
[----:B------:R3:W-:Y:S04]  /*4d50*/  STL.64 [R1+0x3b0], R24 ;  /* 0x0003b01801007387 */ /* 0x0007e80000100a00 */
[----:B------:R3:W2:Y:S01]  /*4d60*/  @P4 LDG.E.U8 R28, desc[UR8][R24.64] ;  /* 0x00000008181c4981 */ /* 0x0006a2000c1e1100 */
[----:B-1----:R-:W-:-:S03]  /*4d70*/  IADD3 R96, P1, PT, R5, R136, RZ ;  /* 0x0000008805607210 */ /* 0x002fc60007f3e0ff */
[----:B------:R1:W2:Y:S01]  /*4d80*/  @P4 LDG.E.U8 R40, desc[UR8][R100.64] ;  /* 0x0000000864284981 */ /* 0x0002a2000c1e1100 */
[----:B---3--:R-:W-:Y:S01]  /*4d90*/  IADD3 R24, P2, PT, R3, R134, RZ ;  /* 0x0000008603187210 */ /* 0x008fe20007f5e0ff */
[----:B------:R-:W-:Y:S02]  /*4da0*/  IMAD.X R97, R15, 0x1, R137, P1 ;  /* 0x000000010f617824 */ /* 0x000fe400008e0689 */
[----:B------:R-:W-:Y:S01]  /*4db0*/  IMAD R5, R6, 0x3b, RZ ;  /* 0x0000003b06057824 */ /* 0x000fe200078e02ff */
[----:B-1----:R-:W-:Y:S01]  /*4dc0*/  IADD3 R100, P1, PT, R3, R136, RZ ;  /* 0x0000008803647210 */ /* 0x002fe20007f3e0ff */
[C---:B------:R-:W-:Y:S01]  /*4dd0*/  IMAD.X R25, R13.reuse, 0x1, R135, P2 ;  /* 0x000000010d197824 */ /* 0x040fe200010e0687 */
[----:B------:R1:W-:Y:S02]  /*4de0*/  STL.64 [R1+0x3a8], R96 ;  /* 0x0003a86001007387 */ /* 0x0003e40000100a00 */
[----:B------:R-:W-:Y:S01]  /*4df0*/  SHF.R.S32.HI R3, RZ, 0x1f, R5 ;  /* 0x0000001fff037819 */ /* 0x000fe20000011405 */
[----:B------:R-:W-:Y:S01]  /*4e00*/  IMAD.X R101, R13, 0x1, R137, P1 ;  /* 0x000000010d657824 */ /* 0x000fe200008e0689 */
[----:B------:R1:W3:Y:S04]  /*4e10*/  @P4 LDG.E.U8 R27, desc[UR8][R96.64] ;  /* 0x00000008601b4981 */ /* 0x0002e8000c1e1100 */
[----:B------:R0:W-:Y:S04]  /*4e20*/  STL.64 [R1+0x330], R24 ;  /* 0x0003301801007387 */ /* 0x0001e80000100a00 */
[----:B------:R0:W2:Y:S01]  /*4e30*/  @P4 LDG.E.U8 R16, desc[UR8][R24.64] ;  /* 0x0000000818104981 */ /* 0x0000a2000c1e1100 */
[----:B-1----:R-:W-:-:S02]  /*4e40*/  IADD3 R96, P2, PT, R5, R134, RZ ;  /* 0x0000008605607210 */ /* 0x002fc40007f5e0ff */
[----:B0-----:R-:W-:-:S03]  /*4e50*/  IADD3 R24, P1, PT, R5, R136, RZ ;  /* 0x0000008805187210 */ /* 0x001fc60007f3e0ff */
[C---:B------:R-:W-:Y:S01]  /*4e60*/  IMAD.X R97, R3.reuse, 0x1, R135, P2 ;  /* 0x0000000103617824 */ /* 0x040fe200010e0687 */
[----:B------:R-:W-:Y:S01]  /*4e70*/  PRMT R5, RZ, 0x7610, R5 ;  /* 0x00007610ff057816 */ /* 0x000fe20000000005 */
[----:B------:R-:W-:Y:S02]  /*4e80*/  IMAD.X R25, R3, 0x1, R137, P1 ;  /* 0x0000000103197824 */ /* 0x000fe400008e0689 */
[----:B------:R-:W-:Y:S01]  /*4e90*/  IMAD R3, R4, 0x5, RZ ;  /* 0x0000000504037824 */ /* 0x000fe200078e02ff */
[----:B------:R-:W-:Y:S01]  /*4ea0*/  PRMT R6, RZ, 0x7610, R6 ;  /* 0x00007610ff067816 */ /* 0x000fe20000000006 */
[----:B------:R-:W-:Y:S01]  /*4eb0*/  STL.64 [R1+0x328], R100 ;  /* 0x0003286401007387 */ /* 0x000fe20000100a00 */
[----:B------:R-:W0:Y:S02]  /*4ec0*/  LDC R4, c[0x0][0x3c4] ;  /* 0x0000f100ff047b82 */ /* 0x000e240000000800 */
[----:B------:R-:W-:Y:S01]  /*4ed0*/  IADD3 RZ, P1, PT, R3, R134, RZ ;  /* 0x0000008603ff7210 */ /* 0x000fe20007f3e0ff */
[----:B------:R-:W-:Y:S01]  /*4ee0*/  STL.64 [R1+0x2b0], R96 ;  /* 0x0002b06001007387 */ /* 0x000fe20000100a00 */
[----:B------:R-:W-:-:S03]  /*4ef0*/  SHF.R.S32.HI R13, RZ, 0x1f, R3 ;  /* 0x0000001fff0d7819 */ /* 0x000fc60000011403 */
[----:B------:R1:W-:Y:S01]  /*4f00*/  STL.64 [R1+0x2a8], R24 ;  /* 0x0002a81801007387 */ /* 0x0003e20000100a00 */
[----:B------:R-:W-:-:S03]  /*4f10*/  PRMT R15, RZ, 0x7610, R15 ;  /* 0x00007610ff0f7816 */ /* 0x000fc6000000000f */
[----:B------:R1:W2:Y:S01]  /*4f20*/  @P4 LDG.E.U8 R5, desc[UR8][R24.64] ;  /* 0x0000000818054981 */ /* 0x0002a2000c1e1100 */
[----:B------:R-:W-:Y:S02]  /*4f30*/  PRMT R84, RZ, 0x7610, R84 ;  /* 0x00007610ff547816 */ /* 0x000fe40000000054 */
[----:B------:R-:W-:Y:S01]  /*4f40*/  IADD3 RZ, P2, PT, R3, R136, RZ ;  /* 0x0000008803ff7210 */ /* 0x000fe20007f5e0ff */
[----:B------:R5:W2:Y:S01]  /*4f50*/  @P4 LDG.E.U8 R6, desc[UR8][R96.64] ;  /* 0x0000000860064981 */ /* 0x000aa2000c1e1100 */
[----:B------:R-:W-:Y:S01]  /*4f60*/  IMAD R3, R14, 0xc, RZ ;  /* 0x0000000c0e037824 */ /* 0x000fe200078e02ff */
[----:B------:R-:W-:Y:S01]  /*4f70*/  PRMT R74, RZ, 0x7610, R74 ;  /* 0x00007610ff4a7816 */ /* 0x000fe2000000004a */
[----:B------:R-:W4:Y:S01]  /*4f80*/  LDC R14, c[0x0][0x3c4] ;  /* 0x0000f100ff0e7b82 */ /* 0x000f220000000800 */
[----:B------:R5:W2:Y:S01]  /*4f90*/  @P4 LDG.E.U8 R15, desc[UR8][R100.64] ;  /* 0x00000008640f4981 */ /* 0x000aa2000c1e1100 */
[----:B-1----:R-:W-:-:S04]  /*4fa0*/  IMAD R25, R23, 0x5, RZ ;  /* 0x0000000517197824 */ /* 0x002fc800078e02ff */
[----:B-----5:R-:W-:Y:S02]  /*4fb0*/  IMAD.IADD R96, R25, 0x1, R134 ;  /* 0x0000000119607824 */ /* 0x020fe400078e0286 */
[----:B------:R-:W1:Y:S01]  /*4fc0*/  LDC R23, c[0x0][0x3c4] ;  /* 0x0000f100ff177b82 */ /* 0x000e620000000800 */
[C---:B------:R-:W-:Y:S02]  /*4fd0*/  IMAD.X R97, R13.reuse, 0x1, R135, P1 ;  /* 0x000000010d617824 */ /* 0x040fe400008e0687 */
[----:B------:R-:W-:Y:S01]  /*4fe0*/  IMAD.X R101, R13, 0x1, R137, P2 ;  /* 0x000000010d657824 */ /* 0x000fe200010e0689 */
[----:B------:R-:W-:Y:S02]  /*4ff0*/  SHF.R.S32.HI R13, RZ, 0x1f, R3 ;  /* 0x0000001fff0d7819 */ /* 0x000fe40000011403 */
[----:B------:R5:W-:Y:S01]  /*5000*/  STL.64 [R1+0x648], R96 ;  /* 0x0006486001007387 */ /* 0x000be20000100a00 */
[----:B------:R-:W-:-:S03]  /*5010*/  IADD3 R24, P2, PT, R3, R136, RZ ;  /* 0x0000008803187210 */ /* 0x000fc60007f5e0ff */
[----:B------:R5:W2:Y:S01]  /*5020*/  @P4 LDG.E.U8 R84, desc[UR8][R96.64] ;  /* 0x0000000860544981 */ /* 0x000aa2000c1e1100 */
[----:B------:R-:W-:Y:S02]  /*5030*/  IMAD.IADD R100, R25, 0x1, R136 ;  /* 0x0000000119647824 */ /* 0x000fe400078e0288 */
[----:B------:R-:W-:Y:S01]  /*5040*/  IMAD.X R25, R13, 0x1, R137, P2 ;  /* 0x000000010d197824 */ /* 0x000fe200010e0689 */
[----:B-----5:R-:W-:Y:S02]  /*5050*/  IADD3 R96, P1, PT, R3, R134, RZ ;  /* 0x0000008603607210 */ /* 0x020fe40007f3e0ff */
[----:B------:R-:W-:Y:S03]  /*5060*/  STL.64 [R1+0x640], R100 ;  /* 0x0006406401007387 */ /* 0x000fe60000100a00 */
[----:B------:R-:W-:Y:S01]  /*5070*/  IMAD.X R97, R13, 0x1, R135, P1 ;  /* 0x000000010d617824 */ /* 0x000fe200008e0687 */
[----:B------:R-:W5:Y:S01]  /*5080*/  @P4 LDG.E.U8 R73, desc[UR8][R24.64] ;  /* 0x0000000818494981 */ /* 0x000f62000c1e1100 */
[----:B------:R-:W4:Y:S01]  /*5090*/  LDC R13, c[0x0][0x3c4] ;  /* 0x0000f100ff0d7b82 */ /* 0x000f220000000800 */
[----:B0-----:R-:W-:-:S02]  /*50a0*/  IMAD R3, R4, 0x14, RZ ;  /* 0x0000001404037824 */ /* 0x001fc400078e02ff */
[----:B------:R0:W-:Y:S01]  /*50b0*/  STL.64 [R1+0x5a0], R96 ;  /* 0x0005a06001007387 */ /* 0x0001e20000100a00 */
[----:B-1----:R-:W-:Y:S02]  /*50c0*/  IMAD R23, R23, 0x1c, RZ ;  /* 0x0000001c17177824 */ /* 0x002fe400078e02ff */
[C---:B------:R-:W-:Y:S01]  /*50d0*/  IADD3 R102, P1, PT, R3.reuse, R134, RZ ;  /* 0x0000008603667210 */ /* 0x040fe20007f3e0ff */
[----:B------:R0:W2:Y:S04]  /*50e0*/  @P4 LDG.E.U8 R74, desc[UR8][R96.64] ;  /* 0x00000008604a4981 */ /* 0x0000a8000c1e1100 */
[----:B------:R1:W-:Y:S04]  /*50f0*/  STL.64 [R1+0x598], R24 ;  /* 0x0005981801007387 */ /* 0x0003e80000100a00 */
[----:B------:R1:W2:Y:S01]  /*5100*/  @P4 LDG.E.U8 R83, desc[UR8][R100.64] ;  /* 0x0000000864534981 */ /* 0x0002a2000c1e1100 */
[----:B0-----:R-:W-:-:S02]  /*5110*/  IADD3 R96, P2, PT, R3, R136, RZ ;  /* 0x0000008803607210 */ /* 0x001fc40007f5e0ff */
[----:B-1----:R-:W-:Y:S02]  /*5120*/  SHF.R.S32.HI R25, RZ, 0x1f, R3 ;  /* 0x0000001fff197819 */ /* 0x002fe40000011403 */
[----:B------:R-:W-:Y:S01]  /*5130*/  PRMT R50, RZ, 0x7610, R50 ;  /* 0x00007610ff327816 */ /* 0x000fe20000000032 */
[----:B------:R-:W0:Y:S01]  /*5140*/  LDC R3, c[0x0][0x3c4] ;  /* 0x0000f100ff037b82 */ /* 0x000e220000000800 */
[----:B------:R-:W-:Y:S01]  /*5150*/  SHF.R.S32.HI R35, RZ, 0x1f, R23 ;  /* 0x0000001fff237819 */ /* 0x000fe20000011417 */
[----:B------:R-:W-:Y:S01]  /*5160*/  IMAD.X R103, R25, 0x1, R135, P1 ;  /* 0x0000000119677824 */ /* 0x000fe200008e0687 */
[----:B------:R-:W-:Y:S01]  /*5170*/  IADD3 R100, P1, PT, R23, R134, RZ ;  /* 0x0000008617647210 */ /* 0x000fe20007f3e0ff */
[----:B------:R-:W-:-:S03]  /*5180*/  IMAD.X R97, R25, 0x1, R137, P2 ;  /* 0x0000000119617824 */ /* 0x000fc600010e0689 */
[----:B------:R-:W-:Y:S01]  /*5190*/  STL.64 [R1+0x520], R102 ;  /* 0x0005206601007387 */ /* 0x000fe20000100a00 */
[----:B------:R-:W-:Y:S01]  /*51a0*/  IMAD.X R101, R35, 0x1, R135, P1 ;  /* 0x0000000123657824 */ /* 0x000fe200008e0687 */
[----:B------:R-:W1:Y:S02]  /*51b0*/  LDC R24, c[0x0][0x3c4] ;  /* 0x0000f100ff187b82 */ /* 0x000e640000000800 */
[----:B------:R4:W-:Y:S02]  /*51c0*/  STL.64 [R1+0x518], R96 ;  /* 0x0005186001007387 */ /* 0x0009e40000100a00 */
[----:B----4-:R-:W-:Y:S02]  /*51d0*/  IMAD R13, R13, 0x24, RZ ;  /* 0x000000240d0d7824 */ /* 0x010fe400078e02ff */
[----:B------:R4:W2:Y:S03]  /*51e0*/  @P4 LDG.E.U8 R61, desc[UR8][R96.64] ;  /* 0x00000008603d4981 */ /* 0x0008a6000c1e1100 */
[----:B------:R-:W-:Y:S01]  /*51f0*/  SHF.R.S32.HI R4, RZ, 0x1f, R13 ;  /* 0x0000001fff047819 */ /* 0x000fe2000001140d */
[----:B------:R4:W-:Y:S04]  /*5200*/  STL.64 [R1+0x4a0], R100 ;  /* 0x0004a06401007387 */ /* 0x0009e80000100a00 */
[----:B------:R4:W2:Y:S02]  /*5210*/  @P4 LDG.E.U8 R50, desc[UR8][R100.64] ;  /* 0x0000000864324981 */ /* 0x0008a4000c1e1100 */
[----:B----4-:R-:W-:-:S02]  /*5220*/  IADD3 R96, P1, PT, R23, R136, RZ ;  /* 0x0000008817607210 */ /* 0x010fc40007f3e0ff */
[----:B------:R-:W-:Y:S01]  /*5230*/  PRMT R38, RZ, 0x7610, R38 ;  /* 0x00007610ff267816 */ /* 0x000fe20000000026 */
[----:B------:R-:W4:Y:S02]  /*5240*/  LDC R23, c[0x0][0x3c4] ;  /* 0x0000f100ff177b82 */ /* 0x000f240000000800 */
[----:B------:R-:W-:Y:S01]  /*5250*/  IMAD.X R97, R35, 0x1, R137, P1 ;  /* 0x0000000123617824 */ /* 0x000fe200008e0689 */
[----:B------:R-:W-:-:S04]  /*5260*/  IADD3 R100, P1, PT, R13, R134, RZ ;  /* 0x000000860d647210 */ /* 0x000fc80007f3e0ff */
[----:B------:R0:W-:Y:S02]  /*5270*/  STL.64 [R1+0x498], R96 ;  /* 0x0004986001007387 */ /* 0x0001e40000100a00 */
[----:B0-----:R-:W-:Y:S01]  /*5280*/  IMAD R3, R3, 0x2c, RZ ;  /* 0x0000002c03037824 */ /* 0x001fe200078e02ff */
[----:B------:R-:W0:Y:S01]  /*5290*/  LDC R35, c[0x0][0x3c4] ;  /* 0x0000f100ff237b82 */ /* 0x000e220000000800 */
[----:B------:R1:W2:Y:S01]  /*52a0*/  @P4 LDG.E.U8 R49, desc[UR8][R96.64] ;  /* 0x0000000860314981 */ /* 0x0002a2000c1e1100 */
[----:B------:R-:W-:Y:S01]  /*52b0*/  IMAD.X R101, R4, 0x1, R135, P1 ;  /* 0x0000000104657824 */ /* 0x000fe200008e0687 */
[----:B-1----:R-:W-:-:S04]  /*52c0*/  IADD3 R96, P2, PT, R13, R136, RZ ;  /* 0x000000880d607210 */ /* 0x002fc80007f5e0ff */
[----:B------:R1:W-:Y:S01]  /*52d0*/  STL.64 [R1+0x420], R100 ;  /* 0x0004206401007387 */ /* 0x0003e20000100a00 */
[----:B------:R-:W-:-:S03]  /*52e0*/  IMAD.X R97, R4, 0x1, R137, P2 ;  /* 0x0000000104617824 */ /* 0x000fc600010e0689 */
[----:B------:R1:W2:Y:S01]  /*52f0*/  @P4 LDG.E.U8 R38, desc[UR8][R100.64] ;  /* 0x0000000864264981 */ /* 0x0002a2000c1e1100 */
[----:B------:R-:W-:Y:S02]  /*5300*/  SHF.R.S32.HI R4, RZ, 0x1f, R3 ;  /* 0x0000001fff047819 */ /* 0x000fe40000011403 */
[----:B------:R-:W-:Y:S01]  /*5310*/  PRMT R62, RZ, 0x7610, R62 ;  /* 0x00007610ff3e7816 */ /* 0x000fe2000000003e */
[----:B------:R4:W-:Y:S01]  /*5320*/  STL.64 [R1+0x418], R96 ;  /* 0x0004186001007387 */ /* 0x0009e20000100a00 */
[----:B------:R-:W-:-:S03]  /*5330*/  PRMT R26, RZ, 0x7610, R26 ;  /* 0x00007610ff1a7816 */ /* 0x000fc6000000001a */
[----:B------:R4:W2:Y:S01]  /*5340*/  @P4 LDG.E.U8 R37, desc[UR8][R96.64] ;  /* 0x0000000860254981 */ /* 0x0008a2000c1e1100 */
[----:B-1----:R-:W-:-:S03]  /*5350*/  IADD3 R100, P1, PT, R3, R134, RZ ;  /* 0x0000008603647210 */ /* 0x002fc60007f3e0ff */
[----:B------:R1:W2:Y:S02]  /*5360*/  @P4 LDG.E.U8 R62, desc[UR8][R102.64] ;  /* 0x00000008663e4981 */ /* 0x0002a4000c1e1100 */
[----:B------:R-:W-:Y:S01]  /*5370*/  IMAD.X R101, R4, 0x1, R135, P1 ;  /* 0x0000000104657824 */ /* 0x000fe200008e0687 */
[----:B----4-:R-:W-:Y:S01]  /*5380*/  IADD3 R96, P2, PT, R3, R136, RZ ;  /* 0x0000008803607210 */ /* 0x010fe20007f5e0ff */
[----:B------:R-:W-:Y:S01]  /*5390*/  IMAD R3, R14, 0x34, RZ ;  /* 0x000000340e037824 */ /* 0x000fe200078e02ff */
[----:B------:R-:W-:Y:S02]  /*53a0*/  PRMT R25, RZ, 0x7610, R25 ;  /* 0x00007610ff197816 */ /* 0x000fe40000000019 */
[----:B------:R4:W-:Y:S01]  /*53b0*/  STL.64 [R1+0x3a0], R100 ;  /* 0x0003a06401007387 */ /* 0x0009e20000100a00 */
[----:B------:R-:W-:Y:S01]  /*53c0*/  IMAD.X R97, R4, 0x1, R137, P2 ;  /* 0x0000000104617824 */ /* 0x000fe200010e0689 */
[----:B------:R-:W-:Y:S02]  /*53d0*/  SHF.R.S32.HI R4, RZ, 0x1f, R3 ;  /* 0x0000001fff047819 */ /* 0x000fe40000011403 */
[----:B------:R4:W2:Y:S01]  /*53e0*/  @P4 LDG.E.U8 R26, desc[UR8][R100.64] ;  /* 0x00000008641a4981 */ /* 0x0008a2000c1e1100 */
[----:B-1----:R-:W-:Y:S01]  /*53f0*/  IADD3 R102, P1, PT, R3, R134, RZ ;  /* 0x0000008603667210 */ /* 0x002fe20007f3e0ff */
[----:B------:R-:W-:Y:S01]  /*5400*/  IMAD R24, R24, 0x3c, RZ ;  /* 0x0000003c18187824 */ /* 0x000fe200078e02ff */
[----:B------:R-:W-:Y:S01]  /*5410*/  PRMT R13, RZ, 0x7610, R13 ;  /* 0x00007610ff0d7816 */ /* 0x000fe2000000000d */
[----:B------:R1:W-:Y:S02]  /*5420*/  STL.64 [R1+0x398], R96 ;  /* 0x0003986001007387 */ /* 0x0003e40000100a00 */
[----:B------:R-:W-:-:S02]  /*5430*/  IMAD.X R103, R4, 0x1, R135, P1 ;  /* 0x0000000104677824 */ /* 0x000fc400008e0687 */
[----:B------:R1:W2:Y:S01]  /*5440*/  @P4 LDG.E.U8 R25, desc[UR8][R96.64] ;  /* 0x0000000860194981 */ /* 0x0002a2000c1e1100 */
[----:B----4-:R-:W-:Y:S01]  /*5450*/  IADD3 R100, P2, PT, R3, R136, RZ ;  /* 0x0000008803647210 */ /* 0x010fe20007f5e0ff */
[----:B------:R-:W-:Y:S01]  /*5460*/  IMAD R23, R23, 0x6, RZ ;  /* 0x0000000617177824 */ /* 0x000fe200078e02ff */
[----:B------:R-:W-:-:S03]  /*5470*/  SHF.R.S32.HI R3, RZ, 0x1f, R24 ;  /* 0x0000001fff037819 */ /* 0x000fc60000011418 */
[----:B------:R-:W-:Y:S01]  /*5480*/  IMAD.X R101, R4, 0x1, R137, P2 ;  /* 0x0000000104657824 */ /* 0x000fe200010e0689 */
[----:B-1----:R-:W-:Y:S01]  /*5490*/  IADD3 R96, P1, PT, R24, R134, RZ ;  /* 0x0000008618607210 */ /* 0x002fe20007f3e0ff */
[----:B------:R-:W-:Y:S01]  /*54a0*/  STL.64 [R1+0x320], R102 ;  /* 0x0003206601007387 */ /* 0x000fe20000100a00 */
[----:B------:R-:W-:-:S03]  /*54b0*/  PRMT R4, RZ, 0x7610, R4 ;  /* 0x00007610ff047816 */ /* 0x000fc60000000004 */
[----:B------:R1:W-:Y:S01]  /*54c0*/  STL.64 [R1+0x318], R100 ;  /* 0x0003186401007387 */ /* 0x0003e20000100a00 */
[----:B------:R-:W-:Y:S01]  /*54d0*/  IMAD.X R97, R3, 0x1, R135, P1 ;  /* 0x0000000103617824 */ /* 0x000fe200008e0687 */
[----:B------:R-:W-:Y:S02]  /*54e0*/  IADD3 RZ, P1, PT, R23, R134, RZ ;  /* 0x0000008617ff7210 */ /* 0x000fe40007f3e0ff */
[----:B------:R1:W4:Y:S01]  /*54f0*/  @P4 LDG.E.U8 R13, desc[UR8][R100.64] ;  /* 0x00000008640d4981 */ /* 0x000322000c1e1100 */
[----:B0-----:R-:W-:Y:S01]  /*5500*/  IMAD R35, R35, 0x6, RZ ;  /* 0x0000000623237824 */ /* 0x001fe200078e02ff */
[----:B------:R-:W-:Y:S02]  /*5510*/  PRMT R110, RZ, 0x7610, R110 ;  /* 0x00007610ff6e7816 */ /* 0x000fe4000000006e */
[----:B------:R0:W-:Y:S04]  /*5520*/  STL.64 [R1+0x2a0], R96 ;  /* 0x0002a06001007387 */ /* 0x0001e80000100a00 */
[----:B------:R0:W2:Y:S01]  /*5530*/  @P4 LDG.E.U8 R4, desc[UR8][R96.64] ;  /* 0x0000000860044981 */ /* 0x0000a2000c1e1100 */
[----:B-1----:R-:W-:-:S02]  /*5540*/  IADD3 R100, P2, PT, R24, R136, RZ ;  /* 0x0000008818647210 */ /* 0x002fc40007f5e0ff */
[----:B------:R-:W-:-:S03]  /*5550*/  SHF.R.S32.HI R24, RZ, 0x1f, R23 ;  /* 0x0000001fff187819 */ /* 0x000fc60000011417 */
[----:B------:R-:W-:Y:S02]  /*5560*/  IMAD.X R101, R3, 0x1, R137, P2 ;  /* 0x0000000103657824 */ /* 0x000fe400010e0689 */
[----:B0-----:R-:W-:Y:S02]  /*5570*/  IMAD.IADD R96, R35, 0x1, R134 ;  /* 0x0000000123607824 */ /* 0x001fe400078e0286 */
[----:B------:R-:W-:Y:S01]  /*5580*/  IMAD.X R97, R24, 0x1, R135, P1 ;  /* 0x0000000118617824 */ /* 0x000fe200008e0687 */
[----:B------:R-:W-:Y:S01]  /*5590*/  STL.64 [R1+0x298], R100 ;  /* 0x0002986401007387 */ /* 0x000fe20000100a00 */
[----:B------:R-:W-:-:S03]  /*55a0*/  PRMT R3, RZ, 0x7610, R3 ;  /* 0x00007610ff037816 */ /* 0x000fc60000000003 */
[----:B------:R0:W-:Y:S01]  /*55b0*/  STL.64 [R1+0x638], R96 ;  /* 0x0006386001007387 */ /* 0x0001e20000100a00 */
[----:B------:R-:W-:-:S03]  /*55c0*/  IADD3 RZ, P1, PT, R23, R136, RZ ;  /* 0x0000008817ff7210 */ /* 0x000fc60007f3e0ff */
[----:B------:R0:W2:Y:S01]  /*55d0*/  @P4 LDG.E.U8 R110, desc[UR8][R96.64] ;  /* 0x00000008606e4981 */ /* 0x0000a2000c1e1100 */
[----:B------:R-:W-:Y:S02]  /*55e0*/  IMAD R23, R36, 0xd, RZ ;  /* 0x0000000d24177824 */ /* 0x000fe400078e02ff */
[----:B------:R-:W1:Y:S01]  /*55f0*/  LDC R36, c[0x0][0x3c4] ;  /* 0x0000f100ff247b82 */ /* 0x000e620000000800 */
[----:B------:R0:W2:Y:S02]  /*5600*/  @P4 LDG.E.U8 R3, desc[UR8][R100.64] ;  /* 0x0000000864034981 */ /* 0x0000a4000c1e1100 */
[----:B0-----:R-:W-:-:S05]  /*5610*/  IMAD.IADD R96, R35, 0x1, R136 ;  /* 0x0000000123607824 */ /* 0x001fca00078e0288 */
[----:B------:R-:W0:Y:S01]  /*5620*/  LDC R35, c[0x0][0x3c4] ;  /* 0x0000f100ff237b82 */ /* 0x000e220000000800 */
[----:B------:R-:W-:Y:S01]  /*5630*/  IMAD.X R97, R24, 0x1, R137, P1 ;  /* 0x0000000118617824 */ /* 0x000fe200008e0689 */
[----:B------:R-:W-:Y:S02]  /*5640*/  SHF.R.S32.HI R24, RZ, 0x1f, R23 ;  /* 0x0000001fff187819 */ /* 0x000fe40000011417 */
[----:B------:R-:W-:Y:S02]  /*5650*/  IADD3 R100, P1, PT, R23, R134, RZ ;  /* 0x0000008617647210 */ /* 0x000fe40007f3e0ff */
[----:B------:R3:W-:Y:S01]  /*5660*/  STL.64 [R1+0x630], R96 ;  /* 0x0006306001007387 */ /* 0x0007e20000100a00 */
[----:B------:R-:W-:-:S03]  /*5670*/  PRMT R72, RZ, 0x7610, R72 ;  /* 0x00007610ff487816 */ /* 0x000fc60000000048 */
[----:B------:R3:W2:Y:S01]  /*5680*/  @P4 LDG.E.U8 R109, desc[UR8][R96.64] ;  /* 0x00000008606d4981 */ /* 0x0006a2000c1e1100 */
[----:B------:R-:W-:Y:S01]  /*5690*/  IMAD.X R101, R24, 0x1, R135, P1 ;  /* 0x0000000118657824 */ /* 0x000fe200008e0687 */
[----:B---3--:R-:W-:Y:S01]  /*56a0*/  IADD3 R96, P2, PT, R23, R136, RZ ;  /* 0x0000008817607210 */ /* 0x008fe20007f5e0ff */
[----:B------:R-:W-:-:S03]  /*56b0*/  IMAD R23, R47, 0x15, RZ ;  /* 0x000000152f177824 */ /* 0x000fc600078e02ff */
[----:B------:R3:W-:Y:S01]  /*56c0*/  STL.64 [R1+0x590], R100 ;  /* 0x0005906401007387 */ /* 0x0007e20000100a00 */
[----:B------:R-:W-:-:S03]  /*56d0*/  IMAD.X R97, R24, 0x1, R137, P2 ;  /* 0x0000000118617824 */ /* 0x000fc600010e0689 */
[----:B------:R3:W2:Y:S01]  /*56e0*/  @P4 LDG.E.U8 R72, desc[UR8][R100.64] ;  /* 0x0000000864484981 */ /* 0x0006a2000c1e1100 */
[----:B------:R-:W-:Y:S02]  /*56f0*/  SHF.R.S32.HI R24, RZ, 0x1f, R23 ;  /* 0x0000001fff187819 */ /* 0x000fe40000011417 */
[----:B------:R-:W-:Y:S01]  /*5700*/  PRMT R60, RZ, 0x7610, R60 ;  /* 0x00007610ff3c7816 */ /* 0x000fe2000000003c */
[----:B------:R1:W-:Y:S04]  /*5710*/  STL.64 [R1+0x588], R96 ;  /* 0x0005886001007387 */ /* 0x0003e80000100a00 */
[----:B------:R1:W2:Y:S01]  /*5720*/  @P4 LDG.E.U8 R71, desc[UR8][R96.64] ;  /* 0x0000000860474981 */ /* 0x0002a2000c1e1100 */
[----:B---3--:R-:W-:-:S05]  /*5730*/  IADD3 R100, P1, PT, R23, R134, RZ ;  /* 0x0000008617647210 */ /* 0x008fca0007f3e0ff */
[C---:B------:R-:W-:Y:S01]  /*5740*/  IMAD.X R101, R24.reuse, 0x1, R135, P1 ;  /* 0x0000000118657824 */ /* 0x040fe200008e0687 */
[----:B-1----:R-:W-:Y:S01]  /*5750*/  IADD3 R96, P2, PT, R23, R136, RZ ;  /* 0x0000008817607210 */ /* 0x002fe20007f5e0ff */
[----:B0-----:R-:W-:Y:S01]  /*5760*/  IMAD R23, R35, 0x1d, RZ ;  /* 0x0000001d23177824 */ /* 0x001fe200078e02ff */
[----:B------:R-:W-:Y:S02]  /*5770*/  PRMT R14, RZ, 0x7610, R14 ;  /* 0x00007610ff0e7816 */ /* 0x000fe4000000000e */
[----:B------:R0:W-:Y:S01]  /*5780*/  STL.64 [R1+0x510], R100 ;  /* 0x0005106401007387 */ /* 0x0001e20000100a00 */
[----:B------:R-:W-:Y:S01]  /*5790*/  IMAD.X R97, R24, 0x1, R137, P2 ;  /* 0x0000000118617824 */ /* 0x000fe200010e0689 */
[----:B------:R-:W-:Y:S02]  /*57a0*/  SHF.R.S32.HI R24, RZ, 0x1f, R23 ;  /* 0x0000001fff187819 */ /* 0x000fe40000011417 */
[----:B------:R0:W3:Y:S01]  /*57b0*/  @P4 LDG.E.U8 R60, desc[UR8][R100.64] ;  /* 0x00000008643c4981 */ /* 0x0000e2000c1e1100 */
[----:B------:R-:W-:Y:S01]  /*57c0*/  IADD3 R112, P1, PT, R23, R134, RZ ;  /* 0x0000008617707210 */ /* 0x000fe20007f3e0ff */
[----:B------:R-:W-:Y:S01]  /*57d0*/  IMAD R35, R36, 0x25, RZ ;  /* 0x0000002524237824 */ /* 0x000fe200078e02ff */
[----:B------:R-:W-:Y:S01]  /*57e0*/  PRMT R47, RZ, 0x7610, R47 ;  /* 0x00007610ff2f7816 */ /* 0x000fe2000000002f */
[----:B------:R1:W2:Y:S02]  /*57f0*/  @P4 LDG.E.U8 R14, desc[UR8][R102.64] ;  /* 0x00000008660e4981 */ /* 0x0002a4000c1e1100 */
[----:B------:R-:W-:-:S02]  /*5800*/  IMAD.X R113, R24, 0x1, R135, P1 ;  /* 0x0000000118717824 */ /* 0x000fc400008e0687 */
[----:B------:R1:W2:Y:S01]  /*5810*/  @P4 LDG.E.U8 R59, desc[UR8][R96.64] ;  /* 0x00000008603b4981 */ /* 0x0002a2000c1e1100 */
[----:B0-----:R-:W-:-:S03]  /*5820*/  IADD3 R100, P2, PT, R23, R136, RZ ;  /* 0x0000008817647210 */ /* 0x001fc60007f5e0ff */
[----:B------:R0:W-:Y:S01]  /*5830*/  STL.64 [R1+0x508], R96 ;  /* 0x0005086001007387 */ /* 0x0001e20000100a00 */
[----:B------:R-:W-:Y:S02]  /*5840*/  SHF.R.S32.HI R23, RZ, 0x1f, R35 ;  /* 0x0000001fff177819 */ /* 0x000fe40000011423 */
[----:B-1----:R-:W-:Y:S01]  /*5850*/  IADD3 R102, P1, PT, R35, R134, RZ ;  /* 0x0000008623667210 */ /* 0x002fe20007f3e0ff */
[----:B------:R-:W-:Y:S01]  /*5860*/  IMAD.X R101, R24, 0x1, R137, P2 ;  /* 0x0000000118657824 */ /* 0x000fe200010e0689 */
[----:B------:R-:W-:Y:S01]  /*5870*/  STL.64 [R1+0x490], R112 ;  /* 0x0004907001007387 */ /* 0x000fe20000100a00 */
[----:B0-----:R-:W0:Y:S02]  /*5880*/  LDC R97, c[0x0][0x3c4] ;  /* 0x0000f100ff617b82 */ /* 0x001e240000000800 */
[----:B------:R-:W-:Y:S01]  /*5890*/  IMAD.X R103, R23, 0x1, R135, P1 ;  /* 0x0000000117677824 */ /* 0x000fe200008e0687 */
[----:B------:R1:W-:Y:S04]  /*58a0*/  STL.64 [R1+0x488], R100 ;  /* 0x0004886401007387 */ /* 0x0003e80000100a00 */
[----:B------:R1:W2:Y:S01]  /*58b0*/  @P4 LDG.E.U8 R47, desc[UR8][R100.64] ;  /* 0x00000008642f4981 */ /* 0x0002a2000c1e1100 */
[----:B------:R-:W-:-:S02]  /*58c0*/  PRMT R48, RZ, 0x7610, R48 ;  /* 0x00007610ff307816 */ /* 0x000fc40000000030 */
[----:B------:R-:W-:Y:S01]  /*58d0*/  PRMT R36, RZ, 0x7610, R36 ;  /* 0x00007610ff247816 */ /* 0x000fe20000000024 */
[----:B------:R5:W-:Y:S01]  /*58e0*/  STL.64 [R1+0x410], R102 ;  /* 0x0004106601007387 */ /* 0x000be20000100a00 */
[----:B------:R-:W-:-:S03]  /*58f0*/  SHF.R.S32.HI R96, RZ, 0x1f, R95 ;  /* 0x0000001fff607819 */ /* 0x000fc6000001145f */
[----:B------:R5:W2:Y:S01]  /*5900*/  @P4 LDG.E.U8 R48, desc[UR8][R112.64] ;  /* 0x0000000870304981 */ /* 0x000aa2000c1e1100 */
[----:B-1----:R-:W-:Y:S02]  /*5910*/  IADD3 R100, P1, PT, R35, R136, RZ ;  /* 0x0000008823647210 */ /* 0x002fe40007f3e0ff */
[----:B------:R-:W-:Y:S01]  /*5920*/  PRMT R35, RZ, 0x7610, R35 ;  /* 0x00007610ff237816 */ /* 0x000fe20000000023 */
[----:B------:R1:W2:Y:S02]  /*5930*/  @P4 LDG.E.U8 R36, desc[UR8][R102.64] ;  /* 0x0000000866244981 */ /* 0x0002a4000c1e1100 */
[----:B------:R-:W-:-:S05]  /*5940*/  IMAD.X R101, R23, 0x1, R137, P1 ;  /* 0x0000000117657824 */ /* 0x000fca00008e0689 */
[----:B------:R1:W-:Y:S01]  /*5950*/  STL.64 [R1+0x408], R100 ;  /* 0x0004086401007387 */ /* 0x0003e20000100a00 */
[----:B-----5:R-:W-:-:S03]  /*5960*/  IADD3 R112, P1, PT, R95, R134, RZ ;  /* 0x000000865f707210 */ /* 0x020fc60007f3e0ff */
[----:B------:R5:W2:Y:S01]  /*5970*/  @P4 LDG.E.U8 R35, desc[UR8][R100.64] ;  /* 0x0000000864234981 */ /* 0x000aa2000c1e1100 */
[----:B-1----:R-:W-:Y:S01]  /*5980*/  IADD3 R102, P2, PT, R95, R136, RZ ;  /* 0x000000885f667210 */ /* 0x002fe20007f5e0ff */
[C---:B------:R-:W-:Y:S01]  /*5990*/  IMAD.X R113, R96.reuse, 0x1, R135, P1 ;  /* 0x0000000160717824 */ /* 0x040fe200008e0687 */
[----:B------:R-:W-:Y:S01]  /*59a0*/  PRMT R24, RZ, 0x7610, R24 ;  /* 0x00007610ff187816 */ /* 0x000fe20000000018 */
[----:B-----5:R-:W1:Y:S01]  /*59b0*/  LDC R101, c[0x0][0x3c4] ;  /* 0x0000f100ff657b82 */ /* 0x020e620000000800 */
[----:B0-----:R-:W-:Y:S01]  /*59c0*/  IMAD R95, R97, 0x35, RZ ;  /* 0x00000035615f7824 */ /* 0x001fe200078e02ff */
[----:B------:R-:W-:Y:S01]  /*59d0*/  PRMT R23, RZ, 0x7610, R23 ;  /* 0x00007610ff177816 */ /* 0x000fe20000000017 */
[----:B------:R-:W-:Y:S01]  /*59e0*/  IMAD.X R103, R96, 0x1, R137, P2 ;  /* 0x0000000160677824 */ /* 0x000fe200010e0689 */
[----:B------:R0:W-:Y:S02]  /*59f0*/  STL.64 [R1+0x390], R112 ;  /* 0x0003907001007387 */ /* 0x0001e40000100a00 */
[----:B------:R-:W-:-:S02]  /*5a00*/  SHF.R.S32.HI R96, RZ, 0x1f, R95 ;  /* 0x0000001fff607819 */ /* 0x000fc4000001145f */
[----:B------:R0:W5:Y:S01]  /*5a10*/  @P4 LDG.E.U8 R24, desc[UR8][R112.64] ;  /* 0x0000000870184981 */ /* 0x000162000c1e1100 */
[----:B------:R-:W-:-:S03]  /*5a20*/  IADD3 R116, P1, PT, R95, R134, RZ ;  /* 0x000000865f747210 */ /* 0x000fc60007f3e0ff */
[----:B------:R0:W-:Y:S04]  /*5a30*/  STL.64 [R1+0x388], R102 ;  /* 0x0003886601007387 */ /* 0x0001e80000100a00 */
[----:B------:R0:W2:Y:S02]  /*5a40*/  @P4 LDG.E.U8 R23, desc[UR8][R102.64] ;  /* 0x0000000866174981 */ /* 0x0000a4000c1e1100 */
[----:B0-----:R-:W-:Y:S01]  /*5a50*/  IADD3 R112, P2, PT, R95, R136, RZ ;  /* 0x000000885f707210 */ /* 0x001fe20007f5e0ff */
[C---:B------:R-:W-:Y:S01]  /*5a60*/  IMAD.X R117, R96.reuse, 0x1, R135, P1 ;  /* 0x0000000160757824 */ /* 0x040fe200008e0687 */
[----:B------:R-:W-:Y:S01]  /*5a70*/  PRMT R97, RZ, 0x7610, R97 ;  /* 0x00007610ff617816 */ /* 0x000fe20000000061 */
[----:B------:R-:W0:Y:S02]  /*5a80*/  LDC R102, c[0x0][0x3c4] ;  /* 0x0000f100ff667b82 */ /* 0x000e240000000800 */
[----:B------:R-:W-:Y:S01]  /*5a90*/  IMAD.X R113, R96, 0x1, R137, P2 ;  /* 0x0000000160717824 */ /* 0x000fe200010e0689 */
[----:B------:R-:W-:Y:S01]  /*5aa0*/  PRMT R98, RZ, 0x7610, R98 ;  /* 0x00007610ff627816 */ /* 0x000fe20000000062 */
[----:B------:R-:W-:Y:S01]  /*5ab0*/  STL.64 [R1+0x310], R116 ;  /* 0x0003107401007387 */ /* 0x000fe20000100a00 */
[----:B------:R-:W-:Y:S01]  /*5ac0*/  SHF.R.S32.HI R100, RZ, 0x1f, R99 ;  /* 0x0000001fff647819 */ /* 0x000fe20000011463 */
[----:B-1----:R-:W-:Y:S01]  /*5ad0*/  IMAD R101, R101, 0xe, RZ ;  /* 0x0000000e65657824 */ /* 0x002fe200078e02ff */
[----:B------:R-:W-:Y:S01]  /*5ae0*/  IADD3 R122, P1, PT, R99, R134, RZ ;  /* 0x00000086637a7210 */ /* 0x000fe20007f3e0ff */
[----:B------:R1:W-:Y:S01]  /*5af0*/  STL.64 [R1+0x308], R112 ;  /* 0x0003087001007387 */ /* 0x0003e20000100a00 */
[----:B------:R-:W0:Y:S03]  /*5b00*/  LDC R103, c[0x0][0x3c4] ;  /* 0x0000f100ff677b82 */ /* 0x000e260000000800 */
[----:B------:R1:W2:Y:S01]  /*5b10*/  @P4 LDG.E.U8 R97, desc[UR8][R112.64] ;  /* 0x0000000870614981 */ /* 0x0002a2000c1e1100 */
[----:B------:R-:W-:Y:S01]  /*5b20*/  PRMT R95, RZ, 0x7610, R95 ;  /* 0x00007610ff5f7816 */ /* 0x000fe2000000005f */
[----:B------:R-:W-:-:S02]  /*5b30*/  IMAD.X R123, R100, 0x1, R135, P1 ;  /* 0x00000001647b7824 */ /* 0x000fc400008e0687 */
[----:B------:R1:W2:Y:S02]  /*5b40*/  @P4 LDG.E.U8 R98, desc[UR8][R116.64] ;  /* 0x0000000874624981 */ /* 0x0002a4000c1e1100 */
[----:B-1----:R-:W-:Y:S02]  /*5b50*/  IADD3 R112, P2, PT, R99, R136, RZ ;  /* 0x0000008863707210 */ /* 0x002fe40007f5e0ff */
[----:B------:R-:W-:Y:S02]  /*5b60*/  SHF.R.S32.HI R99, RZ, 0x1f, R101 ;  /* 0x0000001fff637819 */ /* 0x000fe40000011465 */
[----:B------:R-:W-:Y:S01]  /*5b70*/  IADD3 R116, P1, PT, R101, R134, RZ ;  /* 0x0000008665747210 */ /* 0x000fe20007f3e0ff */
[----:B------:R-:W-:Y:S01]  /*5b80*/  IMAD.X R113, R100, 0x1, R137, P2 ;  /* 0x0000000164717824 */ /* 0x000fe200010e0689 */
[----:B------:R-:W-:Y:S01]  /*5b90*/  STL.64 [R1+0x290], R122 ;  /* 0x0002907a01007387 */ /* 0x000fe20000100a00 */
[----:B------:R-:W-:Y:S02]  /*5ba0*/  PRMT R108, RZ, 0x7610, R108 ;  /* 0x00007610ff6c7816 */ /* 0x000fe4000000006c */
[----:B------:R-:W-:Y:S01]  /*5bb0*/  IMAD.X R117, R99, 0x1, R135, P1 ;  /* 0x0000000163757824 */ /* 0x000fe200008e0687 */
[----:B------:R1:W-:Y:S04]  /*5bc0*/  STL.64 [R1+0x288], R112 ;  /* 0x0002887001007387 */ /* 0x0003e80000100a00 */
[----:B------:R1:W2:Y:S01]  /*5bd0*/  @P4 LDG.E.U8 R95, desc[UR8][R112.64] ;  /* 0x00000008705f4981 */ /* 0x0002a2000c1e1100 */
[----:B0-----:R-:W-:-:S03]  /*5be0*/  IMAD R100, R102, 0x16, RZ ;  /* 0x0000001666647824 */ /* 0x001fc600078e02ff */
[----:B------:R0:W2:Y:S01]  /*5bf0*/  @P4 LDG.E.U8 R108, desc[UR8][R116.64] ;  /* 0x00000008746c4981 */ /* 0x0000a2000c1e1100 */
[----:B-1----:R-:W-:Y:S02]  /*5c00*/  IADD3 R112, P1, PT, R101, R136, RZ ;  /* 0x0000008865707210 */ /* 0x002fe40007f3e0ff */
[----:B------:R-:W1:Y:S01]  /*5c10*/  LDC R101, c[0x0][0x3c4] ;  /* 0x0000f100ff657b82 */ /* 0x000e620000000800 */
[----:B------:R0:W-:Y:S02]  /*5c20*/  STL.64 [R1+0x580], R116 ;  /* 0x0005807401007387 */ /* 0x0001e40000100a00 */
[----:B------:R-:W-:Y:S01]  /*5c30*/  IMAD.X R113, R99, 0x1, R137, P1 ;  /* 0x0000000163717824 */ /* 0x000fe200008e0689 */
[----:B------:R-:W-:Y:S02]  /*5c40*/  SHF.R.S32.HI R99, RZ, 0x1f, R100 ;  /* 0x0000001fff637819 */ /* 0x000fe40000011464 */
[----:B------:R-:W-:Y:S02]  /*5c50*/  PRMT R96, RZ, 0x7610, R96 ;  /* 0x00007610ff607816 */ /* 0x000fe40000000060 */
[----:B------:R0:W-:Y:S01]  /*5c60*/  STL.64 [R1+0x578], R112 ;  /* 0x0005787001007387 */ /* 0x0001e20000100a00 */
[----:B------:R-:W-:-:S03]  /*5c70*/  PRMT R106, RZ, 0x7610, R106 ;  /* 0x00007610ff6a7816 */ /* 0x000fc6000000006a */
[----:B------:R0:W2:Y:S02]  /*5c80*/  @P4 LDG.E.U8 R107, desc[UR8][R112.64] ;  /* 0x00000008706b4981 */ /* 0x0000a4000c1e1100 */
[C---:B0-----:R-:W-:Y:S02]  /*5c90*/  IADD3 R116, P1, PT, R100.reuse, R134, RZ ;  /* 0x0000008664747210 */ /* 0x041fe40007f3e0ff */
[----:B------:R0:W2:Y:S03]  /*5ca0*/  @P4 LDG.E.U8 R96, desc[UR8][R122.64] ;  /* 0x000000087a604981 */ /* 0x0000a6000c1e1100 */
[----:B------:R-:W-:Y:S01]  /*5cb0*/  IMAD.X R117, R99, 0x1, R135, P1 ;  /* 0x0000000163757824 */ /* 0x000fe200008e0687 */
[----:B------:R-:W-:Y:S01]  /*5cc0*/  IADD3 R112, P2, PT, R100, R136, RZ ;  /* 0x0000008864707210 */ /* 0x000fe20007f5e0ff */
[----:B------:R-:W-:-:S03]  /*5cd0*/  IMAD R100, R103, 0x1e, RZ ;  /* 0x0000001e67647824 */ /* 0x000fc600078e02ff */
[----:B------:R0:W-:Y:S01]  /*5ce0*/  STL.64 [R1+0x500], R116 ;  /* 0x0005007401007387 */ /* 0x0001e20000100a00 */
[----:B------:R-:W-:-:S03]  /*5cf0*/  IMAD.X R113, R99, 0x1, R137, P2 ;  /* 0x0000000163717824 */ /* 0x000fc600010e0689 */
[----:B------:R0:W2:Y:S01]  /*5d00*/  @P4 LDG.E.U8 R106, desc[UR8][R116.64] ;  /* 0x00000008746a4981 */ /* 0x0000a2000c1e1100 */
[----:B------:R-:W-:Y:S02]  /*5d10*/  SHF.R.S32.HI R99, RZ, 0x1f, R100 ;  /* 0x0000001fff637819 */ /* 0x000fe40000011464 */
[----:B0-----:R-:W-:Y:S01]  /*5d20*/  IADD3 R122, P1, PT, R100, R134, RZ ;  /* 0x00000086647a7210 */ /* 0x001fe20007f3e0ff */
[----:B------:R0:W-:Y:S01]  /*5d30*/  STL.64 [R1+0x4f8], R112 ;  /* 0x0004f87001007387 */ /* 0x0001e20000100a00 */
[----:B------:R-:W-:-:S03]  /*5d40*/  PRMT R104, RZ, 0x7610, R104 ;  /* 0x00007610ff687816 */ /* 0x000fc60000000068 */
[----:B------:R0:W3:Y:S01]  /*5d50*/  @P4 LDG.E.U8 R105, desc[UR8][R112.64] ;  /* 0x0000000870694981 */ /* 0x0000e2000c1e1100 */
[----:B------:R-:W-:Y:S01]  /*5d60*/  IADD3 R116, P2, PT, R100, R136, RZ ;  /* 0x0000008864747210 */ /* 0x000fe20007f5e0ff */
[----:B------:R-:W-:-:S04]  /*5d70*/  IMAD.X R123, R99, 0x1, R135, P1 ;  /* 0x00000001637b7824 */ /* 0x000fc800008e0687 */
[----:B------:R-:W-:Y:S01]  /*5d80*/  IMAD.X R117, R99, 0x1, R137, P2 ;  /* 0x0000000163757824 */ /* 0x000fe200010e0689 */
[----:B------:R-:W-:Y:S01]  /*5d90*/  PRMT R103, RZ, 0x7610, R103 ;  /* 0x00007610ff677816 */ /* 0x000fe20000000067 */
[----:B-1----:R-:W-:Y:S01]  /*5da0*/  IMAD R99, R101, 0x26, RZ ;  /* 0x0000002665637824 */ /* 0x002fe200078e02ff */
[----:B0-----:R-:W0:Y:S01]  /*5db0*/  LDC R112, c[0x0][0x3c4] ;  /* 0x0000f100ff707b82 */ /* 0x001e220000000800 */
[----:B------:R1:W-:Y:S03]  /*5dc0*/  STL.64 [R1+0x480], R122 ;  /* 0x0004807a01007387 */ /* 0x0003e60000100a00 */
[----:B------:R-:W-:Y:S01]  /*5dd0*/  SHF.R.S32.HI R100, RZ, 0x1f, R99 ;  /* 0x0000001fff647819 */ /* 0x000fe20000011463 */
[----:B------:R1:W3:Y:S01]  /*5de0*/  @P4 LDG.E.U8 R104, desc[UR8][R122.64] ;  /* 0x000000087a684981 */ /* 0x0002e2000c1e1100 */
[----:B------:R-:W-:Y:S02]  /*5df0*/  IADD3 R124, P1, PT, R99, R134, RZ ;  /* 0x00000086637c7210 */ /* 0x000fe40007f3e0ff */
[----:B------:R-:W4:Y:S01]  /*5e00*/  LDC R113, c[0x0][0x3c4] ;  /* 0x0000f100ff717b82 */ /* 0x000f220000000800 */
[----:B------:R1:W-:Y:S01]  /*5e10*/  STL.64 [R1+0x478], R116 ;  /* 0x0004787401007387 */ /* 0x0003e20000100a00 */
[----:B------:R-:W-:Y:S01]  /*5e20*/  PRMT R101, RZ, 0x7610, R101 ;  /* 0x00007610ff657816 */ /* 0x000fe20000000065 */
[----:B------:R-:W-:-:S02]  /*5e30*/  IMAD.X R125, R100, 0x1, R135, P1 ;  /* 0x00000001647d7824 */ /* 0x000fc400008e0687 */
[----:B------:R1:W3:Y:S02]  /*5e40*/  @P4 LDG.E.U8 R103, desc[UR8][R116.64] ;  /* 0x0000000874674981 */ /* 0x0002e4000c1e1100 */
[----:B-1----:R-:W-:Y:S02]  /*5e50*/  IADD3 R122, P2, PT, R99, R136, RZ ;  /* 0x00000088637a7210 */ /* 0x002fe40007f5e0ff */
[----:B------:R-:W-:-:S03]  /*5e60*/  SHF.R.S32.HI R99, RZ, 0x1f, R111 ;  /* 0x0000001fff637819 */ /* 0x000fc6000001146f */
[----:B------:R-:W-:Y:S01]  /*5e70*/  IMAD.X R123, R100, 0x1, R137, P2 ;  /* 0x00000001647b7824 */ /* 0x000fe200010e0689 */
[----:B------:R-:W-:Y:S01]  /*5e80*/  IADD3 R116, P1, PT, R111, R134, RZ ;  /* 0x000000866f747210 */ /* 0x000fe20007f3e0ff */
[----:B------:R-:W-:Y:S01]  /*5e90*/  STL.64 [R1+0x400], R124 ;  /* 0x0004007c01007387 */ /* 0x000fe20000100a00 */
[----:B------:R-:W-:-:S03]  /*5ea0*/  PRMT R100, RZ, 0x7610, R100 ;  /* 0x00007610ff647816 */ /* 0x000fc60000000064 */
[----:B------:R-:W-:Y:S01]  /*5eb0*/  IMAD.X R117, R99, 0x1, R135, P1 ;  /* 0x0000000163757824 */ /* 0x000fe200008e0687 */
[----:B------:R1:W-:Y:S04]  /*5ec0*/  STL.64 [R1+0x3f8], R122 ;  /* 0x0003f87a01007387 */ /* 0x0003e80000100a00 */
[----:B------:R1:W3:Y:S01]  /*5ed0*/  @P4 LDG.E.U8 R101, desc[UR8][R122.64] ;  /* 0x000000087a654981 */ /* 0x0002e2000c1e1100 */
[----:B------:R-:W-:Y:S01]  /*5ee0*/  PRMT R102, RZ, 0x7610, R102 ;  /* 0x00007610ff667816 */ /* 0x000fe20000000066 */
[----:B0-----:R-:W-:Y:S02]  /*5ef0*/  IMAD R112, R112, 0x36, RZ ;  /* 0x0000003670707824 */ /* 0x001fe400078e02ff */
[----:B------:R0:W-:Y:S04]  /*5f00*/  STL.64 [R1+0x380], R116 ;  /* 0x0003807401007387 */ /* 0x0001e80000100a00 */
[----:B------:R0:W3:Y:S01]  /*5f10*/  @P4 LDG.E.U8 R100, desc[UR8][R116.64] ;  /* 0x0000000874644981 */ /* 0x0000e2000c1e1100 */
[----:B-1----:R-:W-:-:S02]  /*5f20*/  IADD3 R122, P1, PT, R111, R136, RZ ;  /* 0x000000886f7a7210 */ /* 0x002fc40007f3e0ff */
[----:B------:R-:W-:Y:S01]  /*5f30*/  PRMT R82, RZ, 0x7610, R82 ;  /* 0x00007610ff527816 */ /* 0x000fe20000000052 */
[----:B------:R1:W3:Y:S02]  /*5f40*/  @P4 LDG.E.U8 R102, desc[UR8][R124.64] ;  /* 0x000000087c664981 */ /* 0x0002e4000c1e1100 */
[----:B------:R-:W-:Y:S01]  /*5f50*/  IMAD.X R123, R99, 0x1, R137, P1 ;  /* 0x00000001637b7824 */ /* 0x000fe200008e0689 */
[----:B------:R-:W-:Y:S01]  /*5f60*/  PRMT R99, RZ, 0x7610, R99 ;  /* 0x00007610ff637816 */ /* 0x000fe20000000063 */
[----:B0-----:R-:W0:Y:S01]  /*5f70*/  LDC R117, c[0x0][0x3c4] ;  /* 0x0000f100ff757b82 */ /* 0x001e220000000800 */
[----:B------:R-:W-:Y:S02]  /*5f80*/  PRMT R81, RZ, 0x7610, R81 ;  /* 0x00007610ff517816 */ /* 0x000fe40000000051 */
[----:B------:R4:W-:Y:S01]  /*5f90*/  STL.64 [R1+0x378], R122 ;  /* 0x0003787a01007387 */ /* 0x0009e20000100a00 */
[----:B------:R-:W-:Y:S02]  /*5fa0*/  PRMT R94, RZ, 0x7610, R94 ;  /* 0x00007610ff5e7816 */ /* 0x000fe4000000005e */
[----:B------:R-:W-:Y:S01]  /*5fb0*/  PRMT R93, RZ, 0x7610, R93 ;  /* 0x00007610ff5d7816 */ /* 0x000fe2000000005d */
[----:B------:R4:W3:Y:S01]  /*5fc0*/  @P4 LDG.E.U8 R99, desc[UR8][R122.64] ;  /* 0x000000087a634981 */ /* 0x0008e2000c1e1100 */
[----:B------:R-:W-:Y:S01]  /*5fd0*/  SHF.R.S32.HI R111, RZ, 0x1f, R112 ;  /* 0x0000001fff6f7819 */ /* 0x000fe20000011470 */
[----:B------:R-:W0:Y:S01]  /*5fe0*/  LDC R116, c[0x0][0x3c4] ;  /* 0x0000f100ff747b82 */ /* 0x000e220000000800 */
[----:B-1----:R-:W-:Y:S01]  /*5ff0*/  IADD3 R124, P2, PT, R112, R134, RZ ;  /* 0x00000086707c7210 */ /* 0x002fe20007f5e0ff */
[----:B------:R-:W3:Y:S01]  /*6000*/  @P4 LDG.E.U8 R82, desc[UR8][R172.64] ;  /* 0x00000008ac524981 */ /* 0x000ee2000c1e1100 */
[----:B------:R-:W-:-:S03]  /*6010*/  PRMT R114, RZ, 0x7610, R114 ;  /* 0x00007610ff727816 */ /* 0x000fc60000000072 */
[----:B------:R-:W3:Y:S01]  /*6020*/  @P4 LDG.E.U8 R81, desc[UR8][R170.64] ;  /* 0x00000008aa514981 */ /* 0x000ee2000c1e1100 */
[----:B----4-:R-:W-:Y:S01]  /*6030*/  IADD3 R122, P1, PT, R112, R136, RZ ;  /* 0x00000088707a7210 */ /* 0x010fe20007f3e0ff */
[----:B------:R-:W-:Y:S02]  /*6040*/  IMAD R112, R113, 0x3e, RZ ;  /* 0x0000003e71707824 */ /* 0x000fe400078e02ff */
[----:B------:R-:W4:Y:S01]  /*6050*/  @P4 LDG.E.U8 R94, desc[UR8][R134.64] ;  /* 0x00000008865e4981 */ /* 0x000f22000c1e1100 */
[C---:B------:R-:W-:Y:S01]  /*6060*/  IMAD.X R125, R111.reuse, 0x1, R135, P2 ;  /* 0x000000016f7d7824 */ /* 0x040fe200010e0687 */
[----:B------:R-:W-:Y:S01]  /*6070*/  PRMT R113, RZ, 0x7610, R113 ;  /* 0x00007610ff717816 */ /* 0x000fe20000000071 */
[----:B------:R-:W-:Y:S01]  /*6080*/  IMAD.X R123, R111, 0x1, R137, P1 ;  /* 0x000000016f7b7824 */ /* 0x000fe200008e0689 */
[----:B------:R-:W3:Y:S01]  /*6090*/  @P4 LDG.E.U8 R93, desc[UR8][R136.64] ;  /* 0x00000008885d4981 */ /* 0x000ee2000c1e1100 */
[----:B------:R-:W-:-:S03]  /*60a0*/  SHF.R.S32.HI R115, RZ, 0x1f, R112 ;  /* 0x0000001fff737819 */ /* 0x000fc60000011470 */
[----:B------:R1:W-:Y:S01]  /*60b0*/  STL.64 [R1+0x300], R124 ;  /* 0x0003007c01007387 */ /* 0x0003e20000100a00 */
[----:B------:R-:W-:-:S03]  /*60c0*/  IADD3 R144, P1, PT, R112, R134, RZ ;  /* 0x0000008670907210 */ /* 0x000fc60007f3e0ff */
[----:B------:R1:W4:Y:S04]  /*60d0*/  @P4 LDG.E.U8 R114, desc[UR8][R124.64] ;  /* 0x000000087c724981 */ /* 0x000328000c1e1100 */
[----:B------:R0:W-:Y:S04]  /*60e0*/  STL.64 [R1+0x2f8], R122 ;  /* 0x0002f87a01007387 */ /* 0x0001e80000100a00 */
[----:B------:R0:W5:Y:S01]  /*60f0*/  @P4 LDG.E.U8 R113, desc[UR8][R122.64] ;  /* 0x000000087a714981 */ /* 0x000162000c1e1100 */
[----:B-1----:R-:W-:Y:S01]  /*6100*/  IADD3 R124, P2, PT, R112, R136, RZ ;  /* 0x00000088707c7210 */ /* 0x002fe20007f5e0ff */
[C---:B------:R-:W-:Y:S01]  /*6110*/  IMAD.X R145, R115.reuse, 0x1, R135, P1 ;  /* 0x0000000173917824 */ /* 0x040fe200008e0687 */
[----:B0-----:R-:W0:Y:S03]  /*6120*/  LDC R122, c[0x0][0x3c4] ;  /* 0x0000f100ff7a7b82 */ /* 0x001e260000000800 */
[----:B------:R-:W-:-:S02]  /*6130*/  IMAD.X R125, R115, 0x1, R137, P2 ;  /* 0x00000001737d7824 */ /* 0x000fc400010e0689 */
[----:B------:R-:W-:Y:S01]  /*6140*/  IMAD R115, R117, 0x7, RZ ;  /* 0x0000000775737824 */ /* 0x000fe200078e02ff */
[----:B------:R-:W-:Y:S02]  /*6150*/  PRMT R112, RZ, 0x7610, R112 ;  /* 0x00007610ff707816 */ /* 0x000fe40000000070 */
[----:B------:R-:W-:Y:S02]  /*6160*/  PRMT R111, RZ, 0x7610, R111 ;  /* 0x00007610ff6f7816 */ /* 0x000fe4000000006f */
[C---:B------:R-:W-:Y:S01]  /*6170*/  IADD3 RZ, P1, PT, R115.reuse, R134, RZ ;  /* 0x0000008673ff7210 */ /* 0x040fe20007f3e0ff */
[----:B------:R-:W-:Y:S01]  /*6180*/  IMAD R116, R116, 0x7, RZ ;  /* 0x0000000774747824 */ /* 0x000fe200078e02ff */
[----:B------:R-:W-:Y:S01]  /*6190*/  IADD3 RZ, P2, PT, R115, R136, RZ ;  /* 0x0000008873ff7210 */ /* 0x000fe20007f5e0ff */
[----:B------:R1:W-:Y:S01]  /*61a0*/  STL.64 [R1+0x280], R144 ;  /* 0x0002809001007387 */ /* 0x0003e20000100a00 */
[----:B------:R-:W-:Y:S01]  /*61b0*/  SHF.R.S32.HI R115, RZ, 0x1f, R115 ;  /* 0x0000001fff737819 */ /* 0x000fe20000011473 */
[----:B------:R-:W0:Y:S01]  /*61c0*/  LDC R123, c[0x0][0x3c4] ;  /* 0x0000f100ff7b7b82 */ /* 0x000e220000000800 */
[----:B------:R-:W-:Y:S01]  /*61d0*/  PRMT R121, RZ, 0x7610, R121 ;  /* 0x00007610ff797816 */ /* 0x000fe20000000079 */
[----:B------:R1:W5:Y:S04]  /*61e0*/  @P4 LDG.E.U8 R112, desc[UR8][R144.64] ;  /* 0x0000000890704981 */ /* 0x000368000c1e1100 */
[----:B------:R1:W-:Y:S04]  /*61f0*/  STL.64 [R1+0x278], R124 ;  /* 0x0002787c01007387 */ /* 0x0003e80000100a00 */
[----:B------:R1:W5:Y:S02]  /*6200*/  @P4 LDG.E.U8 R111, desc[UR8][R124.64] ;  /* 0x000000087c6f4981 */ /* 0x000364000c1e1100 */
[----:B-1----:R-:W-:-:S02]  /*6210*/  IMAD.X R145, R115, 0x1, R135, P1 ;  /* 0x0000000173917824 */ /* 0x002fc400008e0687 */
[----:B------:R-:W-:Y:S01]  /*6220*/  IMAD.IADD R144, R116, 0x1, R134 ;  /* 0x0000000174907824 */ /* 0x000fe200078e0286 */
[----:B------:R-:W-:Y:S01]  /*6230*/  PRMT R120, RZ, 0x7610, R120 ;  /* 0x00007610ff787816 */ /* 0x000fe20000000078 */
[----:B------:R-:W-:-:S03]  /*6240*/  IMAD.X R125, R115, 0x1, R137, P2 ;  /* 0x00000001737d7824 */ /* 0x000fc600010e0689 */
[----:B------:R1:W5:Y:S01]  /*6250*/  @P4 LDG.E.U8 R121, desc[UR8][R144.64] ;  /* 0x0000000890794981 */ /* 0x000362000c1e1100 */
[----:B------:R-:W-:Y:S02]  /*6260*/  IMAD R115, R118, 0xf, RZ ;  /* 0x0000000f76737824 */ /* 0x000fe400078e02ff */
[----:B------:R-:W-:Y:S01]  /*6270*/  IMAD.IADD R124, R116, 0x1, R136 ;  /* 0x00000001747c7824 */ /* 0x000fe200078e0288 */
[----:B------:R1:W-:Y:S01]  /*6280*/  STL.64 [R1+0x628], R144 ;  /* 0x0006289001007387 */ /* 0x0003e20000100a00 */
[----:B0-----:R-:W-:Y:S01]  /*6290*/  IMAD R122, R122, 0x17, RZ ;  /* 0x000000177a7a7824 */ /* 0x001fe200078e02ff */
[----:B------:R-:W-:Y:S02]  /*62a0*/  SHF.R.S32.HI R116, RZ, 0x1f, R115 ;  /* 0x0000001fff747819 */ /* 0x000fe40000011473 */
[----:B------:R-:W-:Y:S01]  /*62b0*/  IADD3 R156, P1, PT, R115, R134, RZ ;  /* 0x00000086739c7210 */ /* 0x000fe20007f3e0ff */
[----:B------:R0:W-:Y:S01]  /*62c0*/  STL.64 [R1+0x620], R124 ;  /* 0x0006207c01007387 */ /* 0x0001e20000100a00 */
[----:B------:R-:W-:-:S03]  /*62d0*/  PRMT R118, RZ, 0x7610, R118 ;  /* 0x00007610ff767816 */ /* 0x000fc60000000076 */
[----:B------:R0:W5:Y:S01]  /*62e0*/  @P4 LDG.E.U8 R120, desc[UR8][R124.64] ;  /* 0x000000087c784981 */ /* 0x000162000c1e1100 */
[----:B-1----:R-:W-:Y:S01]  /*62f0*/  IADD3 R144, P2, PT, R115, R136, RZ ;  /* 0x0000008873907210 */ /* 0x002fe20007f5e0ff */
[----:B------:R-:W-:Y:S01]  /*6300*/  IMAD.X R157, R116, 0x1, R135, P1 ;  /* 0x00000001749d7824 */ /* 0x000fe200008e0687 */
[----:B------:R-:W-:Y:S02]  /*6310*/  SHF.R.S32.HI R115, RZ, 0x1f, R122 ;  /* 0x0000001fff737819 */ /* 0x000fe4000001147a */
[----:B------:R-:W-:Y:S01]  /*6320*/  IADD3 R154, P1, PT, R122, R134, RZ ;  /* 0x000000867a9a7210 */ /* 0x000fe20007f3e0ff */
[----:B------:R-:W-:Y:S01]  /*6330*/  IMAD.X R145, R116, 0x1, R137, P2 ;  /* 0x0000000174917824 */ /* 0x000fe200010e0689 */
[----:B0-----:R-:W0:Y:S01]  /*6340*/  LDC R124, c[0x0][0x3c4] ;  /* 0x0000f100ff7c7b82 */ /* 0x001e220000000800 */
[----:B------:R-:W-:Y:S02]  /*6350*/  STL.64 [R1+0x570], R156 ;  /* 0x0005709c01007387 */ /* 0x000fe40000100a00 */
[----:B------:R-:W-:-:S02]  /*6360*/  IMAD.X R155, R115, 0x1, R135, P1 ;  /* 0x00000001739b7824 */ /* 0x000fc400008e0687 */
[----:B------:R1:W-:Y:S03]  /*6370*/  STL.64 [R1+0x568], R144 ;  /* 0x0005689001007387 */ /* 0x0003e60000100a00 */
[----:B------:R-:W0:Y:S01]  /*6380*/  LDC R125, c[0x0][0x3c4] ;  /* 0x0000f100ff7d7b82 */ /* 0x000e220000000800 */
[----:B------:R1:W5:Y:S01]  /*6390*/  @P4 LDG.E.U8 R118, desc[UR8][R144.64] ;  /* 0x0000000890764981 */ /* 0x000362000c1e1100 */
[----:B------:R-:W-:Y:S02]  /*63a0*/  PRMT R117, RZ, 0x7610, R117 ;  /* 0x00007610ff757816 */ /* 0x000fe40000000075 */
[----:B------:R-:W-:Y:S01]  /*63b0*/  PRMT R116, RZ, 0x7610, R116 ;  /* 0x00007610ff747816 */ /* 0x000fe20000000074 */
[----:B------:R1:W-:Y:S04]  /*63c0*/  STL.64 [R1+0x4f0], R154 ;  /* 0x0004f09a01007387 */ /* 0x0003e80000100a00 */
[----:B------:R1:W5:Y:S02]  /*63d0*/  @P4 LDG.E.U8 R117, desc[UR8][R154.64] ;  /* 0x000000089a754981 */ /* 0x000364000c1e1100 */
[----:B-1----:R-:W-:Y:S01]  /*63e0*/  IADD3 R144, P1, PT, R122, R136, RZ ;  /* 0x000000887a907210 */ /* 0x002fe20007f3e0ff */
[----:B------:R-:W-:-:S04]  /*63f0*/  IMAD R122, R123, 0x1f, RZ ;  /* 0x0000001f7b7a7824 */ /* 0x000fc800078e02ff */
[----:B------:R-:W-:Y:S01]  /*6400*/  IMAD.X R145, R115, 0x1, R137, P1 ;  /* 0x0000000173917824 */ /* 0x000fe200008e0689 */
[----:B------:R-:W-:Y:S02]  /*6410*/  SHF.R.S32.HI R123, RZ, 0x1f, R122 ;  /* 0x0000001fff7b7819 */ /* 0x000fe4000001147a */
[----:B------:R-:W-:Y:S02]  /*6420*/  IADD3 R154, P1, PT, R122, R134, RZ ;  /* 0x000000867a9a7210 */ /* 0x000fe40007f3e0ff */
[----:B------:R1:W-:Y:S04]  /*6430*/  STL.64 [R1+0x4e8], R144 ;  /* 0x0004e89001007387 */ /* 0x0003e80000100a00 */
[----:B------:R1:W5:Y:S01]  /*6440*/  @P4 LDG.E.U8 R116, desc[UR8][R144.64] ;  /* 0x0000000890744981 */ /* 0x000362000c1e1100 */
[----:B------:R-:W-:Y:S01]  /*6450*/  IMAD.X R155, R123, 0x1, R135, P1 ;  /* 0x000000017b9b7824 */ /* 0x000fe200008e0687 */
[----:B------:R-:W-:-:S02]  /*6460*/  PRMT R115, RZ, 0x7610, R115 ;  /* 0x00007610ff737816 */ /* 0x000fc40000000073 */
[----:B------:R-:W-:Y:S02]  /*6470*/  PRMT R130, RZ, 0x7610, R130 ;  /* 0x00007610ff827816 */ /* 0x000fe40000000082 */
[----:B-1----:R-:W-:Y:S01]  /*6480*/  IADD3 R144, P2, PT, R122, R136, RZ ;  /* 0x000000887a907210 */ /* 0x002fe20007f5e0ff */
[----:B0-----:R-:W-:Y:S01]  /*6490*/  IMAD R122, R124, 0x27, RZ ;  /* 0x000000277c7a7824 */ /* 0x001fe200078e02ff */
[----:B------:R0:W-:Y:S03]  /*64a0*/  STL.64 [R1+0x470], R154 ;  /* 0x0004709a01007387 */ /* 0x0001e60000100a00 */
[----:B------:R-:W-:Y:S01]  /*64b0*/  IMAD.X R145, R123, 0x1, R137, P2 ;  /* 0x000000017b917824 */ /* 0x000fe200010e0689 */
[----:B------:R-:W-:Y:S01]  /*64c0*/  PRMT R119, RZ, 0x7610, R119 ;  /* 0x00007610ff777816 */ /* 0x000fe20000000077 */
[----:B------:R0:W5:Y:S01]  /*64d0*/  @P4 LDG.E.U8 R115, desc[UR8][R154.64] ;  /* 0x000000089a734981 */ /* 0x000162000c1e1100 */
[----:B------:R-:W-:-:S03]  /*64e0*/  SHF.R.S32.HI R123, RZ, 0x1f, R122 ;  /* 0x0000001fff7b7819 */ /* 0x000fc6000001147a */
[----:B------:R1:W-:Y:S04]  /*64f0*/  STL.64 [R1+0x468], R144 ;  /* 0x0004689001007387 */ /* 0x0003e80000100a00 */
[----:B------:R1:W5:Y:S01]  /*6500*/  @P4 LDG.E.U8 R130, desc[UR8][R144.64] ;  /* 0x0000000890824981 */ /* 0x000362000c1e1100 */
[C---:B0-----:R-:W-:Y:S02]  /*6510*/  IADD3 R154, P1, PT, R122.reuse, R134, RZ ;  /* 0x000000867a9a7210 */ /* 0x041fe40007f3e0ff */
[----:B------:R-:W-:Y:S01]  /*6520*/  PRMT R129, RZ, 0x7610, R129 ;  /* 0x00007610ff817816 */ /* 0x000fe20000000081 */
[----:B------:R0:W5:Y:S01]  /*6530*/  @P4 LDG.E.U8 R119, desc[UR8][R156.64] ;  /* 0x000000089c774981 */ /* 0x000162000c1e1100 */
[----:B-1----:R-:W-:Y:S01]  /*6540*/  IADD3 R144, P2, PT, R122, R136, RZ ;  /* 0x000000887a907210 */ /* 0x002fe20007f5e0ff */
[----:B------:R-:W-:Y:S01]  /*6550*/  IMAD R122, R125, 0x2f, RZ ;  /* 0x0000002f7d7a7824 */ /* 0x000fe200078e02ff */
[----:B------:R-:W-:Y:S01]  /*6560*/  PRMT R128, RZ, 0x7610, R128 ;  /* 0x00007610ff807816 */ /* 0x000fe20000000080 */
[----:B------:R-:W-:-:S02]  /*6570*/  IMAD.X R155, R123, 0x1, R135, P1 ;  /* 0x000000017b9b7824 */ /* 0x000fc400008e0687 */
[----:B------:R-:W-:Y:S01]  /*6580*/  IMAD.X R145, R123, 0x1, R137, P2 ;  /* 0x000000017b917824 */ /* 0x000fe200010e0689 */
[----:B------:R-:W-:Y:S01]  /*6590*/  SHF.R.S32.HI R123, RZ, 0x1f, R122 ;  /* 0x0000001fff7b7819 */ /* 0x000fe2000001147a */
[----:B------:R-:W-:Y:S01]  /*65a0*/  IMAD R124, R126, 0x37, RZ ;  /* 0x000000377e7c7824 */ /* 0x000fe200078e02ff */
[----:B0-----:R-:W-:Y:S01]  /*65b0*/  IADD3 R156, P1, PT, R122, R134, RZ ;  /* 0x000000867a9c7210 */ /* 0x001fe20007f3e0ff */
[----:B------:R0:W-:Y:S01]  /*65c0*/  STL.64 [R1+0x3f0], R154 ;  /* 0x0003f09a01007387 */ /* 0x0001e20000100a00 */
[----:B------:R-:W-:-:S03]  /*65d0*/  PRMT R127, RZ, 0x7610, R127 ;  /* 0x00007610ff7f7816 */ /* 0x000fc6000000007f */
[----:B------:R0:W5:Y:S01]  /*65e0*/  @P4 LDG.E.U8 R129, desc[UR8][R154.64] ;  /* 0x000000089a814981 */ /* 0x000162000c1e1100 */
[----:B------:R-:W-:-:S03]  /*65f0*/  IMAD.X R157, R123, 0x1, R135, P1 ;  /* 0x000000017b9d7824 */ /* 0x000fc600008e0687 */
[----:B------:R1:W-:Y:S04]  /*6600*/  STL.64 [R1+0x3e8], R144 ;  /* 0x0003e89001007387 */ /* 0x0003e80000100a00 */
[----:B------:R1:W5:Y:S01]  /*6610*/  @P4 LDG.E.U8 R128, desc[UR8][R144.64] ;  /* 0x0000000890804981 */ /* 0x000362000c1e1100 */
[----:B0-----:R-:W-:Y:S02]  /*6620*/  IADD3 R154, P2, PT, R122, R136, RZ ;  /* 0x000000887a9a7210 */ /* 0x001fe40007f5e0ff */
[----:B------:R-:W-:Y:S01]  /*6630*/  SHF.R.S32.HI R122, RZ, 0x1f, R124 ;  /* 0x0000001fff7a7819 */ /* 0x000fe2000001147c */
[----:B------:R0:W-:Y:S01]  /*6640*/  STL.64 [R1+0x370], R156 ;  /* 0x0003709c01007387 */ /* 0x0001e20000100a00 */
[----:B------:R-:W-:Y:S02]  /*6650*/  PRMT R126, RZ, 0x7610, R126 ;  /* 0x00007610ff7e7816 */ /* 0x000fe4000000007e */
[----:B------:R-:W-:Y:S01]  /*6660*/  PRMT R125, RZ, 0x7610, R125 ;  /* 0x00007610ff7d7816 */ /* 0x000fe2000000007d */
[----:B------:R0:W5:Y:S01]  /*6670*/  @P4 LDG.E.U8 R127, desc[UR8][R156.64] ;  /* 0x000000089c7f4981 */ /* 0x000162000c1e1100 */
[----:B-1----:R-:W-:Y:S01]  /*6680*/  IADD3 R144, P1, PT, R124, R134, RZ ;  /* 0x000000867c907210 */ /* 0x002fe20007f3e0ff */
[----:B------:R-:W-:-:S02]  /*6690*/  IMAD.X R155, R123, 0x1, R137, P2 ;  /* 0x000000017b9b7824 */ /* 0x000fc400010e0689 */
[----:B--2---:R-:W-:Y:S02]  /*66a0*/  IMAD R123, R133, 0x3f, RZ ;  /* 0x0000003f857b7824 */ /* 0x004fe400078e02ff */
[----:B------:R-:W-:Y:S01]  /*66b0*/  IMAD.X R145, R122, 0x1, R135, P1 ;  /* 0x000000017a917824 */ /* 0x000fe200008e0687 */
[----:B------:R1:W2:Y:S01]  /*66c0*/  @P4 LDG.E.U8 R126, desc[UR8][R154.64] ;  /* 0x000000089a7e4981 */ /* 0x0002a2000c1e1100 */
[----:B0-----:R-:W-:-:S03]  /*66d0*/  IADD3 R156, P1, PT, R124, R136, RZ ;  /* 0x000000887c9c7210 */ /* 0x001fc60007f3e0ff */
[----:B------:R1:W-:Y:S04]  /*66e0*/  STL.64 [R1+0x368], R154 ;  /* 0x0003689a01007387 */ /* 0x0003e80000100a00 */
[----:B------:R0:W-:Y:S01]  /*66f0*/  STL.64 [R1+0x2f0], R144 ;  /* 0x0002f09001007387 */ /* 0x0001e20000100a00 */
[----:B------:R-:W-:Y:S01]  /*6700*/  IMAD.X R157, R122, 0x1, R137, P1 ;  /* 0x000000017a9d7824 */ /* 0x000fe200008e0689 */
[----:B------:R-:W-:Y:S02]  /*6710*/  SHF.R.S32.HI R122, RZ, 0x1f, R123 ;  /* 0x0000001fff7a7819 */ /* 0x000fe4000001147b */
[----:B------:R0:W2:Y:S01]  /*6720*/  @P4 LDG.E.U8 R125, desc[UR8][R144.64] ;  /* 0x00000008907d4981 */ /* 0x0000a2000c1e1100 */
[C---:B-1----:R-:W-:Y:S02]  /*6730*/  IADD3 R154, P1, PT, R123.reuse, R134, RZ ;  /* 0x000000867b9a7210 */ /* 0x042fe40007f3e0ff */
[----:B0-----:R-:W-:-:S03]  /*6740*/  IADD3 R144, P2, PT, R123, R136, RZ ;  /* 0x000000887b907210 */ /* 0x001fc60007f5e0ff */
[C---:B------:R-:W-:Y:S01]  /*6750*/  IMAD.X R155, R122.reuse, 0x1, R135, P1 ;  /* 0x000000017a9b7824 */ /* 0x040fe200008e0687 */
[----:B------:R-:W-:Y:S02]  /*6760*/  PRMT R124, RZ, 0x7610, R124 ;  /* 0x00007610ff7c7816 */ /* 0x000fe4000000007c */
[----:B------:R-:W-:Y:S01]  /*6770*/  PRMT R123, RZ, 0x7610, R123 ;  /* 0x00007610ff7b7816 */ /* 0x000fe2000000007b */
[----:B------:R-:W-:Y:S01]  /*6780*/  IMAD.X R145, R122, 0x1, R137, P2 ;  /* 0x000000017a917824 */ /* 0x000fe200010e0689 */
[----:B------:R-:W-:Y:S02]  /*6790*/  PRMT R122, RZ, 0x7610, R122 ;  /* 0x00007610ff7a7816 */ /* 0x000fe4000000007a */
[----:B------:R-:W2:Y:S04]  /*67a0*/  @P4 LDG.E.U8 R124, desc[UR8][R156.64] ;  /* 0x000000089c7c4981 */ /* 0x000ea8000c1e1100 */
[----:B------:R-:W2:Y:S04]  /*67b0*/  @P4 LDG.E.U8 R123, desc[UR8][R154.64] ;  /* 0x000000089a7b4981 */ /* 0x000ea8000c1e1100 */
[----:B------:R0:W2:Y:S01]  /*67c0*/  @P4 LDG.E.U8 R122, desc[UR8][R144.64] ;  /* 0x00000008907a4981 */ /* 0x0000a2000c1e1100 */
[----:B------:R-:W-:-:S03]  /*67d0*/  LOP3.LUT R133, R168, 0x80, RZ, 0xc0, !PT ;  /* 0x00000080a8857812 */ /* 0x000fc600078ec0ff */
[----:B------:R-:W-:Y:S01]  /*67e0*/  STL.64 [R1+0x2e8], R156 ;  /* 0x0002e89c01007387 */ /* 0x000fe20000100a00 */
[----:B------:R-:W-:-:S04]  /*67f0*/  @!UP0 UIADD3 UR14, UPT, UPT, -UR10, 0x100000, URZ ;  /* 0x001000000a0e8890 */ /* 0x000fc8000fffe1ff */
[----:B------:R-:W-:Y:S02]  /*6800*/  @!UP0 USHF.L.U32 UR15, UR14, 0xb, URZ ;  /* 0x0000000b0e0f8899 */ /* 0x000fe400080006ff */
[----:B------:R-:W-:Y:S01]  /*6810*/  @!UP0 USHF.L.U32 UR14, UR14, 0x1, URZ ;  /* 0x000000010e0e8899 */ /* 0x000fe200080006ff */
[----:B------:R-:W-:Y:S04]  /*6820*/  STL.64 [R1+0x270], R154 ;  /* 0x0002709a01007387 */ /* 0x000fe80000100a00 */
[----:B------:R0:W-:Y:S01]  /*6830*/  STL.64 [R1+0x268], R144 ;  /* 0x0002689001007387 */ /* 0x0001e20000100a00 */
[----:B------:R-:W-:-:S06]  /*6840*/  VOTEU.ALL UP1, P0 ;  /* 0x0000000000ff7886 */ /* 0x000fcc0000020000 */
[----:B------:R1:W1:Y:S01]  /*6850*/  @!UP1 SYNCS.EXCH.64 URZ, [UR4+0x21008], UR14 ;  /* 0x0210080e04ff95b2 */ /* 0x0002620008000100 */
[----:B0-----:R-:W-:-:S05]  /*6860*/  LOP3.LUT R144, R168, 0x7f, RZ, 0xc0, !PT ;  /* 0x0000007fa8907812 */ /* 0x001fca00078ec0ff */
[----:B------:R-:W-:-:S05]  /*6870*/  IMAD R133, R133, 0x40, R144 ;  /* 0x0000004085857824 */ /* 0x000fca00078e0290 */
[C---:B------:R-:W-:Y:S01]  /*6880*/  LOP3.LUT R154, R133.reuse, 0x10, RZ, 0x3c, !PT ;  /* 0x00000010859a7812 */ /* 0x040fe200078e3cff */
[----:B------:R-:W-:Y:S01]  /*6890*/  STS.U8 [R133+UR4+0x8800], R70 ;  /* 0x0088004685007988 */ /* 0x000fe20008000004 */
[----:B------:R-:W-:Y:S01]  /*68a0*/  UIADD3 UR74, UPT, UPT, UR5, 0x100, URZ ;  /* 0x00000100054a7890 */ /* 0x000fe2000fffe0ff */
[----:B------:R-:W0:Y:S02]  /*68b0*/  LDC R145, c[0x0][0x3d4] ;  /* 0x0000f500ff917b82 */ /* 0x000e240000000800 */
[----:B------:R-:W-:Y:S04]  /*68c0*/  STS.U8 [R133+UR4+0xc800], R69 ;  /* 0x00c8004585007988 */ /* 0x000fe80008000004 */
[----:B------:R-:W-:Y:S04]  /*68d0*/  STS.U8 [R133+UR4+0x8c00], R58 ;  /* 0x008c003a85007988 */ /* 0x000fe80008000004 */
[----:B------:R0:W-:Y:S04]  /*68e0*/  STS.U8 [R133+UR4+0xcc00], R57 ;  /* 0x00cc003985007988 */ /* 0x0001e80008000004 */
[----:B------:R-:W-:Y:S04]  /*68f0*/  STS.U8 [R133+UR4+0x9000], R46 ;  /* 0x0090002e85007988 */ /* 0x000fe80008000004 */
[----:B------:R-:W-:Y:S04]  /*6900*/  STS.U8 [R133+UR4+0xd000], R45 ;  /* 0x00d0002d85007988 */ /* 0x000fe80008000004 */
[----:B------:R-:W-:Y:S04]  /*6910*/  STS.U8 [R133+UR4+0x9400], R34 ;  /* 0x0094002285007988 */ /* 0x000fe80008000004 */
[----:B---3--:R-:W-:Y:S04]  /*6920*/  STS.U8 [R133+UR4+0x8400], R82 ;  /* 0x0084005285007988 */ /* 0x008fe80008000004 */
[----:B------:R-:W-:Y:S04]  /*6930*/  STS.U8 [R133+UR4+0xc400], R81 ;  /* 0x00c4005185007988 */ /* 0x000fe80008000004 */
[----:B----4-:R-:W-:Y:S04]  /*6940*/  STS.U8 [R133+UR4+0x8000], R94 ;  /* 0x0080005e85007988 */ /* 0x010fe80008000004 */
[----:B------:R-:W-:Y:S04]  /*6950*/  STS.U8 [R133+UR4+0xc000], R93 ;  /* 0x00c0005d85007988 */ /* 0x000fe80008000004 */
[----:B------:R-:W-:Y:S04]  /*6960*/  STS.U8 [R133+UR4+0xd400], R33 ;  /* 0x00d4002185007988 */ /* 0x000fe80008000004 */
[----:B------:R-:W-:Y:S04]  /*6970*/  STS.U8 [R133+UR4+0x9800], R22 ;  /* 0x0098001685007988 */ /* 0x000fe80008000004 */
[----:B------:R-:W-:Y:S04]  /*6980*/  STS.U8 [R133+UR4+0xd800], R21 ;  /* 0x00d8001585007988 */ /* 0x000fe80008000004 */
[----:B------:R-:W-:Y:S04]  /*6990*/  STS.U8 [R133+UR4+0x9c00], R12 ;  /* 0x009c000c85007988 */ /* 0x000fe80008000004 */
[----:B------:R-:W-:Y:S01]  /*69a0*/  STS.U8 [R133+UR4+0xdc00], R11 ;  /* 0x00dc000b85007988 */ /* 0x000fe20008000004 */
[----:B------:R-:W-:Y:S01]  /*69b0*/  LOP3.LUT R153, R133, 0x20, RZ, 0x3c, !PT ;  /* 0x0000002085997812 */ /* 0x000fe200078e3cff */
[----:B------:R-:W-:Y:S01]  /*69c0*/  VIADD R0, R0, UR74 ;  /* 0x0000004a00007c36 */ /* 0x000fe20008000000 */
[----:B0-----:R-:W0:Y:S01]  /*69d0*/  LDC R57, c[0x0][0x3d8] ;  /* 0x0000f600ff397b82 */ /* 0x001e220000000800 */
[----:B------:R-:W-:Y:S04]  /*69e0*/  STS.U8 [R154+UR4+0x8080], R92 ;  /* 0x0080805c9a007988 */ /* 0x000fe80008000004 */
[----:B------:R-:W-:Y:S01]  /*69f0*/  STS.U8 [R154+UR4+0xc080], R91 ;  /* 0x00c0805b9a007988 */ /* 0x000fe20008000004 */
[----:B------:R-:W-:Y:S01]  /*6a00*/  IMAD R131, R131, R145, RZ ;  /* 0x0000009183837224 */ /* 0x000fe200078e02ff */
[----:B------:R-:W-:Y:S01]  /*6a10*/  R2UR UR12, R0 ;  /* 0x00000000000c72ca */ /* 0x000fe200000e0000 */
[----:B------:R-:W3:Y:S01]  /*6a20*/  LDC R58, c[0x0][0x3d8] ;  /* 0x0000f600ff3a7b82 */ /* 0x000ee20000000800 */
[----:B------:R-:W-:Y:S04]  /*6a30*/  STS.U8 [R154+UR4+0x8480], R80 ;  /* 0x008480509a007988 */ /* 0x000fe80008000004 */
[----:B------:R-:W-:Y:S03]  /*6a40*/  STS.U8 [R154+UR4+0xc480], R79 ;  /* 0x00c4804f9a007988 */ /* 0x000fe60008000004 */
[----:B------:R-:W4:Y:S01]  /*6a50*/  LDC.64 R144, c[0x0][0x390] ;  /* 0x0000e400ff907b82 */ /* 0x000f220000000a00 */
[----:B------:R-:W-:Y:S04]  /*6a60*/  STS.U8 [R154+UR4+0x8880], R68 ;  /* 0x008880449a007988 */ /* 0x000fe80008000004 */
[----:B------:R-:W-:Y:S04]  /*6a70*/  STS.U8 [R154+UR4+0xc880], R67 ;  /* 0x00c880439a007988 */ /* 0x000fe80008000004 */
[----:B------:R1:W-:Y:S04]  /*6a80*/  STS.U8 [R154+UR4+0x8c80], R56 ;  /* 0x008c80389a007988 */ /* 0x0003e80008000004 */
[----:B------:R1:W-:Y:S04]  /*6a90*/  STS.U8 [R154+UR4+0xcc80], R55 ;  /* 0x00cc80379a007988 */ /* 0x0003e80008000004 */
[----:B------:R-:W-:Y:S01]  /*6aa0*/  STS.U8 [R154+UR4+0x9080], R44 ;  /* 0x0090802c9a007988 */ /* 0x000fe20008000004 */
[C---:B------:R-:W-:Y:S01]  /*6ab0*/  LOP3.LUT R0, R133.reuse, 0x30, RZ, 0x3c, !PT ;  /* 0x0000003085007812 */ /* 0x040fe200078e3cff */
[----:B-1----:R-:W1:Y:S02]  /*6ac0*/  LDC R56, c[0x0][0x3d8] ;  /* 0x0000f600ff387b82 */ /* 0x002e640000000800 */
[----:B------:R-:W-:Y:S04]  /*6ad0*/  STS.U8 [R154+UR4+0xd080], R43 ;  /* 0x00d0802b9a007988 */ /* 0x000fe80008000004 */
[----:B------:R-:W-:Y:S02]  /*6ae0*/  STS.U8 [R154+UR4+0x9480], R32 ;  /* 0x009480209a007988 */ /* 0x000fe40008000004 */
[----:B------:R-:W0:Y:S02]  /*6af0*/  LDC R55, c[0x0][0x3d8] ;  /* 0x0000f600ff377b82 */ /* 0x000e240000000800 */
        /* <DEDUP_REMOVED lines=12> */
[----:B------:R1:W-:Y:S04]  /*6bc0*/  STS.U8 [R153+UR4+0xcd00], R53 ;  /* 0x00cd003599007988 */ /* 0x0003e80008000004 */
[----:B------:R-:W-:Y:S01]  /*6bd0*/  STS.U8 [R153+UR4+0x9100], R42 ;  /* 0x0091002a99007988 */ /* 0x000fe20008000004 */
[----:B0-----:R-:W0:Y:S03]  /*6be0*/  LDC R54, c[0x0][0x3d8] ;  /* 0x0000f600ff367b82 */ /* 0x001e260000000800 */
[----:B------:R-:W-:Y:S04]  /*6bf0*/  STS.U8 [R153+UR4+0xd100], R41 ;  /* 0x00d1002999007988 */ /* 0x000fe80008000004 */
[----:B------:R-:W-:Y:S01]  /*6c00*/  STS.U8 [R153+UR4+0x9500], R30 ;  /* 0x0095001e99007988 */ /* 0x000fe20008000004 */
[----:B-1----:R-:W1:Y:S03]  /*6c10*/  LDC R53, c[0x0][0x3a8] ;  /* 0x0000ea00ff357b82 */ /* 0x002e660000000800 */
        /* <DEDUP_REMOVED lines=12> */
[----:B------:R-:W-:Y:S01]  /*6ce0*/  STS.U8 [R0+UR4+0xcd80], R51 ;  /* 0x00cd803300007988 */ /* 0x000fe20008000004 */
[C---:B0-----:R-:W-:Y:S01]  /*6cf0*/  LOP3.LUT R8, R133.reuse, 0x40, RZ, 0x3c, !PT ;  /* 0x0000004085087812 */ /* 0x041fe200078e3cff */
[----:B-1----:R-:W0:Y:S02]  /*6d00*/  LDC R63, c[0x0][0x3d8] ;  /* 0x0000f600ff3f7b82 */ /* 0x002e240000000800 */
        /* <DEDUP_REMOVED lines=15> */
[----:B------:R-:W-:Y:S01]  /*6e00*/  STS.U8 [R8+UR4+0xce00], R49 ;  /* 0x00ce003108007988 */ /* 0x000fe20008000004 */
[----:B-1----:R-:W-:-:S03]  /*6e10*/  LOP3.LUT R0, R133, 0x50, RZ, 0x3c, !PT ;  /* 0x0000005085007812 */ /* 0x002fc600078e3cff */
[----:B------:R-:W-:Y:S01]  /*6e20*/  STS.U8 [R8+UR4+0x9200], R38 ;  /* 0x0092002608007988 */ /* 0x000fe20008000004 */
[----:B0-----:R-:W0:Y:S03]  /*6e30*/  LDC R50, c[0x0][0x3d8] ;  /* 0x0000f600ff327b82 */ /* 0x001e260000000800 */
        /* <DEDUP_REMOVED lines=11> */
[----:B------:R0:W-:Y:S04]  /*6ef0*/  STS.U8 [R0+UR4+0x8a80], R60 ;  /* 0x008a803c00007988 */ /* 0x0001e80008000004 */
[----:B------:R-:W-:Y:S04]  /*6f00*/  STS.U8 [R0+UR4+0xca80], R59 ;  /* 0x00ca803b00007988 */ /* 0x000fe80008000004 */
[----:B------:R-:W-:Y:S01]  /*6f10*/  STS.U8 [R0+UR4+0x8e80], R48 ;  /* 0x008e803000007988 */ /* 0x000fe20008000004 */
[----:B-1----:R-:W-:Y:S01]  /*6f20*/  LOP3.LUT R3, R133, 0x60, RZ, 0x3c, !PT ;  /* 0x0000006085037812 */ /* 0x002fe200078e3cff */
[----:B0-----:R-:W0:Y:S02]  /*6f30*/  LDC R60, c[0x0][0x3d8] ;  /* 0x0000f600ff3c7b82 */ /* 0x001e240000000800 */
[----:B------:R-:W-:Y:S04]  /*6f40*/  STS.U8 [R0+UR4+0xce80], R47 ;  /* 0x00ce802f00007988 */ /* 0x000fe80008000004 */
[----:B------:R-:W-:Y:S04]  /*6f50*/  STS.U8 [R0+UR4+0x9280], R36 ;  /* 0x0092802400007988 */ /* 0x000fe80008000004 */
[----:B------:R-:W-:Y:S04]  /*6f60*/  STS.U8 [R0+UR4+0xd280], R35 ;  /* 0x00d2802300007988 */ /* 0x000fe80008000004 */
[----:B-----5:R-:W-:Y:S04]  /*6f70*/  STS.U8 [R0+UR4+0x9680], R24 ;  /* 0x0096801800007988 */ /* 0x020fe80008000004 */
        /* <DEDUP_REMOVED lines=20> */
[----:B------:R1:W-:Y:S01]  /*70c0*/  STS.U8 [R3+UR4+0xdf00], R111 ;  /* 0x00df006f03007988 */ /* 0x0003e20008000004 */
[----:B------:R-:W-:-:S04]  /*70d0*/  @!UP0 UIADD3 UR10, UPT, UPT, -UR10, 0x100000, URZ ;  /* 0x001000000a0a8890 */ /* 0x000fc8000fffe1ff */
[----:B------:R-:W-:Y:S02]  /*70e0*/  @!UP0 USHF.L.U32 UR11, UR10, 0xb, URZ ;  /* 0x0000000b0a0b8899 */ /* 0x000fe400080006ff */
[----:B------:R-:W-:Y:S01]  /*70f0*/  @!UP0 USHF.L.U32 UR10, UR10, 0x1, URZ ;  /* 0x000000010a0a8899 */ /* 0x000fe200080006ff */
[----:B-1----:R-:W1:Y:S01]  /*7100*/  LDC R3, c[0x0][0x3d0] ;  /* 0x0000f400ff037b82 */ /* 0x002e620000000800 */
[----:B------:R-:W-:Y:S02]  /*7110*/  ISETP.EQ.U32.AND P5, PT, R166, RZ, P4 ;  /* 0x000000ffa600720c */ /* 0x000fe400027a2070 */
[----:B------:R-:W-:Y:S01]  /*7120*/  LOP3.LUT R0, R133, 0x70, RZ, 0x3c, !PT ;  /* 0x0000007085007812 */ /* 0x000fe200078e3cff */
[----:B------:R-:W-:Y:S01]  /*7130*/  VOTEU.ALL UP1, P0 ;  /* 0x0000000000ff7886 */ /* 0x000fe20000020000 */
[----:B------:R-:W-:-:S03]  /*7140*/  ULEA UR75, UR75, UR12, 0x3 ;  /* 0x0000000c4b4b7291 */ /* 0x000fc6000f8e18ff */
[----:B------:R0:W-:Y:S04]  /*7150*/  STS.U8 [R0+UR4+0x8380], R121 ;  /* 0x0083807900007988 */ /* 0x0001e80008000004 */
        /* <DEDUP_REMOVED lines=10> */
[----:B--2---:R2:W-:Y:S04]  /*7200*/  STS.U8 [R0+UR4+0xd780], R126 ;  /* 0x00d7807e00007988 */ /* 0x0045e80008000004 */
[----:B------:R2:W-:Y:S04]  /*7210*/  STS.U8 [R0+UR4+0x9b80], R125 ;  /* 0x009b807d00007988 */ /* 0x0005e80008000004 */
[----:B------:R2:W-:Y:S04]  /*7220*/  STS.U8 [R0+UR4+0xdb80], R124 ;  /* 0x00db807c00007988 */ /* 0x0005e80008000004 */
[----:B------:R2:W-:Y:S04]  /*7230*/  STS.U8 [R0+UR4+0x9f80], R123 ;  /* 0x009f807b00007988 */ /* 0x0005e80008000004 */
[----:B------:R2:W-:Y:S01]  /*7240*/  STS.U8 [R0+UR4+0xdf80], R122 ;  /* 0x00df807a00007988 */ /* 0x0005e20008000004 */
[----:B------:R5:W-:Y:S06]  /*7250*/  MEMBAR.ALL.CTA ;  /* 0x0000000000007992 */ /* 0x000bec0000008000 */
[----:B-----5:R-:W-:Y:S04]  /*7260*/  FENCE.VIEW.ASYNC.S ;  /* 0x00000000000073c6 */ /* 0x020fe80000000000 */
[----:B------:R-:W5:Y:S02]  /*7270*/  FENCE.VIEW.ASYNC.S ;  /* 0x00000000000073c6 */ /* 0x000f640000000000 */
[----:B-----5:R2:W5:Y:S01]  /*7280*/  @!UP1 SYNCS.EXCH.64 URZ, [UR4+0x10000], UR10 ;  /* 0x0100000a04ff95b2 */ /* 0x0205620008000100 */
[----:B-1----:R-:W-:-:S02]  /*7290*/  IMAD R3, R164, R3, RZ ;  /* 0x00000003a4037224 */ /* 0x002fc400078e02ff */
[----:B------:R-:W-:Y:S01]  /*72a0*/  VIADD R232, R162, 0x10000 ;  /* 0x00010000a2e87836 */ /* 0x000fe20000000000 */
[----:B-----5:R-:W-:Y:S06]  /*72b0*/  BAR.SYNC.DEFER_BLOCKING 0x0 ;  /* 0x0000000000007b1d */ /* 0x020fec0000010000 */
[----:B0-234-:R-:W-:Y:S05]  /*72c0*/  @!P5 BRA `(.L_x_6) ;  /* 0x0000000400a8d947 */ /* 0x01dfea0003800000 */
[----:B------:R-:W-:Y:S01]  /*72d0*/  IMAD.U32 R0, RZ, RZ, UR4 ;  /* 0x00000004ff007e24 */ /* 0x000fe2000f8e00ff */
[----:B------:R-:W-:Y:S01]  /*72e0*/  ELECT P1, URZ, PT ;  /* 0x0000000000ff782f */ /* 0x000fe20003820000 */
[----:B------:R-:W-:Y:S01]  /*72f0*/  IMAD.MOV.U32 R233, RZ, RZ, RZ ;  /* 0x000000ffffe97224 */ /* 0x000fe200078e00ff */
[----:B------:R-:W-:Y:S01]  /*7300*/  UMOV UR60, 0x0 ;  /* 0x00000000003c7882 */ /* 0x000fe20000000000 */
[----:B------:R-:W-:Y:S01]  /*7310*/  UMOV UR61, 0x4108010 ;  /* 0x04108010003d7882 */ /* 0x000fe20000000000 */
[----:B------:R-:W-:Y:S01]  /*7320*/  SHF.R.U32.HI R0, RZ, 0x4, R0 ;  /* 0x00000004ff007819 */ /* 0x000fe20000011600 */
[----:B------:R-:W-:Y:S01]  /*7330*/  UMOV UR44, 0x0 ;  /* 0x00000000002c7882 */ /* 0x000fe20000000000 */
[----:B------:R-:W-:Y:S01]  /*7340*/  UMOV UR45, 0x4108010 ;  /* 0x04108010002d7882 */ /* 0x000fe20000000000 */
[----:B------:R-:W-:Y:S01]  /*7350*/  UMOV UR64, 0x0 ;  /* 0x0000000000407882 */ /* 0x000fe20000000000 */
[----:B------:R-:W-:Y:S01]  /*7360*/  SGXT.U32 R0, R0, 0xe ;  /* 0x0000000e0000781a */ /* 0x000fe20000000000 */
[----:B------:R-:W-:Y:S01]  /*7370*/  UMOV UR65, 0x4108010 ;  /* 0x0410801000417882 */ /* 0x000fe20000000000 */
[----:B------:R-:W-:Y:S01]  /*7380*/  UMOV UR56, 0x0 ;  /* 0x0000000000387882 */ /* 0x000fe20000000000 */
[----:B------:R-:W-:Y:S01]  /*7390*/  UMOV UR57, 0x4108010 ;  /* 0x0410801000397882 */ /* 0x000fe20000000000 */
[C---:B------:R-:W-:Y:S01]  /*73a0*/  R2UR UR10, R0.reuse ;  /* 0x00000000000a72ca */ /* 0x040fe200000e0000 */
[----:B------:R-:W-:Y:S01]  /*73b0*/  @P1 IMAD.MOV.U32 R5, RZ, RZ, -0x7fffbfe0 ;  /* 0x80004020ff051424 */ /* 0x000fe200078e00ff */
[----:B------:R-:W-:Y:S01]  /*73c0*/  IADD3 R0, P2, PT, R0, 0x80, RZ ;  /* 0x0000008000007810 */ /* 0x000fe20007f5e0ff */
[----:B------:R-:W-:Y:S01]  /*73d0*/  UMOV UR38, 0x0 ;  /* 0x0000000000267882 */ /* 0x000fe20000000000 */
[----:B------:R-:W-:Y:S01]  /*73e0*/  UMOV UR39, 0x4108010 ;  /* 0x0410801000277882 */ /* 0x000fe20000000000 */
[----:B------:R-:W-:Y:S01]  /*73f0*/  UMOV UR52, 0x0 ;  /* 0x0000000000347882 */ /* 0x000fe20000000000 */
[----:B------:R-:W-:Y:S01]  /*7400*/  R2UR UR18, R0 ;  /* 0x00000000001272ca */ /* 0x000fe200000e0000 */
[----:B------:R-:W-:Y:S01]  /*7410*/  VIADD R0, R162, 0x8000 ;  /* 0x00008000a2007836 */ /* 0x000fe20000000000 */
[----:B------:R-:W-:Y:S01]  /*7420*/  @P1 R2UR UR17, R5 ;  /* 0x00000000051112ca */ /* 0x000fe200000e0000 */
[----:B------:R-:W-:Y:S01]  /*7430*/  @P1 IMAD.MOV.U32 R5, RZ, RZ, 0x40004040 ;  /* 0x40004040ff051424 */ /* 0x000fe200078e00ff */
[----:B------:R-:W-:Y:S01]  /*7440*/  UMOV UR53, 0x4108010 ;  /* 0x0410801000357882 */ /* 0x000fe20000000000 */
[----:B------:R-:W-:Y:S01]  /*7450*/  UMOV UR46, 0x0 ;  /* 0x00000000002e7882 */ /* 0x000fe20000000000 */
[----:B------:R-:W-:Y:S01]  /*7460*/  SHF.R.U32.HI R0, RZ, 0x4, R0 ;  /* 0x00000004ff007819 */ /* 0x000fe20000011600 */
[----:B------:R-:W-:Y:S01]  /*7470*/  IMAD.U32 R4, RZ, RZ, UR10 ;  /* 0x0000000aff047e24 */ /* 0x000fe2000f8e00ff */
[----:B------:R-:W-:Y:S01]  /*7480*/  @P1 R2UR UR23, R5 ;  /* 0x00000000051712ca */ /* 0x000fe200000e0000 */
[----:B------:R-:W-:Y:S01]  /*7490*/  UMOV UR47, 0x4108010 ;  /* 0x04108010002f7882 */ /* 0x000fe20000000000 */
[----:B------:R-:W-:Y:S01]  /*74a0*/  SGXT.U32 R0, R0, 0xe ;  /* 0x0000000e0000781a */ /* 0x000fe20000000000 */
[----:B------:R-:W-:Y:S01]  /*74b0*/  UMOV UR40, 0x0 ;  /* 0x0000000000287882 */ /* 0x000fe20000000000 */
[----:B------:R-:W-:Y:S01]  /*74c0*/  @P1 R2UR UR16, R4 ;  /* 0x00000000041012ca */ /* 0x000fe200000e0000 */
[----:B------:R-:W-:Y:S01]  /*74d0*/  UMOV UR41, 0x4108010 ;  /* 0x0410801000297882 */ /* 0x000fe20000000000 */
[C---:B------:R-:W-:Y:S01]  /*74e0*/  R2UR UR10, R0.reuse ;  /* 0x00000000000a72ca */ /* 0x040fe200000e0000 */
[----:B------:R-:W-:Y:S01]  /*74f0*/  UMOV UR34, 0x0 ;  /* 0x0000000000227882 */ /* 0x000fe20000000000 */
[----:B------:R-:W-:Y:S01]  /*7500*/  IADD3 R0, P3, PT, R0, 0x2, RZ ;  /* 0x0000000200007810 */ /* 0x000fe20007f7e0ff */
[----:B------:R-:W-:Y:S01]  /*7510*/  UMOV UR35, 0x4108010 ;  /* 0x0410801000237882 */ /* 0x000fe20000000000 */
[----:B------:R-:W-:Y:S01]  /*7520*/  UMOV UR28, 0x0 ;  /* 0x00000000001c7882 */ /* 0x000fe20000000000 */
[----:B------:R-:W-:Y:S01]  /*7530*/  UMOV UR29, 0x4108010 ;  /* 0x04108010001d7882 */ /* 0x000fe20000000000 */
[----:B------:R-:W-:Y:S01]  /*7540*/  R2UR UR12, R0 ;  /* 0x00000000000c72ca */ /* 0x000fe200000e0000 */
[----:B------:R-:W-:Y:S01]  /*7550*/  UMOV UR24, 0x0 ;  /* 0x0000000000187882 */ /* 0x000fe20000000000 */
[----:B------:R-:W-:Y:S01]  /*7560*/  @P1 MOV R0, R232 ;  /* 0x000000e800001202 */ /* 0x000fe20000000f00 */
[----:B------:R-:W-:Y:S01]  /*7570*/  UMOV UR25, 0x4108010 ;  /* 0x0410801000197882 */ /* 0x000fe20000000000 */
[----:B------:R-:W-:Y:S01]  /*7580*/  UMOV UR20, 0x0 ;  /* 0x0000000000147882 */ /* 0x000fe20000000000 */
[----:B------:R-:W-:Y:S01]  /*7590*/  UMOV UR21, 0x4108010 ;  /* 0x0410801000157882 */ /* 0x000fe20000000000 */
[----:B------:R-:W-:Y:S01]  /*75a0*/  UMOV UR14, 0x0 ;  /* 0x00000000000e7882 */ /* 0x000fe20000000000 */
[----:B------:R-:W-:Y:S01]  /*75b0*/  IMAD.U32 R4, RZ, RZ, UR10 ;  /* 0x0000000aff047e24 */ /* 0x000fe2000f8e00ff */
[----:B------:R-:W-:Y:S01]  /*75c0*/  @P1 R2UR UR10, R0 ;  /* 0x00000000000a12ca */ /* 0x000fe200000e0000 */
[----:B------:R-:W-:Y:S01]  /*75d0*/  IMAD.MOV.U32 R0, RZ, RZ, RZ ;  /* 0x000000ffff007224 */ /* 0x000fe200078e00ff */
[----:B------:R-:W-:-:S02]  /*75e0*/  UMOV UR15, 0x4108010 ;  /* 0x04108010000f7882 */ /* 0x000fc40000000000 */
[----:B------:R-:W-:Y:S02]  /*75f0*/  @P1 R2UR UR22, R4 ;  /* 0x00000000041612ca */ /* 0x000fe400000e0000 */
[----:B------:R-:W-:-:S04]  /*7600*/  IADD3.X R0, PT, PT, R0, -0x7fffbfe0, RZ, P2, !PT ;  /* 0x8000402000007810 */ /* 0x000fc800017fe4ff */
[----:B------:R-:W-:Y:S01]  /*7610*/  R2UR UR19, R0 ;  /* 0x00000000001372ca */ /* 0x000fe200000e0000 */
[----:B------:R-:W-:-:S05]  /*7620*/  IMAD.MOV.U32 R0, RZ, RZ, RZ ;  /* 0x000000ffff007224 */ /* 0x000fca00078e00ff */
[----:B------:R-:W-:Y:S01]  /*7630*/  IADD3.X R0, PT, PT, R0, 0x40004040, RZ, P3, !PT ;  /* 0x4000404000007810 */ /* 0x000fe20001ffe4ff */
[----:B------:R0:W-:Y:S03]  /*7640*/  UTCQMMA gdesc[UR16], gdesc[UR22], tmem[UR74], tmem[UR60], idesc[UR61], !UPT ;  /* 0x00ff3c16100075ea */ /* 0x0001e6000f80034a */
[----:B------:R-:W-:-:S03]  /*7650*/  R2UR UR13, R0 ;  /* 0x00000000000d72ca */ /* 0x000fc600000e0000 */
[----:B------:R-:W-:Y:S02]  /*7660*/  UIADD3.64 UR66, UPT, UPT, UR18, 0x80, URZ ;  /* 0x0000008012427897 */ /* 0x000fe4000fffe0ff */
[----:B------:R-:W-:Y:S02]  /*7670*/  UIADD3.64 UR62, UPT, UPT, UR18, 0x100, URZ ;  /* 0x00000100123e7897 */ /* 0x000fe4000fffe0ff */
[----:B------:R-:W-:Y:S02]  /*7680*/  UIADD3.64 UR50, UPT, UPT, UR18, 0x180, URZ ;  /* 0x0000018012327897 */ /* 0x000fe4000fffe0ff */
[----:B------:R-:W-:Y:S02]  /*7690*/  UIADD3.64 UR32, UPT, UPT, UR18, 0x200, URZ ;  /* 0x0000020012207897 */ /* 0x000fe4000fffe0ff */
[----:B------:R-:W-:Y:S02]  /*76a0*/  UIADD3.64 UR58, UPT, UPT, UR18, 0x280, URZ ;  /* 0x00000280123a7897 */ /* 0x000fe4000fffe0ff */
[----:B------:R-:W-:-:S02]  /*76b0*/  UIADD3.64 UR68, UPT, UPT, UR12, 0x2, URZ ;  /* 0x000000020c447897 */ /* 0x000fc4000fffe0ff */
[----:B------:R1:W-:Y:S01]  /*76c0*/  UTCQMMA gdesc[UR18], gdesc[UR12], tmem[UR74], tmem[UR44], idesc[UR45], UPT ;  /* 0x00ff2c0c120075ea */ /* 0x0003e2000b80034a */
[----:B0-----:R-:W-:Y:S02]  /*76d0*/  UIADD3.64 UR60, UPT, UPT, UR12, 0x4, URZ ;  /* 0x000000040c3c7897 */ /* 0x001fe4000fffe0ff */
[----:B------:R-:W-:Y:S02]  /*76e0*/  UIADD3.64 UR70, UPT, UPT, UR12, 0x200, URZ ;  /* 0x000002000c467897 */ /* 0x000fe4000fffe0ff */
[----:B------:R-:W-:Y:S02]  /*76f0*/  UIADD3.64 UR76, UPT, UPT, UR12, 0x202, URZ ;  /* 0x000002020c4c7897 */ /* 0x000fe4000fffe0ff */
[----:B------:R-:W-:Y:S01]  /*7700*/  UIADD3.64 UR54, UPT, UPT, UR18, 0x300, URZ ;  /* 0x0000030012367897 */ /* 0x000fe2000fffe0ff */
[----:B------:R-:W-:Y:S01]  /*7710*/  UTCQMMA gdesc[UR66], gdesc[UR68], tmem[UR74], tmem[UR64], idesc[UR65], UPT ;  /* 0x00ff4044420075ea */ /* 0x000fe2000b80034a */
[----:B------:R-:W-:Y:S01]  /*7720*/  UIADD3.64 UR72, UPT, UPT, UR12, 0x204, URZ ;  /* 0x000002040c487897 */ /* 0x000fe2000fffe0ff */
[----:B------:R0:W-:Y:S01]  /*7730*/  UTCQMMA gdesc[UR62], gdesc[UR60], tmem[UR74], tmem[UR56], idesc[UR57], UPT ;  /* 0x00ff383c3e0075ea */ /* 0x0001e2000b80034a */
[----:B-1----:R-:W-:-:S02]  /*7740*/  UIADD3.64 UR44, UPT, UPT, UR12, 0x1fe, URZ ;  /* 0x000001fe0c2c7897 */ /* 0x002fc4000fffe0ff */
[----:B------:R-:W-:Y:S02]  /*7750*/  UIADD3.64 UR48, UPT, UPT, UR18, 0x380, URZ ;  /* 0x0000038012307897 */ /* 0x000fe4000fffe0ff */
[----:B------:R-:W-:Y:S02]  /*7760*/  UIADD3.64 UR42, UPT, UPT, UR18, 0x400, URZ ;  /* 0x00000400122a7897 */ /* 0x000fe4000fffe0ff */
[----:B------:R-:W-:Y:S02]  /*7770*/  UIADD3.64 UR36, UPT, UPT, UR18, 0x480, URZ ;  /* 0x0000048012247897 */ /* 0x000fe4000fffe0ff */
[----:B------:R-:W-:Y:S01]  /*7780*/  UIADD3.64 UR30, UPT, UPT, UR18, 0x500, URZ ;  /* 0x00000500121e7897 */ /* 0x000fe2000fffe0ff */
[----:B------:R1:W-:Y:S01]  /*7790*/  UTCQMMA gdesc[UR50], gdesc[UR44], tmem[UR74], tmem[UR38], idesc[UR39], UPT ;  /* 0x00ff262c320075ea */ /* 0x0003e2000b80034a */
[----:B0-----:R-:W-:Y:S02]  /*77a0*/  UIADD3.64 UR62, UPT, UPT, UR12, 0x3fe, URZ ;  /* 0x000003fe0c3e7897 */ /* 0x001fe4000fffe0ff */
[----:B------:R-:W-:-:S02]  /*77b0*/  UIADD3.64 UR60, UPT, UPT, UR12, 0x400, URZ ;  /* 0x000004000c3c7897 */ /* 0x000fc4000fffe0ff */
[----:B------:R-:W-:Y:S02]  /*77c0*/  UIADD3.64 UR56, UPT, UPT, UR12, 0x402, URZ ;  /* 0x000004020c387897 */ /* 0x000fe4000fffe0ff */
[----:B------:R-:W-:Y:S01]  /*77d0*/  UIADD3.64 UR26, UPT, UPT, UR18, 0x580, URZ ;  /* 0x00000580121a7897 */ /* 0x000fe2000fffe0ff */
[----:B------:R-:W-:Y:S01]  /*77e0*/  UMOV UR68, 0x0 ;  /* 0x0000000000447882 */ /* 0x000fe20000000000 */
[----:B-1----:R-:W-:Y:S01]  /*77f0*/  UIADD3.64 UR38, UPT, UPT, UR12, 0x404, URZ ;  /* 0x000004040c267897 */ /* 0x002fe2000fffe0ff */
[----:B------:R-:W-:Y:S01]  /*7800*/  UMOV UR69, 0x4108010 ;  /* 0x0410801000457882 */ /* 0x000fe20000000000 */
[----:B------:R-:W-:Y:S01]  /*7810*/  UIADD3.64 UR44, UPT, UPT, UR12, 0x5fe, URZ ;  /* 0x000005fe0c2c7897 */ /* 0x000fe2000fffe0ff */
[----:B------:R0:W-:Y:S01]  /*7820*/  UTCQMMA gdesc[UR32], gdesc[UR70], tmem[UR74], tmem[UR68], idesc[UR69], UPT ;  /* 0x00ff4446200075ea */ /* 0x0001e2000b80034a */
[----:B------:R-:W-:Y:S02]  /*7830*/  UIADD3.64 UR22, UPT, UPT, UR18, 0x600, URZ ;  /* 0x0000060012167897 */ /* 0x000fe4000fffe0ff */
[----:B------:R-:W-:Y:S01]  /*7840*/  UIADD3.64 UR64, UPT, UPT, UR12, 0x600, URZ ;  /* 0x000006000c407897 */ /* 0x000fe2000fffe0ff */
[----:B------:R-:W-:Y:S01]  /*7850*/  UMOV UR50, 0x0 ;  /* 0x0000000000327882 */ /* 0x000fe20000000000 */
[----:B------:R-:W-:Y:S01]  /*7860*/  UMOV UR51, 0x4108010 ;  /* 0x0410801000337882 */ /* 0x000fe20000000000 */
[----:B------:R-:W-:Y:S01]  /*7870*/  UIADD3.64 UR16, UPT, UPT, UR18, 0x680, URZ ;  /* 0x0000068012107897 */ /* 0x000fe2000fffe0ff */
[----:B------:R0:W-:Y:S01]  /*7880*/  UTCQMMA gdesc[UR58], gdesc[UR76], tmem[UR74], tmem[UR50], idesc[UR51], UPT ;  /* 0x00ff324c3a0075ea */ /* 0x0001e2000b80034a */
[----:B------:R-:W-:Y:S01]  /*7890*/  UIADD3.64 UR66, UPT, UPT, UR12, 0x602, URZ ;  /* 0x000006020c427897 */ /* 0x000fe2000fffe0ff */
[----:B------:R0:W-:Y:S01]  /*78a0*/  UTCQMMA gdesc[UR54], gdesc[UR72], tmem[UR74], tmem[UR68], idesc[UR69], UPT ;  /* 0x00ff4448360075ea */ /* 0x0001e2000b80034a */
[----:B------:R-:W-:Y:S01]  /*78b0*/  UIADD3.64 UR18, UPT, UPT, UR18, 0x700, URZ ;  /* 0x0000070012127897 */ /* 0x000fe2000fffe0ff */
[----:B------:R0:W-:Y:S01]  /*78c0*/  UTCQMMA gdesc[UR48], gdesc[UR62], tmem[UR74], tmem[UR52], idesc[UR53], UPT ;  /* 0x00ff343e300075ea */ /* 0x0001e2000b80034a */
[----:B------:R-:W-:Y:S01]  /*78d0*/  UIADD3.64 UR12, UPT, UPT, UR12, 0x604, URZ ;  /* 0x000006040c0c7897 */ /* 0x000fe2000fffe0ff */
[----:B------:R0:W-:Y:S01]  /*78e0*/  UTCQMMA gdesc[UR42], gdesc[UR60], tmem[UR74], tmem[UR46], idesc[UR47], UPT ;  /* 0x00ff2e3c2a0075ea */ /* 0x0001e2000b80034a */
[----:B------:R0:W-:Y:S01]  /*78f0*/  UTCQMMA gdesc[UR36], gdesc[UR56], tmem[UR74], tmem[UR40], idesc[UR41], UPT ;  /* 0x00ff2838240075ea */ /* 0x0001e2000b80034a */
[----:B------:R0:W-:Y:S01]  /*7900*/  UTCQMMA gdesc[UR30], gdesc[UR38], tmem[UR74], tmem[UR34], idesc[UR35], UPT ;  /* 0x00ff22261e0075ea */ /* 0x0001e2000b80034a */
[----:B------:R0:W-:Y:S01]  /*7910*/  UTCQMMA gdesc[UR26], gdesc[UR44], tmem[UR74], tmem[UR28], idesc[UR29], UPT ;  /* 0x00ff1c2c1a0075ea */ /* 0x0001e2000b80034a */
[----:B------:R0:W-:Y:S01]  /*7920*/  UTCQMMA gdesc[UR22], gdesc[UR64], tmem[UR74], tmem[UR24], idesc[UR25], UPT ;  /* 0x00ff1840160075ea */ /* 0x0001e2000b80034a */
[----:B------:R0:W-:Y:S03]  /*7930*/  UTCQMMA gdesc[UR16], gdesc[UR66], tmem[UR74], tmem[UR20], idesc[UR21], UPT ;  /* 0x00ff1442100075ea */ /* 0x0001e6000b80034a */
[----:B------:R0:W-:Y:S01]  /*7940*/  UTCQMMA gdesc[UR18], gdesc[UR12], tmem[UR74], tmem[UR14], idesc[UR15], UPT ;  /* 0x00ff0e0c120075ea */ /* 0x0001e2000b80034a */
[----:B------:R0:W-:Y:S01]  /*7950*/  UTCBAR [UR10], URZ ;  /* 0x000000ff0a0073e9 */ /* 0x0001e200080000ff */
[----:B------:R-:W-:Y:S01]  /*7960*/  NOP ;  /* 0x0000000000007918 */ /* 0x000fe20000000000 */
.L_x_6:
[----:B------:R-:W-:Y:S05]  /*7970*/  @!P4 BRA `(.L_x_7) ;  /* 0x000000000008c947 */ /* 0x000fea0003800000 */
[----:B------:R-:W1:Y:S02]  /*7980*/  SYNCS.PHASECHK.TRANS64.TRYWAIT P1, [UR4+0x10000], RZ ;  /* 0x010000ffff0075a7 */ /* 0x000e640008021104 */
[----:B-1----:R-:W-:Y:S05]  /*7990*/  @!P1 BRA `(.L_x_8) ;  /* 0x0000013400009947 */ /* 0x002fea0003800000 */
.L_x_7:
[----:B------:R1:W-:Y:S01]  /*79a0*/  STL [R1+0x6e4], R139 ;  /* 0x0006e48b01007387 */ /* 0x0003e20000100800 */
[----:B------:R-:W2:Y:S01]  /*79b0*/  LDC R28, c[0x0][0x3d8] ;  /* 0x0000f600ff1c7b82 */ /* 0x000ea20000000800 */
[----:B------:R-:W-:Y:S01]  /*79c0*/  IADD3 R144, P2, P3, R131, R144, R3 ;  /* 0x0000009083907210 */ /* 0x000fe20007b5e003 */
[----:B------:R-:W-:-:S06]  /*79d0*/  IMAD R50, R138, R50, RZ ;  /* 0x000000328a327224 */ /* 0x000fcc00078e02ff */
[----:B------:R-:W-:Y:S01]  /*79e0*/  BAR.SYNC.DEFER_BLOCKING 0x0 ;  /* 0x0000000000007b1d */ /* 0x000fe20000010000 */
[----:B------:R-:W-:Y:S01]  /*79f0*/  SHF.R.S32.HI R0, RZ, 0x1f, R3 ;  /* 0x0000001fff007819 */ /* 0x000fe20000011403 */
[----:B------:R-:W-:Y:S01]  /*7a00*/  IMAD R56, R142, R56, RZ ;  /* 0x000000388e387224 */ /* 0x000fe200078e02ff */
[----:B------:R-:W-:Y:S01]  /*7a10*/  SHF.R.S32.HI R131, RZ, 0x1f, R131 ;  /* 0x0000001fff837819 */ /* 0x000fe20000011483 */
[----:B------:R-:W-:-:S04]  /*7a20*/  IMAD R57, R143, R57, RZ ;  /* 0x000000398f397224 */ /* 0x000fc800078e02ff */
[----:B------:R-:W3:Y:S01]  /*7a30*/  LDC R29, c[0x0][0x3d8] ;  /* 0x0000f600ff1d7b82 */ /* 0x000ee20000000800 */
[----:B------:R-:W-:Y:S01]  /*7a40*/  IADD3.X R0, PT, PT, R131, R145, R0, P2, P3 ;  /* 0x0000009183007210 */ /* 0x000fe200017e6400 */
[----:B-1----:R-:W1:Y:S01]  /*7a50*/  S2R R139, SR_TID.X ;  /* 0x00000000008b7919 */ /* 0x002e620000002100 */
[----:B------:R-:W-:Y:S01]  /*7a60*/  IADD3 R158, P2, PT, R50, R144, RZ ;  /* 0x00000090329e7210 */ /* 0x000fe20007f5e0ff */
[----:B------:R-:W-:Y:S01]  /*7a70*/  IMAD R54, R140, R54, RZ ;  /* 0x000000368c367224 */ /* 0x000fe200078e02ff */
[----:B------:R-:W-:Y:S01]  /*7a80*/  LDTM.16dp32bit_t0_t15.x16 R4, tmem[UR75] ;  /* 0x0000004b000479ee */ /* 0x000fe20008a00000 */
[----:B------:R-:W4:Y:S01]  /*7a90*/  LDTM.16dp32bit_t16_t31.x16 R4, tmem[UR75+0x10] ;  /* 0x0000104b000479ee */ /* 0x000f220008a20000 */
[----:B------:R-:W-:Y:S01]  /*7aa0*/  STL [R1+0x6e0], R233 ;  /* 0x0006e0e901007387 */ /* 0x000fe20000100800 */
[----:B------:R-:W0:Y:S01]  /*7ab0*/  LDC R24, c[0x0][0x3d8] ;  /* 0x0000f600ff187b82 */ /* 0x000e220000000800 */
[----:B------:R-:W-:Y:S01]  /*7ac0*/  LEA.HI.X.SX32 R159, R50, R0, 0x1, P2 ;  /* 0x00000000329f7211 */ /* 0x000fe200010f0eff */
[----:B------:R-:W-:Y:S01]  /*7ad0*/  IMAD R55, R141, R55, RZ ;  /* 0x000000378d377224 */ /* 0x000fe200078e02ff */
[----:B------:R-:W-:Y:S01]  /*7ae0*/  STL [R1+0x6dc], R232 ;  /* 0x0006dce801007387 */ /* 0x000fe20000100800 */
[----:B------:R-:W-:-:S02]  /*7af0*/  IMAD R58, R146, R58, RZ ;  /* 0x0000003a923a7224 */ /* 0x000fc400078e02ff */
[----:B------:R-:W-:Y:S01]  /*7b00*/  IMAD R60, R147, R60, RZ ;  /* 0x0000003c933c7224 */ /* 0x000fe200078e02ff */
[----:B------:R-:W-:Y:S01]  /*7b10*/  STL [R1+0x6d8], R229 ;  /* 0x0006d8e501007387 */ /* 0x000fe20000100800 */
[----:B------:R-:W0:Y:S01]  /*7b20*/  LDC R25, c[0x0][0x3d8] ;  /* 0x0000f600ff197b82 */ /* 0x000e220000000800 */
[----:B------:R-:W-:Y:S02]  /*7b30*/  IMAD R63, R148, R63, RZ ;  /* 0x0000003f943f7224 */ /* 0x000fe400078e02ff */
[----:B------:R-:W-:Y:S04]  /*7b40*/  STL [R1+0x6d4], R228 ;  /* 0x0006d4e401007387 */ /* 0x000fe80000100800 */
[----:B------:R-:W-:Y:S01]  /*7b50*/  STL [R1+0x6d0], R137 ;  /* 0x0006d08901007387 */ /* 0x000fe20000100800 */
[----:B------:R-:W0:Y:S03]  /*7b60*/  LDC R30, c[0x0][0x3d8] ;  /* 0x0000f600ff1e7b82 */ /* 0x000e260000000800 */
[----:B------:R-:W-:Y:S01]  /*7b70*/  STL [R1+0x6cc], R136 ;  /* 0x0006cc8801007387 */ /* 0x000fe20000100800 */
[-C--:B----4-:R-:W-:Y:S01]  /*7b80*/  FMUL R3, R6, R53.reuse ;  /* 0x0000003506037220 */ /* 0x090fe20000400000 */
[-C--:B------:R-:W-:Y:S01]  /*7b90*/  FMUL R23, R7, R53.reuse ;  /* 0x0000003507177220 */ /* 0x080fe20000400000 */
[----:B------:R-:W-:-:S02]  /*7ba0*/  FMUL R22, R8, R53 ;  /* 0x0000003508167220 */ /* 0x000fc40000400000 */
[----:B------:R-:W4:Y:S01]  /*7bb0*/  LDC R26, c[0x0][0x3d8] ;  /* 0x0000f600ff1a7b82 */ /* 0x000f220000000800 */
[C---:B-1----:R-:W-:Y:S01]  /*7bc0*/  LOP3.LUT R21, R139.reuse, 0xf, RZ, 0xc0, !PT ;  /* 0x0000000f8b157812 */ /* 0x042fe200078ec0ff */
[----:B------:R-:W-:Y:S01]  /*7bd0*/  STL [R1+0x6c8], R135 ;  /* 0x0006c88701007387 */ /* 0x000fe20000100800 */
[C---:B------:R-:W-:Y:S02]  /*7be0*/  LOP3.LUT R47, R139.reuse, 0x60, RZ, 0xc0, !PT ;  /* 0x000000608b2f7812 */ /* 0x040fe400078ec0ff */
[C---:B------:R-:W-:Y:S01]  /*7bf0*/  LOP3.LUT R20, R139.reuse, 0x1f, RZ, 0xc0, !PT ;  /* 0x0000001f8b147812 */ /* 0x040fe200078ec0ff */
[----:B------:R-:W-:Y:S01]  /*7c00*/  STL [R1+0x6c4], R134 ;  /* 0x0006c48601007387 */ /* 0x000fe20000100800 */
[----:B------:R-:W-:Y:S01]  /*7c10*/  LEA.HI R32, R139, 0xcc, RZ, 0x1a ;  /* 0x000000cc8b207811 */ /* 0x000fe200078fd0ff */
[----:B------:R-:W-:Y:S01]  /*7c20*/  IMAD R47, R21, 0x2, R47 ;  /* 0x00000002152f7824 */ /* 0x000fe200078e022f */
[----:B------:R-:W-:Y:S01]  /*7c30*/  ISETP.GE.U32.AND P1, PT, R20, 0x10, PT ;  /* 0x000000101400780c */ /* 0x000fe20003f26070 */
[-C--:B------:R-:W-:Y:S01]  /*7c40*/  FMUL R21, R4, R53.reuse ;  /* 0x0000003504157220 */ /* 0x080fe20000400000 */
[-C--:B------:R-:W-:Y:S01]  /*7c50*/  FMUL R20, R5, R53.reuse ;  /* 0x0000003505147220 */ /* 0x080fe20000400000 */
[----:B--2---:R-:W-:Y:S01]  /*7c60*/  IMAD R32, R32, R28, RZ ;  /* 0x0000001c20207224 */ /* 0x004fe200078e02ff */
[C---:B------:R-:W-:Y:S01]  /*7c70*/  LEA.HI R37, R139.reuse, 0x11c, RZ, 0x1a ;  /* 0x0000011c8b257811 */ /* 0x040fe200078fd0ff */
[----:B------:R-:W1:Y:S01]  /*7c80*/  LDC R28, c[0x0][0x3d8] ;  /* 0x0000f600ff1c7b82 */ /* 0x000e620000000800 */
[----:B------:R-:W-:Y:S01]  /*7c90*/  LEA.HI R33, R139, 0xdc, RZ, 0x1a ;  /* 0x000000dc8b217811 */ /* 0x000fe200078fd0ff */
[----:B------:R-:W-:Y:S01]  /*7ca0*/  STL [R1+0x6c0], R133 ;  /* 0x0006c08501007387 */ /* 0x000fe20000100800 */
[----:B------:R-:W-:Y:S01]  /*7cb0*/  FMNMX3 R3, R21, R20, R3, !PT ;  /* 0x0000001415037276 */ /* 0x000fe20007800003 */
[-C--:B------:R-:W-:Y:S01]  /*7cc0*/  FMUL R21, R9, R53.reuse ;  /* 0x0000003509157220 */ /* 0x080fe20000400000 */
[----:B------:R-:W-:Y:S01]  /*7cd0*/  FMUL R20, R10, R53 ;  /* 0x000000350a147220 */ /* 0x000fe20000400000 */
[----:B------:R-:W-:Y:S01]  /*7ce0*/  LEA.HI R27, R139, 0x1fc, RZ, 0x1a ;  /* 0x000001fc8b1b7811 */ /* 0x000fe200078fd0ff */
[----:B---3--:R-:W-:Y:S01]  /*7cf0*/  IMAD R33, R33, R29, RZ ;  /* 0x0000001d21217224 */ /* 0x008fe200078e02ff */
[----:B------:R-:W-:Y:S01]  /*7d00*/  FMNMX3 R3, R3, R23, R22, !PT ;  /* 0x0000001703037276 */ /* 0x000fe20007800016 */
[-C--:B------:R-:W-:Y:S01]  /*7d10*/  FMUL R23, R13, R53.reuse ;  /* 0x000000350d177220 */ /* 0x080fe20000400000 */
[----:B------:R-:W-:Y:S01]  /*7d20*/  FMUL R22, R14, R53 ;  /* 0x000000350e167220 */ /* 0x000fe20000400000 */
[----:B------:R-:W2:Y:S01]  /*7d30*/  LDC R29, c[0x0][0x3d8] ;  /* 0x0000f600ff1d7b82 */ /* 0x000ea20000000800 */
[----:B------:R-:W-:Y:S01]  /*7d40*/  FMNMX3 R3, R3, R21, R20, !PT ;  /* 0x0000001503037276 */ /* 0x000fe20007800014 */
[-C--:B------:R-:W-:Y:S01]  /*7d50*/  FMUL R21, R11, R53.reuse ;  /* 0x000000350b157220 */ /* 0x080fe20000400000 */
[----:B------:R-:W-:Y:S01]  /*7d60*/  FMUL R20, R12, R53 ;  /* 0x000000350c147220 */ /* 0x000fe20000400000 */
[----:B------:R-:W-:Y:S01]  /*7d70*/  LEA.HI R31, R139, 0xbc, RZ, 0x1a ;  /* 0x000000bc8b1f7811 */ /* 0x000fe200078fd0ff */
[----:B0-----:R-:W-:Y:S01]  /*7d80*/  IMAD R27, R27, R24, RZ ;  /* 0x000000181b1b7224 */ /* 0x001fe200078e02ff */
[----:B------:R-:W-:Y:S01]  /*7d90*/  LEA.HI R49, R139, 0x1cc, RZ, 0x1a ;  /* 0x000001cc8b317811 */ /* 0x000fe200078fd0ff */
[----:B------:R-:W-:Y:S01]  /*7da0*/  STL [R1+0x6bc], R2 ;  /* 0x0006bc0201007387 */ /* 0x000fe20000100800 */
[----:B------:R-:W-:Y:S01]  /*7db0*/  FMNMX3 R3, R3, R21, R20, !PT ;  /* 0x0000001503037276 */ /* 0x000fe20007800014 */
[-C--:B------:R-:W-:Y:S01]  /*7dc0*/  FMUL R21, R15, R53.reuse ;  /* 0x000000350f157220 */ /* 0x080fe20000400000 */
[----:B------:R-:W-:Y:S01]  /*7dd0*/  FMUL R20, R16, R53 ;  /* 0x0000003510147220 */ /* 0x000fe20000400000 */
[----:B------:R-:W0:Y:S01]  /*7de0*/  LDC R24, c[0x0][0x3d8] ;  /* 0x0000f600ff187b82 */ /* 0x000e220000000800 */
[----:B------:R-:W-:Y:S01]  /*7df0*/  FMNMX3 R3, R3, R23, R22, !PT ;  /* 0x0000001703037276 */ /* 0x000fe20007800016 */
[-C--:B------:R-:W-:Y:S01]  /*7e00*/  FMUL R23, R17, R53.reuse ;  /* 0x0000003511177220 */ /* 0x080fe20000400000 */
[----:B------:R-:W-:Y:S01]  /*7e10*/  FMUL R22, R18, R53 ;  /* 0x0000003512167220 */ /* 0x000fe20000400000 */
[----:B-1----:R-:W-:Y:S01]  /*7e20*/  IMAD R37, R37, R28, RZ ;  /* 0x0000001c25257224 */ /* 0x002fe200078e02ff */
[----:B------:R-:W-:Y:S01]  /*7e30*/  FMNMX3 R3, R3, R21, R20, !PT ;  /* 0x0000001503037276 */ /* 0x000fe20007800014 */
[----:B------:R-:W-:Y:S01]  /*7e40*/  FMUL R20, R19, R53 ;  /* 0x0000003513147220 */ /* 0x000fe20000400000 */
[----:B------:R-:W-:Y:S01]  /*7e50*/  IMAD R31, R31, R25, RZ ;  /* 0x000000191f1f7224 */ /* 0x000fe200078e02ff */
[----:B------:R-:W1:Y:S01]  /*7e60*/  LDC R28, c[0x0][0x3d8] ;  /* 0x0000f600ff1c7b82 */ /* 0x000e620000000800 */
[----:B------:R-:W-:-:S02]  /*7e70*/  FMNMX3 R3, R3, R23, R22, !PT ;  /* 0x0000001703037276 */ /* 0x000fc40007800016 */
[C---:B------:R-:W-:Y:S02]  /*7e80*/  LEA.HI R42, R139.reuse, 0x16c, RZ, 0x1a ;  /* 0x0000016c8b2a7811 */ /* 0x040fe400078fd0ff */
[----:B------:R-:W-:Y:S02]  /*7e90*/  FMNMX R3, R20, R3, !PT ;  /* 0x0000000314037209 */ /* 0x000fe40007800000 */
[C---:B------:R-:W-:Y:S01]  /*7ea0*/  LEA.HI R35, R139.reuse, 0xfc, RZ, 0x1a ;  /* 0x000000fc8b237811 */ /* 0x040fe200078fd0ff */
[----:B------:R-:W3:Y:S01]  /*7eb0*/  LDC R25, c[0x0][0x3d8] ;  /* 0x0000f600ff197b82 */ /* 0x000ee20000000800 */
[C---:B------:R-:W-:Y:S01]  /*7ec0*/  LOP3.LUT R65, R139.reuse, 0xff, RZ, 0xc0, !PT ;  /* 0x000000ff8b417812 */ /* 0x040fe200078ec0ff */
[----:B------:R-:W1:Y:S01]  /*7ed0*/  SHFL.BFLY PT, R20, R3, 0x10, 0x1f ;  /* 0x0e001f0003147f89 */ /* 0x000e6200000e0000 */
[----:B--2---:R-:W-:Y:S01]  /*7ee0*/  IMAD R42, R42, R29, RZ ;  /* 0x0000001d2a2a7224 */ /* 0x004fe200078e02ff */
[C---:B------:R-:W-:Y:S02]  /*7ef0*/  LEA.HI R36, R139.reuse, 0x10c, RZ, 0x1a ;  /* 0x0000010c8b247811 */ /* 0x040fe400078fd0ff */
[----:B------:R-:W-:-:S02]  /*7f00*/  LEA.HI R45, R139, 0x19c, RZ, 0x1a ;  /* 0x0000019c8b2d7811 */ /* 0x000fc400078fd0ff */
[----:B------:R-:W2:Y:S01]  /*7f10*/  LDC R21, c[0x0][0x3d8] ;  /* 0x0000f600ff157b82 */ /* 0x000ea20000000800 */
[----:B0-----:R-:W-:Y:S01]  /*7f20*/  IMAD R35, R35, R24, RZ ;  /* 0x0000001823237224 */ /* 0x001fe200078e02ff */
[----:B------:R-:W-:Y:S01]  /*7f30*/  LEA.HI R51, R65, R47, RZ, 0x19 ;  /* 0x0000002f41337211 */ /* 0x000fe200078fc8ff */
[----:B------:R-:W-:Y:S01]  /*7f40*/  IMAD R45, R45, R30, RZ ;  /* 0x0000001e2d2d7224 */ /* 0x000fe200078e02ff */
[----:B------:R-:W-:Y:S02]  /*7f50*/  LEA.HI R34, R139, 0xec, RZ, 0x1a ;  /* 0x000000ec8b227811 */ /* 0x000fe400078fd0ff */
[----:B------:R-:W-:Y:S02]  /*7f60*/  LEA R51, R51, UR4, 0x2 ;  /* 0x0000000433337c11 */ /* 0x000fe4000f8e10ff */
[----:B------:R-:W0:Y:S01]  /*7f70*/  LDC R22, c[0x0][0x3d8] ;  /* 0x0000f600ff167b82 */ /* 0x000e220000000800 */
[----:B-1----:R-:W-:Y:S01]  /*7f80*/  IMAD R49, R49, R28, RZ ;  /* 0x0000001c31317224 */ /* 0x002fe200078e02ff */
[C---:B------:R-:W-:Y:S01]  /*7f90*/  LEA.HI R38, R139.reuse, 0x12c, RZ, 0x1a ;  /* 0x0000012c8b267811 */ /* 0x040fe200078fd0ff */
[----:B----4-:R-:W-:Y:S01]  /*7fa0*/  IMAD R34, R34, R26, RZ ;  /* 0x0000001a22227224 */ /* 0x010fe200078e02ff */
[----:B------:R-:W-:-:S02]  /*7fb0*/  LEA.HI R40, R139, 0x14c, RZ, 0x1a ;  /* 0x0000014c8b287811 */ /* 0x000fc400078fd0ff */
[----:B------:R-:W-:Y:S02]  /*7fc0*/  LEA.HI R43, R139, 0x17c, RZ, 0x1a ;  /* 0x0000017c8b2b7811 */ /* 0x000fe400078fd0ff */
[----:B------:R-:W1:Y:S01]  /*7fd0*/  LDC R28, c[0x0][0x3d8] ;  /* 0x0000f600ff1c7b82 */ /* 0x000e620000000800 */
[----:B---3--:R-:W-:Y:S01]  /*7fe0*/  IMAD R36, R36, R25, RZ ;  /* 0x0000001924247224 */ /* 0x008fe200078e02ff */
[----:B------:R-:W-:Y:S02]  /*7ff0*/  FMNMX R3, R3, R20, !PT ;  /* 0x0000001403037209 */ /* 0x000fe40007800000 */
[C---:B------:R-:W-:Y:S02]  /*8000*/  LEA.HI R41, R139.reuse, 0x15c, RZ, 0x1a ;  /* 0x0000015c8b297811 */ /* 0x040fe400078fd0ff */
[C---:B------:R-:W-:Y:S02]  /*8010*/  LEA.HI R44, R139.reuse, 0x18c, RZ, 0x1a ;  /* 0x0000018c8b2c7811 */ /* 0x040fe400078fd0ff */
[----:B------:R-:W3:Y:S01]  /*8020*/  LDC R46, c[0x0][0x3d8] ;  /* 0x0000f600ff2e7b82 */ /* 0x000ee20000000800 */
[----:B--2---:R-:W-:Y:S01]  /*8030*/  IMAD R38, R38, R21, RZ ;  /* 0x0000001526267224 */ /* 0x004fe200078e02ff */
[----:B------:R-:W-:-:S02]  /*8040*/  LEA.HI R39, R139, 0x13c, RZ, 0x1a ;  /* 0x0000013c8b277811 */ /* 0x000fc400078fd0ff */
[----:B------:R-:W-:Y:S02]  /*8050*/  IADD3 R142, P3, PT, R27, R144, RZ ;  /* 0x000000901b8e7210 */ /* 0x000fe40007f7e0ff */
[----:B------:R-:W-:Y:S02]  /*8060*/  LEA.HI R66, R139, 0x1dc, RZ, 0x1a ;  /* 0x000001dc8b427811 */ /* 0x000fe400078fd0ff */
[----:B------:R-:W2:Y:S01]  /*8070*/  LDC R23, c[0x0][0x3d8] ;  /* 0x0000f600ff177b82 */ /* 0x000ea20000000800 */
[----:B0-----:R-:W-:Y:S01]  /*8080*/  IMAD R40, R40, R22, RZ ;  /* 0x0000001628287224 */ /* 0x001fe200078e02ff */
[----:B------:R-:W-:-:S05]  /*8090*/  LEA.HI.X.SX32 R143, R27, R0, 0x1, P3 ;  /* 0x000000001b8f7211 */ /* 0x000fca00018f0eff */
[----:B------:R-:W-:Y:S01]  /*80a0*/  STL.64 [R1+0x6e8], R142 ;  /* 0x0006e88e01007387 */ /* 0x000fe20000100a00 */
[----:B------:R-:W0:Y:S01]  /*80b0*/  LDC R29, c[0x0][0x3d8] ;  /* 0x0000f600ff1d7b82 */ /* 0x000e220000000800 */
[----:B-1----:R-:W-:Y:S02]  /*80c0*/  IMAD R28, R28, 0x4, R50 ;  /* 0x000000041c1c7824 */ /* 0x002fe400078e0232 */
[----:B------:R-:W-:Y:S03]  /*80d0*/  STL.64 [R1+0x260], R158 ;  /* 0x0002609e01007387 */ /* 0x000fe60000100a00 */
[----:B------:R-:W-:Y:S02]  /*80e0*/  IADD3 R156, P3, PT, R28, R144, RZ ;  /* 0x000000901c9c7210 */ /* 0x000fe40007f7e0ff */
[----:B------:R-:W1:Y:S01]  /*80f0*/  LDC R48, c[0x0][0x3d8] ;  /* 0x0000f600ff307b82 */ /* 0x000e620000000800 */
[----:B---3--:R-:W-:Y:S01]  /*8100*/  IMAD R43, R43, R46, RZ ;  /* 0x0000002e2b2b7224 */ /* 0x008fe200078e02ff */
[----:B------:R-:W-:-:S02]  /*8110*/  LEA.HI R46, R139, 0x1ac, RZ, 0x1a ;  /* 0x000001ac8b2e7811 */ /* 0x000fc400078fd0ff */
[----:B------:R-:W-:Y:S02]  /*8120*/  LEA.HI.X.SX32 R157, R28, R0, 0x1, P3 ;  /* 0x000000001c9d7211 */ /* 0x000fe400018f0eff */
[C---:B------:R-:W-:Y:S02]  /*8130*/  IADD3 R136, P3, PT, R54.reuse, R144, RZ ;  /* 0x0000009036887210 */ /* 0x040fe40007f7e0ff */
[----:B------:R-:W3:Y:S01]  /*8140*/  LDC R24, c[0x0][0x3d8] ;  /* 0x0000f600ff187b82 */ /* 0x000ee20000000800 */
[----:B--2---:R-:W-:Y:S01]  /*8150*/  IMAD R41, R41, R23, RZ ;  /* 0x0000001729297224 */ /* 0x004fe200078e02ff */
[----:B------:R-:W-:Y:S01]  /*8160*/  STL.64 [R1+0x258], R156 ;  /* 0x0002589c01007387 */ /* 0x000fe20000100a00 */
[----:B------:R-:W-:-:S05]  /*8170*/  LEA.HI.X.SX32 R137, R54, R0, 0x1, P3 ;  /* 0x0000000036897211 */ /* 0x000fca00018f0eff */
[----:B------:R-:W2:Y:S01]  /*8180*/  LDC R20, c[0x0][0x3d8] ;  /* 0x0000f600ff147b82 */ /* 0x000ea20000000800 */
[----:B0-----:R-:W-:-:S05]  /*8190*/  IMAD R29, R29, 0x4, R28 ;  /* 0x000000041d1d7824 */ /* 0x001fca00078e021c */
[----:B------:R-:W-:Y:S02]  /*81a0*/  IADD3 R134, P2, PT, R29, R144, RZ ;  /* 0x000000901d867210 */ /* 0x000fe40007f5e0ff */
[----:B------:R-:W0:Y:S01]  /*81b0*/  LDC R25, c[0x0][0x3d8] ;  /* 0x0000f600ff197b82 */ /* 0x000e220000000800 */
[----:B-1----:R-:W-:Y:S01]  /*81c0*/  IMAD R44, R44, R48, RZ ;  /* 0x000000302c2c7224 */ /* 0x002fe200078e02ff */
[----:B------:R-:W-:Y:S02]  /*81d0*/  LEA.HI R48, R139, 0x1bc, RZ, 0x1a ;  /* 0x000001bc8b307811 */ /* 0x000fe400078fd0ff */
[----:B------:R-:W-:-:S04]  /*81e0*/  LEA.HI.X.SX32 R135, R29, R0, 0x1, P2 ;  /* 0x000000001d877211 */ /* 0x000fc800010f0eff */
[----:B------:R-:W1:Y:S01]  /*81f0*/  LDC R30, c[0x0][0x3d8] ;  /* 0x0000f600ff1e7b82 */ /* 0x000e620000000800 */
[----:B---3--:R-:W-:Y:S01]  /*8200*/  IMAD R46, R46, R24, RZ ;  /* 0x000000182e2e7224 */ /* 0x008fe200078e02ff */
[----:B------:R3:W-:Y:S01]  /*8210*/  STL.64 [R1+0x250], R134 ;  /* 0x0002508601007387 */ /* 0x0007e20000100a00 */
[----:B------:R-:W4:Y:S01]  /*8220*/  @!P0 SYNCS.CCTL.IV [UR4+0x10000] ;  /* 0x01000000ff0089b1 */ /* 0x000f220008000004 */
[----:B------:R-:W-:Y:S02]  /*8230*/  NOP ;  /* 0x0000000000007918 */ /* 0x000fe40000000000 */
[----:B----4-:R4:W-:Y:S01]  /*8240*/  @!P1 STS [R51+0x8000], R3 ;  /* 0x0080000333009388 */ /* 0x0109e20000000800 */
[----:B--2---:R-:W-:Y:S01]  /*8250*/  IMAD R20, R20, 0x8, R29 ;  /* 0x0000000814147824 */ /* 0x004fe200078e021d */
[----:B------:R-:W2:Y:S01]  /*8260*/  LDC R26, c[0x0][0x3d8] ;  /* 0x0000f600ff1a7b82 */ /* 0x000ea20000000800 */
[----:B0-----:R-:W-:-:S03]  /*8270*/  IMAD R48, R48, R25, RZ ;  /* 0x0000001930307224 */ /* 0x001fc600078e02ff */
[----:B---3--:R-:W-:-:S04]  /*8280*/  IADD3 R134, P2, PT, R20, R144, RZ ;  /* 0x0000009014867210 */ /* 0x008fc80007f5e0ff */
[----:B------:R-:W-:Y:S01]  /*8290*/  LEA.HI.X.SX32 R135, R20, R0, 0x1, P2 ;  /* 0x0000000014877211 */ /* 0x000fe200010f0eff */
[----:B----4-:R-:W0:Y:S01]  /*82a0*/  LDC R3, c[0x0][0x3d8] ;  /* 0x0000f600ff037b82 */ /* 0x010e220000000800 */
[----:B-1----:R-:W-:-:S07]  /*82b0*/  IMAD R30, R30, 0x4, R20 ;  /* 0x000000041e1e7824 */ /* 0x002fce00078e0214 */
[----:B------:R-:W1:Y:S08]  /*82c0*/  LDC R21, c[0x0][0x3d8] ;  /* 0x0000f600ff157b82 */ /* 0x000e700000000800 */
[----:B------:R-:W3:Y:S01]  /*82d0*/  LDC R22, c[0x0][0x3d8] ;  /* 0x0000f600ff167b82 */ /* 0x000ee20000000800 */
[----:B--2---:R-:W-:-:S07]  /*82e0*/  IMAD R39, R39, R26, RZ ;  /* 0x0000001a27277224 */ /* 0x004fce00078e02ff */
[----:B------:R-:W2:Y:S01]  /*82f0*/  LDC R23, c[0x0][0x3d8] ;  /* 0x0000f600ff177b82 */ /* 0x000ea20000000800 */
[----:B0-----:R-:W-:-:S07]  /*8300*/  IMAD R3, R3, 0x4, R30 ;  /* 0x0000000403037824 */ /* 0x001fce00078e021e */
[----:B------:R-:W0:Y:S01]  /*8310*/  LDC R24, c[0x0][0x3d8] ;  /* 0x0000f600ff187b82 */ /* 0x000e220000000800 */
[----:B-1----:R-:W-:-:S07]  /*8320*/  IMAD R21, R21, 0x8, R3 ;  /* 0x0000000815157824 */ /* 0x002fce00078e0203 */
[----:B------:R-:W1:Y:S01]  /*8330*/  LDC R25, c[0x0][0x3d8] ;  /* 0x0000f600ff197b82 */ /* 0x000e620000000800 */
[----:B---3--:R-:W-:-:S07]  /*8340*/  IMAD R22, R22, 0x4, R21 ;  /* 0x0000000416167824 */ /* 0x008fce00078e0215 */
[----:B------:R-:W3:Y:S01]  /*8350*/  LDC R26, c[0x0][0x3d8] ;  /* 0x0000f600ff1a7b82 */ /* 0x000ee20000000800 */
[----:B--2---:R-:W-:-:S07]  /*8360*/  IMAD R23, R23, 0x4, R22 ;  /* 0x0000000417177824 */ /* 0x004fce00078e0216 */
[----:B------:R-:W2:Y:S01]  /*8370*/  LDC R68, c[0x0][0x3d8] ;  /* 0x0000f600ff447b82 */ /* 0x000ea20000000800 */
[----:B0-----:R-:W-:-:S07]  /*8380*/  IMAD R24, R24, 0x8, R23 ;  /* 0x0000000818187824 */ /* 0x001fce00078e0217 */
[----:B------:R-:W2:Y:S01]  /*8390*/  LDC R69, c[0x0][0x3d8] ;  /* 0x0000f600ff457b82 */ /* 0x000ea20000000800 */
[----:B-1----:R-:W-:-:S07]  /*83a0*/  IMAD R25, R25, 0x4, R24 ;  /* 0x0000000419197824 */ /* 0x002fce00078e0218 */
[----:B------:R-:W0:Y:S01]  /*83b0*/  LDC R67, c[0x0][0x3d8] ;  /* 0x0000f600ff437b82 */ /* 0x000e220000000800 */
[----:B---3--:R-:W-:-:S07]  /*83c0*/  IMAD R26, R26, 0x4, R25 ;  /* 0x000000041a1a7824 */ /* 0x008fce00078e0219 */
[----:B------:R-:W1:Y:S08]  /*83d0*/  LDC R70, c[0x0][0x3d8] ;  /* 0x0000f600ff467b82 */ /* 0x000e700000000800 */
[----:B------:R-:W3:Y:S01]  /*83e0*/  LDC R71, c[0x0][0x3d8] ;  /* 0x0000f600ff477b82 */ /* 0x000ee20000000800 */
[----:B--2---:R-:W-:Y:S04]  /*83f0*/  STL.64 [R1+0x788], R68 ;  /* 0x0007884401007387 */ /* 0x004fe80000100a00 */
[----:B------:R2:W-:Y:S03]  /*8400*/  STL.64 [R1+0x248], R136 ;  /* 0x0002488801007387 */ /* 0x0005e60000100a00 */
[----:B------:R-:W4:Y:S01]  /*8410*/  LDC R72, c[0x0][0x3d8] ;  /* 0x0000f600ff487b82 */ /* 0x000f220000000800 */
[----:B0-----:R-:W-:Y:S01]  /*8420*/  IMAD R27, R67, 0x8, R26 ;  /* 0x00000008431b7824 */ /* 0x001fe200078e021a */
[----:B------:R0:W-:Y:S03]  /*8430*/  STL.64 [R1+0x240], R134 ;  /* 0x0002408601007387 */ /* 0x0001e60000100a00 */
[----:B------:R-:W-:-:S03]  /*8440*/  IMAD R28, R68, 0x4, R27 ;  /* 0x00000004441c7824 */ /* 0x000fc600078e021b */
[----:B------:R-:W4:Y:S01]  /*8450*/  LDC R73, c[0x0][0x3d8] ;  /* 0x0000f600ff497b82 */ /* 0x000f220000000800 */
[----:B--2---:R-:W-:Y:S01]  /*8460*/  IADD3 R136, P3, PT, R30, R144, RZ ;  /* 0x000000901e887210 */ /* 0x004fe20007f7e0ff */
[----:B------:R-:W-:-:S03]  /*8470*/  IMAD R29, R69, 0x4, R28 ;  /* 0x00000004451d7824 */ /* 0x000fc600078e021c */
[----:B------:R-:W-:Y:S01]  /*8480*/  LEA.HI.X.SX32 R137, R30, R0, 0x1, P3 ;  /* 0x000000001e897211 */ /* 0x000fe200018f0eff */
[----:B-1----:R-:W-:Y:S01]  /*8490*/  IMAD R20, R70, 0x8, R29 ;  /* 0x0000000846147824 */ /* 0x002fe200078e021d */
[-C--:B0-----:R-:W-:Y:S01]  /*84a0*/  IADD3 R134, P2, PT, R3, R144.reuse, RZ ;  /* 0x0000009003867210 */ /* 0x081fe20007f5e0ff */
[----:B------:R-:W0:Y:S01]  /*84b0*/  LDC R74, c[0x0][0x3d8] ;  /* 0x0000f600ff4a7b82 */ /* 0x000e220000000800 */
[----:B------:R-:W-:Y:S01]  /*84c0*/  IADD3 R68, P3, PT, R55, R144, RZ ;  /* 0x0000009037447210 */ /* 0x000fe20007f7e0ff */
[----:B------:R-:W-:Y:S01]  /*84d0*/  STL.64 [R1+0x238], R136 ;  /* 0x0002388801007387 */ /* 0x000fe20000100a00 */
[-C--:B------:R-:W-:Y:S01]  /*84e0*/  LEA.HI.X.SX32 R135, R3, R0.reuse, 0x1, P2 ;  /* 0x0000000003877211 */ /* 0x080fe200010f0eff */
[----:B---3--:R-:W-:Y:S01]  /*84f0*/  IMAD R3, R71, 0x4, R20 ;  /* 0x0000000447037824 */ /* 0x008fe200078e0214 */
[----:B------:R-:W-:Y:S01]  /*8500*/  LEA.HI.X.SX32 R69, R55, R0, 0x1, P3 ;  /* 0x0000000037457211 */ /* 0x000fe200018f0eff */
[----:B------:R-:W-:Y:S02]  /*8510*/  STL.64 [R1+0x790], R70 ;  /* 0x0007904601007387 */ /* 0x000fe40000100a00 */
[----:B------:R-:W1:Y:S01]  /*8520*/  LDC R75, c[0x0][0x3d8] ;  /* 0x0000f600ff4b7b82 */ /* 0x000e620000000800 */
[----:B----4-:R-:W-:Y:S01]  /*8530*/  IMAD R30, R72, 0x4, R3 ;  /* 0x00000004481e7824 */ /* 0x010fe200078e0203 */
[----:B------:R2:W-:Y:S04]  /*8540*/  STL.64 [R1+0x230], R134 ;  /* 0x0002308601007387 */ /* 0x0005e80000100a00 */
[----:B------:R3:W-:Y:S02]  /*8550*/  STL.64 [R1+0x718], R54 ;  /* 0x0007183601007387 */ /* 0x0007e40000100a00 */
[----:B------:R-:W4:Y:S02]  /*8560*/  LDC R76, c[0x0][0x3d8] ;  /* 0x0000f600ff4c7b82 */ /* 0x000f240000000800 */
[----:B------:R3:W-:Y:S01]  /*8570*/  STL.64 [R1+0x228], R68 ;  /* 0x0002284401007387 */ /* 0x0007e20000100a00 */
[----:B--2---:R-:W-:-:S05]  /*8580*/  IADD3 R134, P2, PT, R21, R144, RZ ;  /* 0x0000009015867210 */ /* 0x004fca0007f5e0ff */
[----:B------:R-:W2:Y:S01]  /*8590*/  LDC R77, c[0x0][0x3d8] ;  /* 0x0000f600ff4d7b82 */ /* 0x000ea20000000800 */
[----:B------:R-:W-:Y:S01]  /*85a0*/  LEA.HI.X.SX32 R135, R21, R0, 0x1, P2 ;  /* 0x0000000015877211 */ /* 0x000fe200010f0eff */
[----:B------:R-:W-:Y:S01]  /*85b0*/  IMAD R21, R73, 0x8, R30 ;  /* 0x0000000849157824 */ /* 0x000fe200078e021e */
[CC--:B---3--:R-:W-:Y:S02]  /*85c0*/  IADD3 R54, P2, PT, R23.reuse, R144.reuse, RZ ;  /* 0x0000009017367210 */ /* 0x0c8fe40007f5e0ff */
[C---:B------:R-:W-:Y:S01]  /*85d0*/  IADD3 R68, P3, PT, R22.reuse, R144, RZ ;  /* 0x0000009016447210 */ /* 0x040fe20007f7e0ff */
[----:B------:R-:W-:Y:S01]  /*85e0*/  STL.64 [R1+0x220], R134 ;  /* 0x0002208601007387 */ /* 0x000fe20000100a00 */
[-C--:B------:R-:W-:Y:S01]  /*85f0*/  LEA.HI.X.SX32 R55, R23, R0.reuse, 0x1, P2 ;  /* 0x0000000017377211 */ /* 0x080fe200010f0eff */
[----:B------:R-:W3:Y:S01]  /*8600*/  LDC R78, c[0x0][0x3d8] ;  /* 0x0000f600ff4e7b82 */ /* 0x000ee20000000800 */
[----:B------:R-:W-:Y:S01]  /*8610*/  LEA.HI.X.SX32 R69, R22, R0, 0x1, P3 ;  /* 0x0000000016457211 */ /* 0x000fe200018f0eff */
[----:B------:R-:W-:Y:S01]  /*8620*/  STL.64 [R1+0x798], R72 ;  /* 0x0007984801007387 */ /* 0x000fe20000100a00 */
[----:B0-----:R-:W-:-:S03]  /*8630*/  IMAD R22, R74, 0x4, R21 ;  /* 0x000000044a167824 */ /* 0x001fc600078e0215 */
[----:B------:R0:W-:Y:S01]  /*8640*/  STL.64 [R1+0x218], R68 ;  /* 0x0002184401007387 */ /* 0x0001e20000100a00 */
[----:B-1----:R-:W-:Y:S01]  /*8650*/  IMAD R23, R75, 0x4, R22 ;  /* 0x000000044b177824 */ /* 0x002fe200078e0216 */
[----:B------:R-:W1:Y:S02]  /*8660*/  LDC R79, c[0x0][0x3d8] ;  /* 0x0000f600ff4f7b82 */ /* 0x000e640000000800 */
[----:B------:R4:W-:Y:S06]  /*8670*/  STL.64 [R1+0x210], R54 ;  /* 0x0002103601007387 */ /* 0x0009ec0000100a00 */
[----:B------:R-:W1:Y:S01]  /*8680*/  LDC R80, c[0x0][0x3d8] ;  /* 0x0000f600ff507b82 */ /* 0x000e620000000800 */
[----:B0-----:R-:W-:-:S02]  /*8690*/  IADD3 R68, P3, PT, R56, R144, RZ ;  /* 0x0000009038447210 */ /* 0x001fc40007f7e0ff */
[----:B----4-:R-:W-:Y:S02]  /*86a0*/  IADD3 R54, P2, PT, R24, R144, RZ ;  /* 0x0000009018367210 */ /* 0x010fe40007f5e0ff */
[----:B------:R-:W-:-:S03]  /*86b0*/  LEA.HI.X.SX32 R69, R56, R0, 0x1, P3 ;  /* 0x0000000038457211 */ /* 0x000fc600018f0eff */
[----:B------:R-:W0:Y:S01]  /*86c0*/  LDC R81, c[0x0][0x3d8] ;  /* 0x0000f600ff517b82 */ /* 0x000e220000000800 */
[----:B------:R-:W-:Y:S01]  /*86d0*/  LEA.HI.X.SX32 R55, R24, R0, 0x1, P2 ;  /* 0x0000000018377211 */ /* 0x000fe200010f0eff */
[----:B------:R-:W-:Y:S01]  /*86e0*/  IMAD R24, R76, 0x8, R23 ;  /* 0x000000084c187824 */ /* 0x000fe200078e0217 */
[----:B------:R4:W-:Y:S04]  /*86f0*/  STL.64 [R1+0x208], R68 ;  /* 0x0002084401007387 */ /* 0x0009e80000100a00 */
[----:B------:R-:W-:Y:S01]  /*8700*/  STL.64 [R1+0x7a0], R74 ;  /* 0x0007a04a01007387 */ /* 0x000fe20000100a00 */
[----:B------:R-:W0:Y:S03]  /*8710*/  LDC R82, c[0x0][0x3d8] ;  /* 0x0000f600ff527b82 */ /* 0x000e260000000800 */
[----:B------:R3:W-:Y:S01]  /*8720*/  STL.64 [R1+0x200], R54 ;  /* 0x0002003601007387 */ /* 0x0007e20000100a00 */
[----:B----4-:R-:W-:-:S04]  /*8730*/  IADD3 R68, P3, PT, R25, R144, RZ ;  /* 0x0000009019447210 */ /* 0x010fc80007f7e0ff */
[----:B------:R-:W4:Y:S01]  /*8740*/  LDC R83, c[0x0][0x3d8] ;  /* 0x0000f600ff537b82 */ /* 0x000f220000000800 */
[----:B------:R-:W-:Y:S01]  /*8750*/  LEA.HI.X.SX32 R69, R25, R0, 0x1, P3 ;  /* 0x0000000019457211 */ /* 0x000fe200018f0eff */
[----:B--2---:R-:W-:Y:S01]  /*8760*/  IMAD R25, R77, 0x4, R24 ;  /* 0x000000044d197824 */ /* 0x004fe200078e0218 */
[----:B---3--:R-:W-:-:S03]  /*8770*/  IADD3 R54, P2, PT, R26, R144, RZ ;  /* 0x000000901a367210 */ /* 0x008fc60007f5e0ff */
[----:B------:R2:W-:Y:S02]  /*8780*/  STL.64 [R1+0x1f8], R68 ;  /* 0x0001f84401007387 */ /* 0x0005e40000100a00 */
[----:B------:R-:W3:Y:S01]  /*8790*/  LDC R84, c[0x0][0x3d8] ;  /* 0x0000f600ff547b82 */ /* 0x000ee20000000800 */
[----:B------:R-:W-:Y:S01]  /*87a0*/  LEA.HI.X.SX32 R55, R26, R0, 0x1, P2 ;  /* 0x000000001a377211 */ /* 0x000fe200010f0eff */
[----:B------:R-:W-:-:S04]  /*87b0*/  IMAD R26, R78, 0x4, R25 ;  /* 0x000000044e1a7824 */ /* 0x000fc800078e0219 */
[----:B------:R1:W-:Y:S02]  /*87c0*/  STL.64 [R1+0x1f0], R54 ;  /* 0x0001f03601007387 */ /* 0x0003e40000100a00 */
[----:B------:R-:W0:Y:S01]  /*87d0*/  LDC R85, c[0x0][0x3d8] ;  /* 0x0000f600ff557b82 */ /* 0x000e220000000800 */
[C---:B--2---:R-:W-:Y:S01]  /*87e0*/  IADD3 R68, P3, PT, R57.reuse, R144, RZ ;  /* 0x0000009039447210 */ /* 0x044fe20007f7e0ff */
[----:B------:R-:W-:Y:S03]  /*87f0*/  STL.64 [R1+0x728], R56 ;  /* 0x0007283801007387 */ /* 0x000fe60000100a00 */
[----:B------:R-:W-:Y:S01]  /*8800*/  LEA.HI.X.SX32 R69, R57, R0, 0x1, P3 ;  /* 0x0000000039457211 */ /* 0x000fe200018f0eff */
[----:B------:R-:W-:Y:S02]  /*8810*/  STL.64 [R1+0x7a8], R76 ;  /* 0x0007a84c01007387 */ /* 0x000fe40000100a00 */
[----:B------:R-:W2:Y:S01]  /*8820*/  LDC R59, c[0x0][0x3d8] ;  /* 0x0000f600ff3b7b82 */ /* 0x000ea20000000800 */
[C---:B-1----:R-:W-:Y:S01]  /*8830*/  IADD3 R54, P2, PT, R27.reuse, R144, RZ ;  /* 0x000000901b367210 */ /* 0x042fe20007f5e0ff */
[----:B------:R1:W-:Y:S03]  /*8840*/  STL.64 [R1+0x1e8], R68 ;  /* 0x0001e84401007387 */ /* 0x0003e60000100a00 */
[----:B------:R-:W-:Y:S01]  /*8850*/  LEA.HI.X.SX32 R55, R27, R0, 0x1, P2 ;  /* 0x000000001b377211 */ /* 0x000fe200010f0eff */
[----:B------:R-:W-:-:S02]  /*8860*/  IMAD R27, R79, 0x8, R26 ;  /* 0x000000084f1b7824 */ /* 0x000fc400078e021a */
[----:B------:R-:W0:Y:S02]  /*8870*/  LDC R86, c[0x0][0x3d8] ;  /* 0x0000f600ff567b82 */ /* 0x000e240000000800 */
[----:B------:R4:W-:Y:S01]  /*8880*/  STL.64 [R1+0x1e0], R54 ;  /* 0x0001e03601007387 */ /* 0x0009e20000100a00 */
[----:B-1----:R-:W-:-:S05]  /*8890*/  IADD3 R68, P3, PT, R28, R144, RZ ;  /* 0x000000901c447210 */ /* 0x002fca0007f7e0ff */
[----:B------:R-:W1:Y:S01]  /*88a0*/  LDC R87, c[0x0][0x3d8] ;  /* 0x0000f600ff577b82 */ /* 0x000e620000000800 */
[----:B------:R-:W-:Y:S01]  /*88b0*/  LEA.HI.X.SX32 R69, R28, R0, 0x1, P3 ;  /* 0x000000001c457211 */ /* 0x000fe200018f0eff */
[----:B------:R-:W-:Y:S01]  /*88c0*/  IMAD R28, R80, 0x4, R27 ;  /* 0x00000004501c7824 */ /* 0x000fe200078e021b */
[CC--:B------:R-:W-:Y:S02]  /*88d0*/  IADD3 R56, P3, PT, R58.reuse, R144.reuse, RZ ;  /* 0x000000903a387210 */ /* 0x0c0fe40007f7e0ff */
[C---:B----4-:R-:W-:Y:S01]  /*88e0*/  IADD3 R54, P2, PT, R29.reuse, R144, RZ ;  /* 0x000000901d367210 */ /* 0x050fe20007f5e0ff */
[----:B------:R-:W-:Y:S01]  /*88f0*/  STL.64 [R1+0x1d8], R68 ;  /* 0x0001d84401007387 */ /* 0x000fe20000100a00 */
[-C--:B------:R-:W-:Y:S01]  /*8900*/  LEA.HI.X.SX32 R57, R58, R0.reuse, 0x1, P3 ;  /* 0x000000003a397211 */ /* 0x080fe200018f0eff */
[----:B------:R-:W4:Y:S01]  /*8910*/  LDC R61, c[0x0][0x3d8] ;  /* 0x0000f600ff3d7b82 */ /* 0x000f220000000800 */
[----:B------:R-:W-:Y:S01]  /*8920*/  LEA.HI.X.SX32 R55, R29, R0, 0x1, P2 ;  /* 0x000000001d377211 */ /* 0x000fe200010f0eff */
[----:B------:R-:W-:Y:S01]  /*8930*/  STL.64 [R1+0x7b0], R78 ;  /* 0x0007b04e01007387 */ /* 0x000fe20000100a00 */
[----:B--2---:R-:W-:-:S03]  /*8940*/  IMAD R59, R149, R59, RZ ;  /* 0x0000003b953b7224 */ /* 0x004fc600078e02ff */
[----:B------:R2:W-:Y:S02]  /*8950*/  STL.64 [R1+0x1d0], R54 ;  /* 0x0001d03601007387 */ /* 0x0005e40000100a00 */
[----:B------:R-:W1:Y:S02]  /*8960*/  LDC R88, c[0x0][0x3d8] ;  /* 0x0000f600ff587b82 */ /* 0x000e640000000800 */
[----:B------:R0:W-:Y:S06]  /*8970*/  STL.64 [R1+0x1c8], R56 ;  /* 0x0001c83801007387 */ /* 0x0001ec0000100a00 */
[----:B------:R-:W1:Y:S01]  /*8980*/  LDC R89, c[0x0][0x3d8] ;  /* 0x0000f600ff597b82 */ /* 0x000e620000000800 */
[----:B--2---:R-:W-:-:S04]  /*8990*/  IADD3 R54, P2, PT, R20, R144, RZ ;  /* 0x0000009014367210 */ /* 0x004fc80007f5e0ff */
[----:B------:R-:W-:Y:S02]  /*89a0*/  LEA.HI.X.SX32 R55, R20, R0, 0x1, P2 ;  /* 0x0000000014377211 */ /* 0x000fe400010f0eff */
[C---:B0-----:R-:W-:Y:S01]  /*89b0*/  IADD3 R56, P3, PT, R3.reuse, R144, RZ ;  /* 0x0000009003387210 */ /* 0x041fe20007f7e0ff */
[----:B------:R-:W0:Y:S01]  /*89c0*/  LDC R62, c[0x0][0x3d8] ;  /* 0x0000f600ff3e7b82 */ /* 0x000e220000000800 */
[----:B----4-:R-:W-:Y:S01]  /*89d0*/  IMAD R61, R150, R61, RZ ;  /* 0x0000003d963d7224 */ /* 0x010fe200078e02ff */
[----:B------:R2:W-:Y:S01]  /*89e0*/  STL.64 [R1+0x1c0], R54 ;  /* 0x0001c03601007387 */ /* 0x0005e20000100a00 */
[----:B------:R-:W-:Y:S01]  /*89f0*/  LEA.HI.X.SX32 R57, R3, R0, 0x1, P3 ;  /* 0x0000000003397211 */ /* 0x000fe200018f0eff */
[----:B------:R-:W-:Y:S02]  /*8a00*/  IMAD R3, R81, 0x4, R28 ;  /* 0x0000000451037824 */ /* 0x000fe400078e021c */
[----:B------:R-:W-:Y:S02]  /*8a10*/  STL.64 [R1+0x7b8], R80 ;  /* 0x0007b85001007387 */ /* 0x000fe40000100a00 */
[----:B------:R-:W-:Y:S01]  /*8a20*/  IMAD R20, R82, 0x8, R3 ;  /* 0x0000000852147824 */ /* 0x000fe200078e0203 */
[----:B------:R-:W4:Y:S01]  /*8a30*/  LDC R90, c[0x0][0x3d8] ;  /* 0x0000f600ff5a7b82 */ /* 0x000f220000000800 */
[----:B------:R3:W-:Y:S01]  /*8a40*/  STL.64 [R1+0x1b8], R56 ;  /* 0x0001b83801007387 */ /* 0x0007e20000100a00 */
[----:B--2---:R-:W-:-:S06]  /*8a50*/  IADD3 R54, P2, PT, R30, R144, RZ ;  /* 0x000000901e367210 */ /* 0x004fcc0007f5e0ff */
[----:B------:R-:W2:Y:S01]  /*8a60*/  LDC R91, c[0x0][0x3d8] ;  /* 0x0000f600ff5b7b82 */ /* 0x000ea20000000800 */
[----:B------:R-:W-:Y:S02]  /*8a70*/  LEA.HI.X.SX32 R55, R30, R0, 0x1, P2 ;  /* 0x000000001e377211 */ /* 0x000fe400010f0eff */
[----:B---3--:R-:W-:-:S03]  /*8a80*/  IADD3 R56, P3, PT, R60, R144, RZ ;  /* 0x000000903c387210 */ /* 0x008fc60007f7e0ff */
[----:B------:R3:W-:Y:S01]  /*8a90*/  STL.64 [R1+0x1b0], R54 ;  /* 0x0001b03601007387 */ /* 0x0007e20000100a00 */
[----:B0-----:R-:W-:Y:S01]  /*8aa0*/  IMAD R62, R151, R62, RZ ;  /* 0x0000003e973e7224 */ /* 0x001fe200078e02ff */
[----:B------:R-:W0:Y:S01]  /*8ab0*/  LDC R64, c[0x0][0x3d8] ;  /* 0x0000f600ff407b82 */ /* 0x000e220000000800 */
[----:B------:R-:W-:-:S05]  /*8ac0*/  LEA.HI.X.SX32 R57, R60, R0, 0x1, P3 ;  /* 0x000000003c397211 */ /* 0x000fca00018f0eff */
[----:B------:R1:W-:Y:S02]  /*8ad0*/  STL.64 [R1+0x1a8], R56 ;  /* 0x0001a83801007387 */ /* 0x0003e40000100a00 */
[----:B------:R-:W2:Y:S01]  /*8ae0*/  LDC R92, c[0x0][0x3d8] ;  /* 0x0000f600ff5c7b82 */ /* 0x000ea20000000800 */
[C---:B---3--:R-:W-:Y:S01]  /*8af0*/  IADD3 R54, P2, PT, R21.reuse, R144, RZ ;  /* 0x0000009015367210 */ /* 0x048fe20007f5e0ff */
[----:B------:R-:W-:Y:S03]  /*8b00*/  STL.64 [R1+0x7c0], R82 ;  /* 0x0007c05201007387 */ /* 0x000fe60000100a00 */
[----:B------:R-:W-:Y:S01]  /*8b10*/  LEA.HI.X.SX32 R55, R21, R0, 0x1, P2 ;  /* 0x0000000015377211 */ /* 0x000fe200010f0eff */
[----:B------:R-:W-:Y:S02]  /*8b20*/  IMAD R21, R83, 0x4, R20 ;  /* 0x0000000453157824 */ /* 0x000fe400078e0214 */
[----:B------:R-:W3:Y:S01]  /*8b30*/  LDC R93, c[0x0][0x3d8] ;  /* 0x0000f600ff5d7b82 */ /* 0x000ee20000000800 */
[C---:B-1----:R-:W-:Y:S01]  /*8b40*/  IADD3 R56, P3, PT, R22.reuse, R144, RZ ;  /* 0x0000009016387210 */ /* 0x042fe20007f7e0ff */
[----:B------:R1:W-:Y:S03]  /*8b50*/  STL.64 [R1+0x1a0], R54 ;  /* 0x0001a03601007387 */ /* 0x0003e60000100a00 */
[----:B------:R-:W-:Y:S01]  /*8b60*/  LEA.HI.X.SX32 R57, R22, R0, 0x1, P3 ;  /* 0x0000000016397211 */ /* 0x000fe200018f0eff */
[----:B------:R-:W-:-:S02]  /*8b70*/  IMAD R22, R84, 0x4, R21 ;  /* 0x0000000454167824 */ /* 0x000fc400078e0215 */
[----:B------:R-:W2:Y:S01]  /*8b80*/  LDC R94, c[0x0][0x3d8] ;  /* 0x0000f600ff5e7b82 */ /* 0x000ea20000000800 */
[----:B0-----:R-:W-:Y:S01]  /*8b90*/  IMAD R64, R152, R64, RZ ;  /* 0x0000004098407224 */ /* 0x001fe200078e02ff */
[----:B------:R0:W-:Y:S01]  /*8ba0*/  STL.64 [R1+0x198], R56 ;  /* 0x0001983801007387 */ /* 0x0001e20000100a00 */
[----:B-1----:R-:W-:-:S05]  /*8bb0*/  IADD3 R54, P2, PT, R23, R144, RZ ;  /* 0x0000009017367210 */ /* 0x002fca0007f5e0ff */
[----:B------:R-:W1:Y:S01]  /*8bc0*/  LDC R95, c[0x0][0x3d8] ;  /* 0x0000f600ff5f7b82 */ /* 0x000e620000000800 */
[----:B------:R-:W-:Y:S01]  /*8bd0*/  LEA.HI.X.SX32 R55, R23, R0, 0x1, P2 ;  /* 0x0000000017377211 */ /* 0x000fe200010f0eff */
[----:B------:R-:W-:Y:S01]  /*8be0*/  IMAD R23, R85, 0x8, R22 ;  /* 0x0000000855177824 */ /* 0x000fe200078e0216 */
[----:B0-----:R-:W-:-:S03]  /*8bf0*/  IADD3 R56, P3, PT, R63, R144, RZ ;  /* 0x000000903f387210 */ /* 0x001fc60007f7e0ff */
[----:B------:R0:W-:Y:S01]  /*8c00*/  STL.64 [R1+0x190], R54 ;  /* 0x0001903601007387 */ /* 0x0001e20000100a00 */
[----:B------:R-:W-:Y:S01]  /*8c10*/  IMAD R29, R86, 0x4, R23 ;  /* 0x00000004561d7824 */ /* 0x000fe200078e0217 */
[----:B------:R-:W1:Y:S01]  /*8c20*/  LDC R96, c[0x0][0x3d8] ;  /* 0x0000f600ff607b82 */ /* 0x000e620000000800 */
[----:B------:R-:W-:Y:S01]  /*8c30*/  LEA.HI.X.SX32 R57, R63, R0, 0x1, P3 ;  /* 0x000000003f397211 */ /* 0x000fe200018f0eff */
[----:B------:R-:W-:Y:S04]  /*8c40*/  STL.64 [R1+0x7c8], R84 ;  /* 0x0007c85401007387 */ /* 0x000fe80000100a00 */
[----:B------:R2:W-:Y:S02]  /*8c50*/  STL.64 [R1+0x188], R56 ;  /* 0x0001883801007387 */ /* 0x0005e40000100a00 */
[----:B------:R-:W1:Y:S01]  /*8c60*/  LDC R97, c[0x0][0x3d8] ;  /* 0x0000f600ff617b82 */ /* 0x000e620000000800 */
[----:B0-----:R-:W-:-:S04]  /*8c70*/  IADD3 R54, P2, PT, R24, R144, RZ ;  /* 0x0000009018367210 */ /* 0x001fc80007f5e0ff */
[----:B------:R-:W-:Y:S01]  /*8c80*/  LEA.HI.X.SX32 R55, R24, R0, 0x1, P2 ;  /* 0x0000000018377211 */ /* 0x000fe200010f0eff */
[----:B------:R-:W-:Y:S02]  /*8c90*/  IMAD R24, R87, 0x4, R29 ;  /* 0x0000000457187824 */ /* 0x000fe400078e021d */
[----:B------:R-:W0:Y:S01]  /*8ca0*/  LDC R98, c[0x0][0x3d8] ;  /* 0x0000f600ff627b82 */ /* 0x000e220000000800 */
[C---:B--2---:R-:W-:Y:S01]  /*8cb0*/  IADD3 R56, P3, PT, R25.reuse, R144, RZ ;  /* 0x0000009019387210 */ /* 0x044fe20007f7e0ff */
[----:B------:R2:W-:Y:S03]  /*8cc0*/  STL.64 [R1+0x180], R54 ;  /* 0x0001803601007387 */ /* 0x0005e60000100a00 */
[----:B------:R-:W-:-:S03]  /*8cd0*/  LEA.HI.X.SX32 R57, R25, R0, 0x1, P3 ;  /* 0x0000000019397211 */ /* 0x000fc600018f0eff */
[----:B------:R-:W0:Y:S02]  /*8ce0*/  LDC R99, c[0x0][0x3d8] ;  /* 0x0000f600ff637b82 */ /* 0x000e240000000800 */
[----:B------:R3:W-:Y:S01]  /*8cf0*/  STL.64 [R1+0x178], R56 ;  /* 0x0001783801007387 */ /* 0x0007e20000100a00 */
[----:B--2---:R-:W-:-:S03]  /*8d00*/  IADD3 R54, P2, PT, R26, R144, RZ ;  /* 0x000000901a367210 */ /* 0x004fc60007f5e0ff */
[----:B------:R-:W-:Y:S02]  /*8d10*/  STL.64 [R1+0x7d0], R86 ;  /* 0x0007d05601007387 */ /* 0x000fe40000100a00 */
[----:B------:R-:W2:Y:S01]  /*8d20*/  LDC R100, c[0x0][0x3d8] ;  /* 0x0000f600ff647b82 */ /* 0x000ea20000000800 */
[----:B------:R-:W-:Y:S01]  /*8d30*/  LEA.HI.X.SX32 R55, R26, R0, 0x1, P2 ;  /* 0x000000001a377211 */ /* 0x000fe200010f0eff */
[----:B------:R-:W-:Y:S01]  /*8d40*/  IMAD R26, R88, 0x8, R24 ;  /* 0x00000008581a7824 */ /* 0x000fe200078e0218 */
[----:B---3--:R-:W-:-:S03]  /*8d50*/  IADD3 R56, P3, PT, R59, R144, RZ ;  /* 0x000000903b387210 */ /* 0x008fc60007f7e0ff */
[----:B------:R3:W-:Y:S01]  /*8d60*/  STL.64 [R1+0x170], R54 ;  /* 0x0001703601007387 */ /* 0x0007e20000100a00 */
[----:B------:R-:W-:Y:S01]  /*8d70*/  IMAD R25, R89, 0x4, R26 ;  /* 0x0000000459197824 */ /* 0x000fe200078e021a */
[----:B------:R-:W0:Y:S01]  /*8d80*/  LDC R101, c[0x0][0x3d8] ;  /* 0x0000f600ff657b82 */ /* 0x000e220000000800 */
[----:B------:R-:W-:Y:S01]  /*8d90*/  LEA.HI.X.SX32 R57, R59, R0, 0x1, P3 ;  /* 0x000000003b397211 */ /* 0x000fe200018f0eff */
[----:B------:R-:W-:Y:S04]  /*8da0*/  STL.64 [R1+0x738], R58 ;  /* 0x0007383a01007387 */ /* 0x000fe80000100a00 */
[----:B------:R1:W-:Y:S02]  /*8db0*/  STL.64 [R1+0x168], R56 ;  /* 0x0001683801007387 */ /* 0x0003e40000100a00 */
[----:B------:R-:W0:Y:S01]  /*8dc0*/  LDC R102, c[0x0][0x3d8] ;  /* 0x0000f600ff667b82 */ /* 0x000e220000000800 */
[----:B---3--:R-:W-:-:S04]  /*8dd0*/  IADD3 R54, P2, PT, R27, R144, RZ ;  /* 0x000000901b367210 */ /* 0x008fc80007f5e0ff */
[----:B------:R-:W-:-:S03]  /*8de0*/  LEA.HI.X.SX32 R55, R27, R0, 0x1, P2 ;  /* 0x000000001b377211 */ /* 0x000fc600010f0eff */
[----:B------:R-:W3:Y:S01]  /*8df0*/  LDC R103, c[0x0][0x3d8] ;  /* 0x0000f600ff677b82 */ /* 0x000ee20000000800 */
[C---:B-1----:R-:W-:Y:S01]  /*8e00*/  IADD3 R56, P3, PT, R28.reuse, R144, RZ ;  /* 0x000000901c387210 */ /* 0x042fe20007f7e0ff */
[----:B------:R1:W-:Y:S03]  /*8e10*/  STL.64 [R1+0x160], R54 ;  /* 0x0001603601007387 */ /* 0x0003e60000100a00 */
[----:B------:R-:W-:Y:S01]  /*8e20*/  LEA.HI.X.SX32 R57, R28, R0, 0x1, P3 ;  /* 0x000000001c397211 */ /* 0x000fe200018f0eff */
[----:B------:R-:W-:Y:S01]  /*8e30*/  STL.64 [R1+0x7d8], R88 ;  /* 0x0007d85801007387 */ /* 0x000fe20000100a00 */
[C---:B------:R-:W-:Y:S01]  /*8e40*/  IADD3 R86, P3, PT, R61.reuse, R144, RZ ;  /* 0x000000903d567210 */ /* 0x040fe20007f7e0ff */
[----:B------:R-:W0:Y:S02]  /*8e50*/  LDC R104, c[0x0][0x3d8] ;  /* 0x0000f600ff687b82 */ /* 0x000e240000000800 */
[----:B------:R2:W-:Y:S01]  /*8e60*/  STL.64 [R1+0x158], R56 ;  /* 0x0001583801007387 */ /* 0x0005e20000100a00 */
[----:B------:R-:W-:-:S02]  /*8e70*/  LEA.HI.X.SX32 R87, R61, R0, 0x1, P3 ;  /* 0x000000003d577211 */ /* 0x000fc400018f0eff */
[-C--:B------:R-:W-:Y:S02]  /*8e80*/  IADD3 R84, P3, PT, R21, R144.reuse, RZ ;  /* 0x0000009015547210 */ /* 0x080fe40007f7e0ff */
[----:B-1----:R-:W-:Y:S01]  /*8e90*/  IADD3 R54, P2, PT, R3, R144, RZ ;  /* 0x0000009003367210 */ /* 0x002fe20007f5e0ff */
[----:B------:R-:W1:Y:S01]  /*8ea0*/  LDC R105, c[0x0][0x3d8] ;  /* 0x0000f600ff697b82 */ /* 0x000e620000000800 */
[-C--:B------:R-:W-:Y:S02]  /*8eb0*/  LEA.HI.X.SX32 R85, R21, R0.reuse, 0x1, P3 ;  /* 0x0000000015557211 */ /* 0x080fe400018f0eff */
[----:B------:R-:W-:Y:S01]  /*8ec0*/  LEA.HI.X.SX32 R55, R3, R0, 0x1, P2 ;  /* 0x0000000003377211 */ /* 0x000fe200010f0eff */
[----:B----4-:R-:W-:Y:S01]  /*8ed0*/  IMAD R3, R90, 0x4, R25 ;  /* 0x000000045a037824 */ /* 0x010fe200078e0219 */
[----:B--2---:R-:W-:-:S03]  /*8ee0*/  IADD3 R56, P3, PT, R62, R144, RZ ;  /* 0x000000903e387210 */ /* 0x004fc60007f7e0ff */
[----:B------:R2:W-:Y:S01]  /*8ef0*/  STL.64 [R1+0x150], R54 ;  /* 0x0001503601007387 */ /* 0x0005e20000100a00 */
[----:B------:R-:W4:Y:S01]  /*8f00*/  LDC R106, c[0x0][0x3d8] ;  /* 0x0000f600ff6a7b82 */ /* 0x000f220000000800 */
[----:B------:R-:W-:Y:S02]  /*8f10*/  LEA.HI.X.SX32 R57, R62, R0, 0x1, P3 ;  /* 0x000000003e397211 */ /* 0x000fe400018f0eff */
[----:B------:R-:W-:Y:S01]  /*8f20*/  STL.64 [R1+0x748], R60 ;  /* 0x0007483c01007387 */ /* 0x000fe20000100a00 */
[----:B------:R-:W-:-:S03]  /*8f30*/  IADD3 R80, P3, PT, R29, R144, RZ ;  /* 0x000000901d507210 */ /* 0x000fc60007f7e0ff */
[----:B------:R-:W-:Y:S01]  /*8f40*/  STL.64 [R1+0x148], R86 ;  /* 0x0001485601007387 */ /* 0x000fe20000100a00 */
[----:B------:R-:W-:Y:S01]  /*8f50*/  LEA.HI.X.SX32 R81, R29, R0, 0x1, P3 ;  /* 0x000000001d517211 */ /* 0x000fe200018f0eff */
[----:B------:R-:W0:Y:S01]  /*8f60*/  LDC R107, c[0x0][0x3d8] ;  /* 0x0000f600ff6b7b82 */ /* 0x000e220000000800 */
[-C--:B------:R-:W-:Y:S01]  /*8f70*/  IADD3 R78, P3, PT, R64, R144.reuse, RZ ;  /* 0x00000090404e7210 */ /* 0x080fe20007f7e0ff */
[----:B------:R-:W-:Y:S01]  /*8f80*/  STL.64 [R1+0x7e0], R86 ;  /* 0x0007e05601007387 */ /* 0x000fe20000100a00 */
[----:B--2---:R-:W-:Y:S02]  /*8f90*/  IADD3 R54, P2, PT, R20, R144, RZ ;  /* 0x0000009014367210 */ /* 0x004fe40007f5e0ff */
[-C--:B------:R-:W-:Y:S02]  /*8fa0*/  LEA.HI.X.SX32 R79, R64, R0.reuse, 0x1, P3 ;  /* 0x00000000404f7211 */ /* 0x080fe400018f0eff */
[----:B------:R-:W-:Y:S01]  /*8fb0*/  LEA.HI.X.SX32 R55, R20, R0, 0x1, P2 ;  /* 0x0000000014377211 */ /* 0x000fe200010f0eff */
[----:B------:R-:W-:Y:S01]  /*8fc0*/  IMAD R20, R91, 0x8, R3 ;  /* 0x000000085b147824 */ /* 0x000fe200078e0203 */
[C---:B------:R-:W-:Y:S01]  /*8fd0*/  IADD3 R82, P2, PT, R22.reuse, R144, RZ ;  /* 0x0000009016527210 */ /* 0x040fe20007f5e0ff */
[----:B------:R-:W2:Y:S02]  /*8fe0*/  LDC R108, c[0x0][0x3d8] ;  /* 0x0000f600ff6c7b82 */ /* 0x000ea40000000800 */
[----:B------:R3:W-:Y:S01]  /*8ff0*/  STL.64 [R1+0x140], R54 ;  /* 0x0001403601007387 */ /* 0x0007e20000100a00 */
[----:B------:R-:W-:Y:S01]  /*9000*/  LEA.HI.X.SX32 R83, R22, R0, 0x1, P2 ;  /* 0x0000000016537211 */ /* 0x000fe200010f0eff */
[----:B------:R-:W-:-:S02]  /*9010*/  IMAD R21, R92, 0x4, R20 ;  /* 0x000000045c157824 */ /* 0x000fc400078e0214 */
[----:B------:R-:W-:Y:S02]  /*9020*/  STL.64 [R1+0x7e8], R90 ;  /* 0x0007e85a01007387 */ /* 0x000fe40000100a00 */
[----:B------:R-:W-:Y:S01]  /*9030*/  IMAD R22, R93, 0x4, R21 ;  /* 0x000000045d167824 */ /* 0x000fe200078e0215 */
[----:B------:R-:W0:Y:S01]  /*9040*/  LDC R109, c[0x0][0x3d8] ;  /* 0x0000f600ff6d7b82 */ /* 0x000e220000000800 */
[----:B------:R-:W-:Y:S02]  /*9050*/  STL.64 [R1+0x138], R84 ;  /* 0x0001385401007387 */ /* 0x000fe40000100a00 */
[----:B------:R-:W-:Y:S01]  /*9060*/  IMAD R27, R94, 0x8, R22 ;  /* 0x000000085e1b7824 */ /* 0x000fe200078e0216 */
[C---:B---3--:R-:W-:Y:S01]  /*9070*/  IADD3 R54, P2, PT, R23.reuse, R144, RZ ;  /* 0x0000009017367210 */ /* 0x048fe20007f5e0ff */
[----:B------:R-:W-:Y:S03]  /*9080*/  STL.64 [R1+0x758], R62 ;  /* 0x0007583e01007387 */ /* 0x000fe60000100a00 */
[----:B------:R-:W3:Y:S01]  /*9090*/  LDC R110, c[0x0][0x3d8] ;  /* 0x0000f600ff6e7b82 */ /* 0x000ee20000000800 */
[----:B------:R-:W-:Y:S01]  /*90a0*/  LEA.HI.X.SX32 R55, R23, R0, 0x1, P2 ;  /* 0x0000000017377211 */ /* 0x000fe200010f0eff */
[----:B------:R-:W-:Y:S01]  /*90b0*/  STL.64 [R1+0x130], R82 ;  /* 0x0001305201007387 */ /* 0x000fe20000100a00 */
[----:B------:R-:W-:-:S03]  /*90c0*/  IMAD R23, R95, 0x4, R27 ;  /* 0x000000045f177824 */ /* 0x000fc600078e021b */
[----:B------:R-:W-:Y:S02]  /*90d0*/  STL.64 [R1+0x128], R56 ;  /* 0x0001283801007387 */ /* 0x000fe40000100a00 */
[----:B------:R-:W0:Y:S02]  /*90e0*/  LDC R111, c[0x0][0x3d8] ;  /* 0x0000f600ff6f7b82 */ /* 0x000e240000000800 */
[----:B------:R1:W-:Y:S04]  /*90f0*/  STL.64 [R1+0x120], R54 ;  /* 0x0001203601007387 */ /* 0x0003e80000100a00 */
[----:B------:R2:W-:Y:S02]  /*9100*/  STL.64 [R1+0x6f0], R28 ;  /* 0x0006f01c01007387 */ /* 0x0005e40000100a00 */
[----:B------:R-:W3:Y:S02]  /*9110*/  LDC R112, c[0x0][0x3d8] ;  /* 0x0000f600ff707b82 */ /* 0x000ee40000000800 */
[----:B------:R-:W-:Y:S01]  /*9120*/  STL.64 [R1+0x118], R80 ;  /* 0x0001185001007387 */ /* 0x000fe20000100a00 */
[----:B-1----:R-:W-:-:S05]  /*9130*/  IADD3 R54, P2, PT, R24, R144, RZ ;  /* 0x0000009018367210 */ /* 0x002fca0007f5e0ff */
[----:B------:R-:W1:Y:S01]  /*9140*/  LDC R113, c[0x0][0x3d8] ;  /* 0x0000f600ff717b82 */ /* 0x000e620000000800 */
[----:B------:R-:W-:Y:S01]  /*9150*/  LEA.HI.X.SX32 R55, R24, R0, 0x1, P2 ;  /* 0x0000000018377211 */ /* 0x000fe200010f0eff */
[----:B------:R-:W-:Y:S01]  /*9160*/  IMAD R24, R96, 0x4, R23 ;  /* 0x0000000460187824 */ /* 0x000fe200078e0217 */
[----:B--2---:R-:W-:-:S03]  /*9170*/  IADD3 R28, P3, PT, R25, R144, RZ ;  /* 0x00000090191c7210 */ /* 0x004fc60007f7e0ff */
[----:B------:R2:W-:Y:S01]  /*9180*/  STL.64 [R1+0x110], R54 ;  /* 0x0001103601007387 */ /* 0x0005e20000100a00 */
[----:B------:R-:W-:Y:S01]  /*9190*/  LEA.HI.X.SX32 R29, R25, R0, 0x1, P3 ;  /* 0x00000000191d7211 */ /* 0x000fe200018f0eff */
[----:B------:R-:W-:Y:S01]  /*91a0*/  IMAD R25, R97, 0x8, R24 ;  /* 0x0000000861197824 */ /* 0x000fe200078e0218 */
[C---:B------:R-:W-:Y:S01]  /*91b0*/  IADD3 R74, P3, PT, R31.reuse, R144, RZ ;  /* 0x000000901f4a7210 */ /* 0x040fe20007f7e0ff */
[----:B------:R-:W-:Y:S01]  /*91c0*/  STL.64 [R1+0x108], R78 ;  /* 0x0001084e01007387 */ /* 0x000fe20000100a00 */
[----:B------:R-:W1:Y:S02]  /*91d0*/  LDC R114, c[0x0][0x3d8] ;  /* 0x0000f600ff727b82 */ /* 0x000e640000000800 */
[----:B------:R-:W-:Y:S02]  /*91e0*/  LEA.HI.X.SX32 R75, R31, R0, 0x1, P3 ;  /* 0x000000001f4b7211 */ /* 0x000fe400018f0eff */
[----:B--2---:R-:W-:-:S04]  /*91f0*/  IADD3 R54, P2, PT, R26, R144, RZ ;  /* 0x000000901a367210 */ /* 0x004fc80007f5e0ff */
[----:B------:R-:W2:Y:S01]  /*9200*/  LDC R115, c[0x0][0x3d8] ;  /* 0x0000f600ff737b82 */ /* 0x000ea20000000800 */
[----:B------:R-:W-:Y:S02]  /*9210*/  LEA.HI.X.SX32 R55, R26, R0, 0x1, P2 ;  /* 0x000000001a377211 */ /* 0x000fe400010f0eff */
[----:B------:R-:W-:-:S03]  /*9220*/  IADD3 R76, P2, PT, R3, R144, RZ ;  /* 0x00000090034c7210 */ /* 0x000fc60007f5e0ff */
[----:B------:R3:W-:Y:S01]  /*9230*/  STL.64 [R1+0x100], R54 ;  /* 0x0001003601007387 */ /* 0x0007e20000100a00 */
[----:B------:R-:W-:Y:S01]  /*9240*/  LEA.HI.X.SX32 R77, R3, R0, 0x1, P2 ;  /* 0x00000000034d7211 */ /* 0x000fe200010f0eff */
[----:B0-----:R-:W-:Y:S01]  /*9250*/  IMAD R3, R98, 0x4, R25 ;  /* 0x0000000462037824 */ /* 0x001fe200078e0219 */
[----:B------:R-:W0:Y:S01]  /*9260*/  LDC R116, c[0x0][0x3d8] ;  /* 0x0000f600ff747b82 */ /* 0x000e220000000800 */
[----:B------:R4:W-:Y:S04]  /*9270*/  STL.64 [R1+0xf8], R28 ;  /* 0x0000f81c01007387 */ /* 0x0009e80000100a00 */
[----:B------:R-:W-:Y:S03]  /*9280*/  STL.64 [R1+0xf0], R76 ;  /* 0x0000f04c01007387 */ /* 0x000fe60000100a00 */
[----:B------:R-:W0:Y:S01]  /*9290*/  LDC R117, c[0x0][0x3d8] ;  /* 0x0000f600ff757b82 */ /* 0x000e220000000800 */
[-C--:B---3--:R-:W-:Y:S01]  /*92a0*/  IADD3 R54, P2, PT, R20, R144.reuse, RZ ;  /* 0x0000009014367210 */ /* 0x088fe20007f5e0ff */
[----:B------:R3:W-:Y:S01]  /*92b0*/  STL.64 [R1+0x6f8], R30 ;  /* 0x0006f81e01007387 */ /* 0x0007e20000100a00 */
[----:B----4-:R-:W-:-:S03]  /*92c0*/  IADD3 R28, P3, PT, R21, R144, RZ ;  /* 0x00000090151c7210 */ /* 0x010fc60007f7e0ff */
[----:B------:R-:W-:Y:S01]  /*92d0*/  STL.64 [R1+0xe8], R74 ;  /* 0x0000e84a01007387 */ /* 0x000fe20000100a00 */
[-C--:B------:R-:W-:Y:S01]  /*92e0*/  LEA.HI.X.SX32 R55, R20, R0.reuse, 0x1, P2 ;  /* 0x0000000014377211 */ /* 0x080fe200010f0eff */
[----:B------:R-:W-:Y:S01]  /*92f0*/  IMAD R20, R99, 0x4, R3 ;  /* 0x0000000463147824 */ /* 0x000fe200078e0203 */
[----:B------:R-:W-:Y:S01]  /*9300*/  LEA.HI.X.SX32 R29, R21, R0, 0x1, P3 ;  /* 0x00000000151d7211 */ /* 0x000fe200018f0eff */
[----:B------:R-:W4:Y:S01]  /*9310*/  LDC R118, c[0x0][0x3d8] ;  /* 0x0000f600ff767b82 */ /* 0x000f220000000800 */
[-C--:B------:R-:W-:Y:S01]  /*9320*/  IADD3 R72, P2, PT, R22, R144.reuse, RZ ;  /* 0x0000009016487210 */ /* 0x080fe20007f5e0ff */
[----:B------:R-:W-:Y:S01]  /*9330*/  STL.64 [R1+0xe0], R54 ;  /* 0x0000e03601007387 */ /* 0x000fe20000100a00 */
[----:B------:R-:W-:Y:S01]  /*9340*/  IMAD R21, R100, 0x8, R20 ;  /* 0x0000000864157824 */ /* 0x000fe200078e0214 */
[----:B---3--:R-:W-:Y:S02]  /*9350*/  IADD3 R30, P3, PT, R32, R144, RZ ;  /* 0x00000090201e7210 */ /* 0x008fe40007f7e0ff */
[-C--:B------:R-:W-:Y:S01]  /*9360*/  LEA.HI.X.SX32 R73, R22, R0.reuse, 0x1, P2 ;  /* 0x0000000016497211 */ /* 0x080fe200010f0eff */
[----:B------:R3:W-:Y:S01]  /*9370*/  STL.64 [R1+0xd8], R28 ;  /* 0x0000d81c01007387 */ /* 0x0007e20000100a00 */
[----:B------:R-:W-:Y:S01]  /*9380*/  LEA.HI.X.SX32 R31, R32, R0, 0x1, P3 ;  /* 0x00000000201f7211 */ /* 0x000fe200018f0eff */
[----:B------:R-:W-:Y:S01]  /*9390*/  IMAD R22, R101, 0x4, R21 ;  /* 0x0000000465167824 */ /* 0x000fe200078e0215 */
[C---:B------:R-:W-:Y:S01]  /*93a0*/  IADD3 R70, P3, PT, R23.reuse, R144, RZ ;  /* 0x0000009017467210 */ /* 0x040fe20007f7e0ff */
[----:B------:R-:W-:Y:S01]  /*93b0*/  STL.64 [R1+0xd0], R72 ;  /* 0x0000d04801007387 */ /* 0x000fe20000100a00 */
[----:B------:R-:W0:Y:S01]  /*93c0*/  LDC R119, c[0x0][0x3d8] ;  /* 0x0000f600ff777b82 */ /* 0x000e220000000800 */
[----:B------:R-:W-:Y:S01]  /*93d0*/  IMAD R26, R102, 0x4, R22 ;  /* 0x00000004661a7824 */ /* 0x000fe200078e0216 */
[----:B------:R-:W-:Y:S01]  /*93e0*/  LEA.HI.X.SX32 R71, R23, R0, 0x1, P3 ;  /* 0x0000000017477211 */ /* 0x000fe200018f0eff */
[----:B------:R1:W-:Y:S02]  /*93f0*/  STL.64 [R1+0xc8], R30 ;  /* 0x0000c81e01007387 */ /* 0x0003e40000100a00 */
[----:B------:R-:W-:Y:S01]  /*9400*/  IMAD R23, R103, 0x8, R26 ;  /* 0x0000000867177824 */ /* 0x000fe200078e021a */
[----:B---3--:R-:W-:-:S02]  /*9410*/  IADD3 R28, P2, PT, R27, R144, RZ ;  /* 0x000000901b1c7210 */ /* 0x008fc40007f5e0ff */
[----:B------:R-:W3:Y:S02]  /*9420*/  LDC R120, c[0x0][0x3d8] ;  /* 0x0000f600ff787b82 */ /* 0x000ee40000000800 */
[----:B------:R-:W-:Y:S02]  /*9430*/  LEA.HI.X.SX32 R29, R27, R0, 0x1, P2 ;  /* 0x000000001b1d7211 */ /* 0x000fe400010f0eff */
[----:B-1----:R-:W-:-:S03]  /*9440*/  IADD3 R30, P2, PT, R24, R144, RZ ;  /* 0x00000090181e7210 */ /* 0x002fc60007f5e0ff */
[----:B------:R1:W-:Y:S01]  /*9450*/  STL.64 [R1+0xc0], R28 ;  /* 0x0000c01c01007387 */ /* 0x0003e20000100a00 */
[----:B------:R-:W0:Y:S01]  /*9460*/  LDC R121, c[0x0][0x3d8] ;  /* 0x0000f600ff797b82 */ /* 0x000e220000000800 */
[----:B------:R-:W-:Y:S02]  /*9470*/  LEA.HI.X.SX32 R31, R24, R0, 0x1, P2 ;  /* 0x00000000181f7211 */ /* 0x000fe400010f0eff */
[----:B------:R-:W-:Y:S01]  /*9480*/  STL.64 [R1+0xb8], R70 ;  /* 0x0000b84601007387 */ /* 0x000fe20000100a00 */
[C---:B------:R-:W-:Y:S01]  /*9490*/  IADD3 R68, P2, PT, R25.reuse, R144, RZ ;  /* 0x0000009019447210 */ /* 0x040fe20007f5e0ff */
[----:B------:R-:W-:Y:S02]  /*94a0*/  IMAD R24, R104, 0x4, R23 ;  /* 0x0000000468187824 */ /* 0x000fe400078e0217 */
[----:B------:R2:W-:Y:S01]  /*94b0*/  STL.64 [R1+0xb0], R30 ;  /* 0x0000b01e01007387 */ /* 0x0005e20000100a00 */
[----:B------:R-:W-:Y:S01]  /*94c0*/  LEA.HI.X.SX32 R69, R25, R0, 0x1, P2 ;  /* 0x0000000019457211 */ /* 0x000fe200010f0eff */
[----:B------:R-:W0:Y:S01]  /*94d0*/  LDC R122, c[0x0][0x3d8] ;  /* 0x0000f600ff7a7b82 */ /* 0x000e220000000800 */
[C---:B-1----:R-:W-:Y:S01]  /*94e0*/  IADD3 R28, P3, PT, R33.reuse, R144, RZ ;  /* 0x00000090211c7210 */ /* 0x042fe20007f7e0ff */
[----:B------:R-:W-:Y:S03]  /*94f0*/  STL.64 [R1+0x700], R32 ;  /* 0x0007002001007387 */ /* 0x000fe60000100a00 */
[----:B------:R-:W-:-:S03]  /*9500*/  LEA.HI.X.SX32 R29, R33, R0, 0x1, P3 ;  /* 0x00000000211d7211 */ /* 0x000fc600018f0eff */
[----:B------:R-:W1:Y:S01]  /*9510*/  LDC R123, c[0x0][0x3d8] ;  /* 0x0000f600ff7b7b82 */ /* 0x000e620000000800 */
[C---:B--2---:R-:W-:Y:S01]  /*9520*/  IADD3 R30, P2, PT, R20.reuse, R144, RZ ;  /* 0x00000090141e7210 */ /* 0x044fe20007f5e0ff */
[----:B------:R2:W-:Y:S03]  /*9530*/  STL.64 [R1+0xa8], R28 ;  /* 0x0000a81c01007387 */ /* 0x0005e60000100a00 */
[----:B------:R-:W-:Y:S01]  /*9540*/  LEA.HI.X.SX32 R31, R20, R0, 0x1, P2 ;  /* 0x00000000141f7211 */ /* 0x000fe200010f0eff */
[----:B------:R-:W-:Y:S02]  /*9550*/  STL.64 [R1+0xa0], R68 ;  /* 0x0000a04401007387 */ /* 0x000fe40000100a00 */
[----:B------:R-:W0:Y:S01]  /*9560*/  LDC R124, c[0x0][0x3d8] ;  /* 0x0000f600ff7c7b82 */ /* 0x000e220000000800 */
[----:B--2---:R-:W-:-:S07]  /*9570*/  IADD3 R28, P3, PT, R3, R144, RZ ;  /* 0x00000090031c7210 */ /* 0x004fce0007f7e0ff */
[----:B------:R-:W2:Y:S01]  /*9580*/  LDC R125, c[0x0][0x3d8] ;  /* 0x0000f600ff7d7b82 */ /* 0x000ea20000000800 */
[----:B------:R-:W-:Y:S01]  /*9590*/  LEA.HI.X.SX32 R29, R3, R0, 0x1, P3 ;  /* 0x00000000031d7211 */ /* 0x000fe200018f0eff */
[----:B------:R-:W-:-:S04]  /*95a0*/  IMAD R3, R105, 0x4, R24 ;  /* 0x0000000469037824 */ /* 0x000fc800078e0218 */
[----:B------:R3:W-:Y:S01]  /*95b0*/  STL.64 [R1+0x98], R28 ;  /* 0x0000981c01007387 */ /* 0x0007e20000100a00 */
[----:B------:R-:W-:Y:S01]  /*95c0*/  IMAD R20, R106, 0x8, R3 ;  /* 0x000000086a147824 */ /* 0x000fe200078e0203 */
[----:B------:R-:W0:Y:S02]  /*95d0*/  LDC R126, c[0x0][0x3d8] ;  /* 0x0000f600ff7e7b82 */ /* 0x000e240000000800 */
[----:B------:R4:W-:Y:S06]  /*95e0*/  STL.64 [R1+0x90], R30 ;  /* 0x0000901e01007387 */ /* 0x0009ec0000100a00 */
[----:B------:R-:W0:Y:S01]  /*95f0*/  LDC R127, c[0x0][0x3d8] ;  /* 0x0000f600ff7f7b82 */ /* 0x000e220000000800 */
[----:B---3--:R-:W-:-:S04]  /*9600*/  IADD3 R28, P3, PT, R34, R144, RZ ;  /* 0x00000090221c7210 */ /* 0x008fc80007f7e0ff */
[----:B------:R-:W-:Y:S02]  /*9610*/  LEA.HI.X.SX32 R29, R34, R0, 0x1, P3 ;  /* 0x00000000221d7211 */ /* 0x000fe400018f0eff */
[C---:B----4-:R-:W-:Y:S01]  /*9620*/  IADD3 R30, P2, PT, R21.reuse, R144, RZ ;  /* 0x00000090151e7210 */ /* 0x050fe20007f5e0ff */
[----:B------:R-:W3:Y:S02]  /*9630*/  LDC R128, c[0x0][0x3d8] ;  /* 0x0000f600ff807b82 */ /* 0x000ee40000000800 */
[----:B------:R4:W-:Y:S01]  /*9640*/  STL.64 [R1+0x88], R28 ;  /* 0x0000881c01007387 */ /* 0x0009e20000100a00 */
[----:B------:R-:W-:Y:S01]  /*9650*/  LEA.HI.X.SX32 R31, R21, R0, 0x1, P2 ;  /* 0x00000000151f7211 */ /* 0x000fe200010f0eff */
[----:B------:R-:W-:Y:S01]  /*9660*/  IMAD R21, R107, 0x4, R20 ;  /* 0x000000046b157824 */ /* 0x000fe200078e0214 */
[----:B------:R-:W-:-:S03]  /*9670*/  IADD3 R62, P2, PT, R26, R144, RZ ;  /* 0x000000901a3e7210 */ /* 0x000fc60007f5e0ff */
[----:B------:R-:W-:Y:S01]  /*9680*/  STL.64 [R1+0x80], R30 ;  /* 0x0000801e01007387 */ /* 0x000fe20000100a00 */
[----:B------:R-:W-:Y:S01]  /*9690*/  LEA.HI.X.SX32 R63, R26, R0, 0x1, P2 ;  /* 0x000000001a3f7211 */ /* 0x000fe200010f0eff */
[----:B------:R-:W0:Y:S01]  /*96a0*/  LDC R129, c[0x0][0x3d8] ;  /* 0x0000f600ff817b82 */ /* 0x000e220000000800 */
[CC--:B------:R-:W-:Y:S02]  /*96b0*/  IADD3 R60, P2, PT, R23.reuse, R144.reuse, RZ ;  /* 0x00000090173c7210 */ /* 0x0c0fe40007f5e0ff */
[C---:B----4-:R-:W-:Y:S02]  /*96c0*/  IADD3 R28, P3, PT, R22.reuse, R144, RZ ;  /* 0x00000090161c7210 */ /* 0x050fe40007f7e0ff */
[-C--:B------:R-:W-:Y:S02]  /*96d0*/  LEA.HI.X.SX32 R61, R23, R0.reuse, 0x1, P2 ;  /* 0x00000000173d7211 */ /* 0x080fe400010f0eff */
[----:B------:R-:W-:Y:S01]  /*96e0*/  LEA.HI.X.SX32 R29, R22, R0, 0x1, P3 ;  /* 0x00000000161d7211 */ /* 0x000fe200018f0eff */
[----:B------:R-:W-:Y:S01]  /*96f0*/  IMAD R22, R108, 0x4, R21 ;  /* 0x000000046c167824 */ /* 0x000fe200078e0215 */
[----:B------:R-:W-:Y:S01]  /*9700*/  IADD3 R58, P2, PT, R3, R144, RZ ;  /* 0x00000090033a7210 */ /* 0x000fe20007f5e0ff */
[----:B------:R-:W4:Y:S02]  /*9710*/  LDC R130, c[0x0][0x3d8] ;  /* 0x0000f600ff827b82 */ /* 0x000f240000000800 */
[----:B------:R1:W-:Y:S01]  /*9720*/  STL.64 [R1+0x78], R28 ;  /* 0x0000781c01007387 */ /* 0x0003e20000100a00 */
[----:B------:R-:W-:Y:S01]  /*9730*/  IMAD R25, R109, 0x8, R22 ;  /* 0x000000086d197824 */ /* 0x000fe200078e0216 */
[----:B------:R-:W-:-:S02]  /*9740*/  LEA.HI.X.SX32 R59, R3, R0, 0x1, P2 ;  /* 0x00000000033b7211 */ /* 0x000fc400010f0eff */
[----:B------:R2:W-:Y:S01]  /*9750*/  STL.64 [R1+0x708], R34 ;  /* 0x0007082201007387 */ /* 0x0005e20000100a00 */
[----:B------:R-:W-:Y:S01]  /*9760*/  IMAD R23, R110, 0x4, R25 ;  /* 0x000000046e177824 */ /* 0x000fe200078e0219 */
[C---:B------:R-:W-:Y:S01]  /*9770*/  IADD3 R56, P2, PT, R20.reuse, R144, RZ ;  /* 0x0000009014387210 */ /* 0x040fe20007f5e0ff */
[----:B------:R-:W0:Y:S01]  /*9780*/  LDC R131, c[0x0][0x3d8] ;  /* 0x0000f600ff837b82 */ /* 0x000e220000000800 */
[----:B------:R-:W-:Y:S01]  /*9790*/  STL.64 [R1+0x70], R62 ;  /* 0x0000703e01007387 */ /* 0x000fe20000100a00 */
[----:B------:R-:W-:Y:S01]  /*97a0*/  IMAD R3, R111, 0x4, R23 ;  /* 0x000000046f037824 */ /* 0x000fe200078e0217 */
[----:B------:R-:W-:Y:S02]  /*97b0*/  LEA.HI.X.SX32 R57, R20, R0, 0x1, P2 ;  /* 0x0000000014397211 */ /* 0x000fe400010f0eff */
[CC--:B-1----:R-:W-:Y:S01]  /*97c0*/  IADD3 R28, P3, PT, R35.reuse, R144.reuse, RZ ;  /* 0x00000090231c7210 */ /* 0x0c2fe20007f7e0ff */
[----:B------:R-:W-:Y:S01]  /*97d0*/  STL.64 [R1+0x760], R62 ;  /* 0x0007603e01007387 */ /* 0x000fe20000100a00 */
[----:B------:R-:W-:Y:S01]  /*97e0*/  IADD3 R54, P2, PT, R22, R144, RZ ;  /* 0x0000009016367210 */ /* 0x000fe20007f5e0ff */
[----:B------:R-:W1:Y:S01]  /*97f0*/  LDC R138, c[0x0][0x3d8] ;  /* 0x0000f600ff8a7b82 */ /* 0x000e620000000800 */
[----:B------:R-:W-:-:S02]  /*9800*/  LEA.HI.X.SX32 R29, R35, R0, 0x1, P3 ;  /* 0x00000000231d7211 */ /* 0x000fc400018f0eff */
[----:B------:R-:W-:Y:S02]  /*9810*/  IADD3 R26, P3, PT, R24, R144, RZ ;  /* 0x00000090181a7210 */ /* 0x000fe40007f7e0ff */
[-C--:B------:R-:W-:Y:S01]  /*9820*/  LEA.HI.X.SX32 R55, R22, R0.reuse, 0x1, P2 ;  /* 0x0000000016377211 */ /* 0x080fe200010f0eff */
[----:B------:R-:W-:Y:S01]  /*9830*/  STL.64 [R1+0x68], R28 ;  /* 0x0000681c01007387 */ /* 0x000fe20000100a00 */
[----:B------:R-:W-:Y:S01]  /*9840*/  LEA.HI.X.SX32 R27, R24, R0, 0x1, P3 ;  /* 0x00000000181b7211 */ /* 0x000fe200018f0eff */
[----:B------:R-:W-:Y:S01]  /*9850*/  IMAD R24, R112, 0x8, R3 ;  /* 0x0000000870187824 */ /* 0x000fe200078e0203 */
[-C--:B--2---:R-:W-:Y:S01]  /*9860*/  IADD3 R34, P2, PT, R25, R144.reuse, RZ ;  /* 0x0000009019227210 */ /* 0x084fe20007f5e0ff */
[----:B------:R-:W-:Y:S01]  /*9870*/  STL.64 [R1+0x60], R60 ;  /* 0x0000603c01007387 */ /* 0x000fe20000100a00 */
[----:B------:R-:W2:Y:S01]  /*9880*/  LDC R140, c[0x0][0x3d8] ;  /* 0x0000f600ff8c7b82 */ /* 0x000ea20000000800 */
[----:B------:R-:W-:Y:S02]  /*9890*/  IMAD R20, R113, 0x4, R24 ;  /* 0x0000000471147824 */ /* 0x000fe400078e0218 */
[----:B------:R-:W-:Y:S04]  /*98a0*/  STL.64 [R1+0x750], R60 ;  /* 0x0007503c01007387 */ /* 0x000fe80000100a00 */
[----:B------:R3:W-:Y:S01]  /*98b0*/  STL.64 [R1+0x58], R26 ;  /* 0x0000581a01007387 */ /* 0x0007e20000100a00 */
[----:B------:R-:W0:Y:S03]  /*98c0*/  LDC R141, c[0x0][0x3d8] ;  /* 0x0000f600ff8d7b82 */ /* 0x000e260000000800 */
[----:B------:R-:W-:Y:S04]  /*98d0*/  STL.64 [R1+0x50], R58 ;  /* 0x0000503a01007387 */ /* 0x000fe80000100a00 */
[----:B------:R-:W-:Y:S01]  /*98e0*/  STL.64 [R1+0x740], R58 ;  /* 0x0007403a01007387 */ /* 0x000fe20000100a00 */
[----:B------:R-:W0:Y:S01]  /*98f0*/  LDC R145, c[0x0][0x3d8] ;  /* 0x0000f600ff917b82 */ /* 0x000e220000000800 */
[----:B---3--:R-:W-:-:S04]  /*9900*/  IADD3 R26, P3, PT, R36, R144, RZ ;  /* 0x00000090241a7210 */ /* 0x008fc80007f7e0ff */
[----:B------:R-:W-:-:S03]  /*9910*/  LEA.HI.X.SX32 R27, R36, R0, 0x1, P3 ;  /* 0x00000000241b7211 */ /* 0x000fc600018f0eff */
[----:B------:R-:W3:Y:S02]  /*9920*/  LDC R146, c[0x0][0x3d8] ;  /* 0x0000f600ff927b82 */ /* 0x000ee40000000800 */
[----:B------:R1:W-:Y:S04]  /*9930*/  STL.64 [R1+0x48], R26 ;  /* 0x0000481a01007387 */ /* 0x0003e80000100a00 */
[----:B------:R-:W-:Y:S02]  /*9940*/  STL.64 [R1+0x40], R56 ;  /* 0x0000403801007387 */ /* 0x000fe40000100a00 */
[----:B------:R-:W2:Y:S02]  /*9950*/  LDC R147, c[0x0][0x3d8] ;  /* 0x0000f600ff937b82 */ /* 0x000ea40000000800 */
[----:B------:R-:W-:Y:S01]  /*9960*/  STL.64 [R1+0x730], R56 ;  /* 0x0007303801007387 */ /* 0x000fe20000100a00 */
[----:B-1----:R-:W-:-:S05]  /*9970*/  IADD3 R26, P3, PT, R21, R144, RZ ;  /* 0x00000090151a7210 */ /* 0x002fca0007f7e0ff */
[----:B------:R-:W1:Y:S01]  /*9980*/  LDC R148, c[0x0][0x3d8] ;  /* 0x0000f600ff947b82 */ /* 0x000e620000000800 */
[----:B------:R-:W-:Y:S01]  /*9990*/  LEA.HI.X.SX32 R27, R21, R0, 0x1, P3 ;  /* 0x00000000151b7211 */ /* 0x000fe200018f0eff */
[----:B------:R-:W-:-:S04]  /*99a0*/  IMAD R21, R114, 0x4, R20 ;  /* 0x0000000472157824 */ /* 0x000fc800078e0214 */
[----:B------:R4:W-:Y:S01]  /*99b0*/  STL.64 [R1+0x38], R26 ;  /* 0x0000381a01007387 */ /* 0x0009e20000100a00 */
[----:B------:R-:W-:Y:S01]  /*99c0*/  IMAD R22, R115, 0x8, R21 ;  /* 0x0000000873167824 */ /* 0x000fe200078e0215 */
[----:B------:R-:W-:Y:S01]  /*99d0*/  LEA.HI.X.SX32 R35, R25, R0, 0x1, P2 ;  /* 0x0000000019237211 */ /* 0x000fe200010f0eff */
[----:B------:R-:W1:Y:S01]  /*99e0*/  LDC R149, c[0x0][0x3d8] ;  /* 0x0000f600ff957b82 */ /* 0x000e620000000800 */
[-C--:B------:R-:W-:Y:S01]  /*99f0*/  IADD3 R30, P2, PT, R3, R144.reuse, RZ ;  /* 0x00000090031e7210 */ /* 0x080fe20007f5e0ff */
[----:B------:R-:W3:Y:S06]  /*9a00*/  LDL.64 R62, [R1+0x260] ;  /* 0x00026000013e7983 */ /* 0x000eec0000100a00 */
[----:B------:R-:W1:Y:S01]  /*9a10*/  LDC R150, c[0x0][0x3d8] ;  /* 0x0000f600ff967b82 */ /* 0x000e620000000800 */
[C---:B----4-:R-:W-:Y:S01]  /*9a20*/  IADD3 R26, P3, PT, R37.reuse, R144, RZ ;  /* 0x00000090251a7210 */ /* 0x050fe20007f7e0ff */
[----:B------:R-:W4:Y:S03]  /*9a30*/  LDL.64 R90, [R1+0x258] ;  /* 0x00025800015a7983 */ /* 0x000f260000100a00 */
[----:B------:R-:W-:Y:S01]  /*9a40*/  LEA.HI.X.SX32 R27, R37, R0, 0x1, P3 ;  /* 0x00000000251b7211 */ /* 0x000fe200018f0eff */
[----:B------:R-:W4:Y:S01]  /*9a50*/  LDL.64 R86, [R1+0x250] ;  /* 0x0002500001567983 */ /* 0x000f220000100a00 */
[C---:B------:R-:W-:Y:S01]  /*9a60*/  IADD3 R32, P3, PT, R23.reuse, R144, RZ ;  /* 0x0000009017207210 */ /* 0x040fe20007f7e0ff */
[----:B------:R-:W1:Y:S03]  /*9a70*/  LDC R151, c[0x0][0x3d8] ;  /* 0x0000f600ff977b82 */ /* 0x000e660000000800 */
[----:B------:R-:W-:Y:S01]  /*9a80*/  LEA.HI.X.SX32 R33, R23, R0, 0x1, P3 ;  /* 0x0000000017217211 */ /* 0x000fe200018f0eff */
[----:B0-----:R-:W-:Y:S01]  /*9a90*/  IMAD R23, R116, 0x4, R22 ;  /* 0x0000000474177824 */ /* 0x001fe200078e0216 */
[----:B------:R-:W-:-:S02]  /*9aa0*/  IADD3 R28, P3, PT, R38, R144, RZ ;  /* 0x00000090261c7210 */ /* 0x000fc40007f7e0ff */
[----:B------:R-:W-:Y:S01]  /*9ab0*/  LEA.HI.X.SX32 R31, R3, R0, 0x1, P2 ;  /* 0x00000000031f7211 */ /* 0x000fe200010f0eff */
[----:B------:R-:W-:Y:S01]  /*9ac0*/  IMAD R3, R117, 0x4, R23 ;  /* 0x0000000475037824 */ /* 0x000fe200078e0217 */
[----:B------:R-:W-:Y:S01]  /*9ad0*/  IADD3 R142, P2, PT, R24, R144, RZ ;  /* 0x00000090188e7210 */ /* 0x000fe20007f5e0ff */
[----:B------:R-:W0:Y:S01]  /*9ae0*/  LDC R152, c[0x0][0x3d8] ;  /* 0x0000f600ff987b82 */ /* 0x000e220000000800 */
[----:B------:R-:W-:Y:S02]  /*9af0*/  LEA.HI.X.SX32 R29, R38, R0, 0x1, P3 ;  /* 0x00000000261d7211 */ /* 0x000fe400018f0eff */
[----:B------:R-:W-:Y:S02]  /*9b00*/  IADD3 R250, P3, PT, R20, R144, RZ ;  /* 0x0000009014fa7210 */ /* 0x000fe40007f7e0ff */
[----:B------:R-:W-:Y:S01]  /*9b10*/  LEA.HI.X.SX32 R143, R24, R0, 0x1, P2 ;  /* 0x00000000188f7211 */ /* 0x000fe200010f0eff */
[----:B------:R-:W-:Y:S01]  /*9b20*/  IMAD R24, R118, 0x8, R3 ;  /* 0x0000000876187824 */ /* 0x000fe200078e0203 */
[----:B------:R-:W-:Y:S01]  /*9b30*/  IADD3 R248, P2, PT, R21, R144, RZ ;  /* 0x0000009015f87210 */ /* 0x000fe20007f5e0ff */
[----:B------:R-:W0:Y:S01]  /*9b40*/  LDC R153, c[0x0][0x3d8] ;  /* 0x0000f600ff997b82 */ /* 0x000e220000000800 */
[----:B------:R-:W-:Y:S01]  /*9b50*/  LEA.HI.X.SX32 R251, R20, R0, 0x1, P3 ;  /* 0x0000000014fb7211 */ /* 0x000fe200018f0eff */
[----:B------:R-:W-:Y:S01]  /*9b60*/  IMAD R20, R119, 0x4, R24 ;  /* 0x0000000477147824 */ /* 0x000fe200078e0218 */
[----:B------:R-:W-:-:S02]  /*9b70*/  IADD3 R246, P3, PT, R39, R144, RZ ;  /* 0x0000009027f67210 */ /* 0x000fc40007f7e0ff */
[----:B------:R-:W-:Y:S02]  /*9b80*/  LEA.HI.X.SX32 R249, R21, R0, 0x1, P2 ;  /* 0x0000000015f97211 */ /* 0x000fe400010f0eff */
[----:B------:R-:W-:Y:S01]  /*9b90*/  IADD3 R244, P2, PT, R22, R144, RZ ;  /* 0x0000009016f47210 */ /* 0x000fe20007f5e0ff */
[----:B------:R-:W-:Y:S01]  /*9ba0*/  IMAD R21, R120, 0x4, R20 ;  /* 0x0000000478157824 */ /* 0x000fe200078e0214 */
[----:B------:R-:W-:Y:S01]  /*9bb0*/  LEA.HI.X.SX32 R247, R39, R0, 0x1, P3 ;  /* 0x0000000027f77211 */ /* 0x000fe200018f0eff */
[----:B------:R-:W0:Y:S01]  /*9bc0*/  LDC R154, c[0x0][0x3d8] ;  /* 0x0000f600ff9a7b82 */ /* 0x000e220000000800 */
[----:B------:R-:W-:Y:S02]  /*9bd0*/  IADD3 R242, P3, PT, R23, R144, RZ ;  /* 0x0000009017f27210 */ /* 0x000fe40007f7e0ff */
[----:B------:R-:W-:Y:S01]  /*9be0*/  LEA.HI.X.SX32 R245, R22, R0, 0x1, P2 ;  /* 0x0000000016f57211 */ /* 0x000fe200010f0eff */
[----:B------:R-:W-:Y:S01]  /*9bf0*/  IMAD R22, R121, 0x8, R21 ;  /* 0x0000000879167824 */ /* 0x000fe200078e0215 */
[----:B------:R-:W-:-:S02]  /*9c00*/  IADD3 R238, P2, PT, R3, R144, RZ ;  /* 0x0000009003ee7210 */ /* 0x000fc40007f5e0ff */
[----:B------:R-:W-:Y:S01]  /*9c10*/  LEA.HI.X.SX32 R243, R23, R0, 0x1, P3 ;  /* 0x0000000017f37211 */ /* 0x000fe200018f0eff */
[----:B------:R-:W0:Y:S01]  /*9c20*/  LDC R155, c[0x0][0x3d8] ;  /* 0x0000f600ff9b7b82 */ /* 0x000e220000000800 */
[----:B------:R-:W-:Y:S02]  /*9c30*/  IADD3 R234, P3, PT, R40, R144, RZ ;  /* 0x0000009028ea7210 */ /* 0x000fe40007f7e0ff */
[----:B------:R-:W-:Y:S01]  /*9c40*/  LEA.HI.X.SX32 R239, R3, R0, 0x1, P2 ;  /* 0x0000000003ef7211 */ /* 0x000fe200010f0eff */
[----:B------:R-:W-:Y:S01]  /*9c50*/  IMAD R3, R122, 0x4, R22 ;  /* 0x000000047a037824 */ /* 0x000fe200078e0216 */
[----:B------:R-:W-:Y:S02]  /*9c60*/  IADD3 R230, P2, PT, R24, R144, RZ ;  /* 0x0000009018e67210 */ /* 0x000fe40007f5e0ff */
[----:B------:R-:W-:Y:S01]  /*9c70*/  LEA.HI.X.SX32 R235, R40, R0, 0x1, P3 ;  /* 0x0000000028eb7211 */ /* 0x000fe200018f0eff */
[----:B------:R-:W-:Y:S01]  /*9c80*/  IMAD R23, R123, 0x4, R3 ;  /* 0x000000047b177824 */ /* 0x000fe200078e0203 */
[----:B------:R-:W-:Y:S01]  /*9c90*/  IADD3 R226, P3, PT, R20, R144, RZ ;  /* 0x0000009014e27210 */ /* 0x000fe20007f7e0ff */
[----:B------:R-:W0:Y:S01]  /*9ca0*/  LDC R25, c[0x0][0x3d8] ;  /* 0x0000f600ff197b82 */ /* 0x000e220000000800 */
[----:B------:R-:W-:-:S02]  /*9cb0*/  LEA.HI.X.SX32 R231, R24, R0, 0x1, P2 ;  /* 0x0000000018e77211 */ /* 0x000fc400010f0eff */
[----:B------:R-:W-:Y:S02]  /*9cc0*/  IADD3 R224, P2, PT, R21, R144, RZ ;  /* 0x0000009015e07210 */ /* 0x000fe40007f5e0ff */
[----:B------:R-:W-:Y:S01]  /*9cd0*/  LEA.HI.X.SX32 R227, R20, R0, 0x1, P3 ;  /* 0x0000000014e37211 */ /* 0x000fe200018f0eff */
[----:B------:R-:W-:Y:S01]  /*9ce0*/  IMAD R20, R124, 0x8, R23 ;  /* 0x000000087c147824 */ /* 0x000fe200078e0217 */
[----:B------:R-:W-:Y:S01]  /*9cf0*/  IADD3 R222, P3, PT, R41, R144, RZ ;  /* 0x0000009029de7210 */ /* 0x000fe20007f7e0ff */
[----:B------:R-:W0:Y:S01]  /*9d00*/  LDC R24, c[0x0][0x3d8] ;  /* 0x0000f600ff187b82 */ /* 0x000e220000000800 */
[----:B------:R-:W-:Y:S01]  /*9d10*/  LEA.HI.X.SX32 R225, R21, R0, 0x1, P2 ;  /* 0x0000000015e17211 */ /* 0x000fe200010f0eff */
[----:B------:R-:W-:Y:S01]  /*9d20*/  IMAD R21, R125, 0x4, R20 ;  /* 0x000000047d157824 */ /* 0x000fe200078e0214 */
[----:B------:R-:W-:Y:S02]  /*9d30*/  IADD3 R220, P2, PT, R22, R144, RZ ;  /* 0x0000009016dc7210 */ /* 0x000fe40007f5e0ff */
[----:B------:R-:W-:-:S02]  /*9d40*/  LEA.HI.X.SX32 R223, R41, R0, 0x1, P3 ;  /* 0x0000000029df7211 */ /* 0x000fc400018f0eff */
[----:B------:R-:W-:Y:S02]  /*9d50*/  IADD3 R218, P3, PT, R3, R144, RZ ;  /* 0x0000009003da7210 */ /* 0x000fe40007f7e0ff */
[----:B------:R-:W-:Y:S01]  /*9d60*/  LEA.HI.X.SX32 R221, R22, R0, 0x1, P2 ;  /* 0x0000000016dd7211 */ /* 0x000fe200010f0eff */
[----:B------:R-:W-:Y:S01]  /*9d70*/  IMAD R22, R126, 0x4, R21 ;  /* 0x000000047e167824 */ /* 0x000fe200078e0215 */
[----:B------:R-:W-:Y:S02]  /*9d80*/  IADD3 R216, P2, PT, R23, R144, RZ ;  /* 0x0000009017d87210 */ /* 0x000fe40007f5e0ff */
[-C--:B------:R-:W-:Y:S01]  /*9d90*/  LEA.HI.X.SX32 R219, R3, R0.reuse, 0x1, P3 ;  /* 0x0000000003db7211 */ /* 0x080fe200018f0eff */
[----:B------:R-:W-:Y:S01]  /*9da0*/  IMAD R3, R127, 0x8, R22 ;  /* 0x000000087f037824 */ /* 0x000fe200078e0216 */
[----:B------:R-:W-:Y:S02]  /*9db0*/  LEA.HI.X.SX32 R217, R23, R0, 0x1, P2 ;  /* 0x0000000017d97211 */ /* 0x000fe400010f0eff */
[----:B------:R-:W-:-:S02]  /*9dc0*/  IADD3 R212, P2, PT, R20, R144, RZ ;  /* 0x0000009014d47210 */ /* 0x000fc40007f5e0ff */
[----:B------:R-:W-:Y:S01]  /*9dd0*/  IADD3 R214, P3, PT, R42, R144, RZ ;  /* 0x000000902ad67210 */ /* 0x000fe20007f7e0ff */
[----:B------:R-:W-:Y:S01]  /*9de0*/  IMAD R23, R128, 0x4, R3 ;  /* 0x0000000480177824 */ /* 0x000fe200078e0203 */
[-C--:B------:R-:W-:Y:S02]  /*9df0*/  LEA.HI.X.SX32 R213, R20, R0.reuse, 0x1, P2 ;  /* 0x0000000014d57211 */ /* 0x080fe400010f0eff */
[----:B------:R-:W-:Y:S02]  /*9e00*/  LEA.HI.X.SX32 R215, R42, R0, 0x1, P3 ;  /* 0x000000002ad77211 */ /* 0x000fe400018f0eff */
[CC--:B------:R-:W-:Y:S01]  /*9e10*/  IADD3 R208, P2, PT, R22.reuse, R144.reuse, RZ ;  /* 0x0000009016d07210 */ /* 0x0c0fe20007f5e0ff */
[----:B------:R-:W-:Y:S01]  /*9e20*/  IMAD R20, R129, 0x4, R23 ;  /* 0x0000000481147824 */ /* 0x000fe200078e0217 */
[----:B------:R-:W-:Y:S02]  /*9e30*/  IADD3 R210, P3, PT, R21, R144, RZ ;  /* 0x0000009015d27210 */ /* 0x000fe40007f7e0ff */
[----:B------:R-:W-:-:S02]  /*9e40*/  LEA.HI.X.SX32 R209, R22, R0, 0x1, P2 ;  /* 0x0000000016d17211 */ /* 0x000fc400010f0eff */
[----:B------:R-:W-:Y:S01]  /*9e50*/  LEA.HI.X.SX32 R211, R21, R0, 0x1, P3 ;  /* 0x0000000015d37211 */ /* 0x000fe200018f0eff */
[----:B------:R-:W-:Y:S01]  /*9e60*/  IMAD R21, R130, 0x8, R20 ;  /* 0x0000000882157824 */ /* 0x000fe200078e0214 */
[-C--:B------:R-:W-:Y:S02]  /*9e70*/  IADD3 R204, P2, PT, R3, R144.reuse, RZ ;  /* 0x0000009003cc7210 */ /* 0x080fe40007f5e0ff */
[----:B------:R-:W-:Y:S02]  /*9e80*/  IADD3 R206, P3, PT, R43, R144, RZ ;  /* 0x000000902bce7210 */ /* 0x000fe40007f7e0ff */
[-C--:B------:R-:W-:Y:S01]  /*9e90*/  LEA.HI.X.SX32 R205, R3, R0.reuse, 0x1, P2 ;  /* 0x0000000003cd7211 */ /* 0x080fe200010f0eff */
[----:B------:R-:W-:Y:S01]  /*9ea0*/  IMAD R3, R131, 0x4, R21 ;  /* 0x0000000483037824 */ /* 0x000fe200078e0215 */
[----:B------:R-:W-:Y:S02]  /*9eb0*/  LEA.HI.X.SX32 R207, R43, R0, 0x1, P3 ;  /* 0x000000002bcf7211 */ /* 0x000fe400018f0eff */
[----:B------:R-:W-:-:S02]  /*9ec0*/  IADD3 R202, P3, PT, R23, R144, RZ ;  /* 0x0000009017ca7210 */ /* 0x000fc40007f7e0ff */
[----:B------:R-:W-:Y:S01]  /*9ed0*/  IADD3 R200, P2, PT, R20, R144, RZ ;  /* 0x0000009014c87210 */ /* 0x000fe20007f5e0ff */
[----:B------:R-:W-:Y:S01]  /*9ee0*/  IMAD R22, R138, 0x4, R3 ;  /* 0x000000048a167824 */ /* 0x000fe200078e0203 */
[----:B------:R-:W-:Y:S02]  /*9ef0*/  LEA.HI.X.SX32 R203, R23, R0, 0x1, P3 ;  /* 0x0000000017cb7211 */ /* 0x000fe400018f0eff */
[----:B------:R-:W-:Y:S01]  /*9f00*/  IADD3 R198, P3, PT, R44, R144, RZ ;  /* 0x000000902cc67210 */ /* 0x000fe20007f7e0ff */
[----:B------:R-:W0:Y:S01]  /*9f10*/  LDC R23, c[0x0][0x3d8] ;  /* 0x0000f600ff177b82 */ /* 0x000e220000000800 */
[----:B------:R-:W-:Y:S01]  /*9f20*/  LEA.HI.X.SX32 R201, R20, R0, 0x1, P2 ;  /* 0x0000000014c97211 */ /* 0x000fe200010f0eff */
[----:B--2---:R-:W-:Y:S01]  /*9f30*/  IMAD R20, R140, 0x8, R22 ;  /* 0x000000088c147824 */ /* 0x004fe200078e0216 */
[----:B------:R-:W-:Y:S02]  /*9f40*/  IADD3 R196, P2, PT, R21, R144, RZ ;  /* 0x0000009015c47210 */ /* 0x000fe40007f5e0ff */
[----:B------:R-:W-:-:S02]  /*9f50*/  LEA.HI.X.SX32 R199, R44, R0, 0x1, P3 ;  /* 0x000000002cc77211 */ /* 0x000fc400018f0eff */
[----:B------:R-:W-:Y:S02]  /*9f60*/  IADD3 R194, P3, PT, R3, R144, RZ ;  /* 0x0000009003c27210 */ /* 0x000fe40007f7e0ff */
[----:B------:R-:W-:Y:S01]  /*9f70*/  LEA.HI.X.SX32 R197, R21, R0, 0x1, P2 ;  /* 0x0000000015c57211 */ /* 0x000fe200010f0eff */
[----:B------:R-:W-:Y:S01]  /*9f80*/  IMAD R21, R141, 0x4, R20 ;  /* 0x000000048d157824 */ /* 0x000fe200078e0214 */
[C---:B------:R-:W-:Y:S02]  /*9f90*/  IADD3 R192, P2, PT, R22.reuse, R144, RZ ;  /* 0x0000009016c07210 */ /* 0x040fe40007f5e0ff */
[----:B------:R-:W-:Y:S01]  /*9fa0*/  LEA.HI.X.SX32 R195, R3, R0, 0x1, P3 ;  /* 0x0000000003c37211 */ /* 0x000fe200018f0eff */
[----:B------:R-:W-:Y:S01]  /*9fb0*/  IMAD R3, R145, 0x4, R21 ;  /* 0x0000000491037824 */ /* 0x000fe200078e0215 */
[----:B------:R-:W-:Y:S02]  /*9fc0*/  IADD3 R190, P3, PT, R45, R144, RZ ;  /* 0x000000902dbe7210 */ /* 0x000fe40007f7e0ff */
[----:B------:R-:W-:-:S02]  /*9fd0*/  LEA.HI.X.SX32 R193, R22, R0, 0x1, P2 ;  /* 0x0000000016c17211 */ /* 0x000fc400010f0eff */
[----:B------:R-:W-:Y:S01]  /*9fe0*/  IADD3 R188, P2, PT, R20, R144, RZ ;  /* 0x0000009014bc7210 */ /* 0x000fe20007f5e0ff */
[----:B---3--:R-:W-:Y:S01]  /*9ff0*/  IMAD R22, R146, 0x8, R3 ;  /* 0x0000000892167824 */ /* 0x008fe200078e0203 */
[----:B------:R-:W-:Y:S02]  /*a000*/  LEA.HI.X.SX32 R191, R45, R0, 0x1, P3 ;  /* 0x000000002dbf7211 */ /* 0x000fe400018f0eff */
[----:B------:R-:W-:Y:S02]  /*a010*/  IADD3 R186, P3, PT, R21, R144, RZ ;  /* 0x0000009015ba7210 */ /* 0x000fe40007f7e0ff */
[----:B------:R-:W-:Y:S01]  /*a020*/  LEA.HI.X.SX32 R189, R20, R0, 0x1, P2 ;  /* 0x0000000014bd7211 */ /* 0x000fe200010f0eff */
[----:B------:R-:W-:Y:S01]  /*a030*/  IMAD R20, R147, 0x4, R22 ;  /* 0x0000000493147824 */ /* 0x000fe200078e0216 */
[----:B------:R-:W-:Y:S02]  /*a040*/  IADD3 R184, P2, PT, R3, R144, RZ ;  /* 0x0000009003b87210 */ /* 0x000fe40007f5e0ff */
[----:B------:R-:W-:-:S02]  /*a050*/  LEA.HI.X.SX32 R187, R21, R0, 0x1, P3 ;  /* 0x0000000015bb7211 */ /* 0x000fc400018f0eff */
[----:B------:R-:W-:Y:S02]  /*a060*/  IADD3 R182, P3, PT, R46, R144, RZ ;  /* 0x000000902eb67210 */ /* 0x000fe40007f7e0ff */
[-C--:B------:R-:W-:Y:S01]  /*a070*/  LEA.HI.X.SX32 R185, R3, R0.reuse, 0x1, P2 ;  /* 0x0000000003b97211 */ /* 0x080fe200010f0eff */
[----:B-1----:R-:W-:Y:S01]  /*a080*/  IMAD R3, R148, 0x4, R20 ;  /* 0x0000000494037824 */ /* 0x002fe200078e0214 */
[----:B------:R-:W-:Y:S02]  /*a090*/  LEA.HI.X.SX32 R183, R46, R0, 0x1, P3 ;  /* 0x000000002eb77211 */ /* 0x000fe400018f0eff */
[-C--:B------:R-:W-:Y:S01]  /*a0a0*/  IADD3 R180, P2, PT, R22, R144.reuse, RZ ;  /* 0x0000009016b47210 */ /* 0x080fe20007f5e0ff */
[----:B------:R-:W-:Y:S01]  /*a0b0*/  IMAD R21, R149, 0x8, R3 ;  /* 0x0000000895157824 */ /* 0x000fe200078e0203 */
[----:B------:R-:W-:Y:S02]  /*a0c0*/  IADD3 R178, P3, PT, R20, R144, RZ ;  /* 0x0000009014b27210 */ /* 0x000fe40007f7e0ff */
[----:B------:R-:W-:-:S02]  /*a0d0*/  LEA.HI.X.SX32 R181, R22, R0, 0x1, P2 ;  /* 0x0000000016b57211 */ /* 0x000fc400010f0eff */
[----:B------:R-:W-:Y:S01]  /*a0e0*/  LEA.HI.X.SX32 R179, R20, R0, 0x1, P3 ;  /* 0x0000000014b37211 */ /* 0x000fe200018f0eff */
[----:B------:R-:W-:Y:S01]  /*a0f0*/  IMAD R20, R150, 0x4, R21 ;  /* 0x0000000496147824 */ /* 0x000fe200078e0215 */
[CC--:B------:R-:W-:Y:S02]  /*a100*/  IADD3 R176, P2, PT, R3.reuse, R144.reuse, RZ ;  /* 0x0000009003b07210 */ /* 0x0c0fe40007f5e0ff */
[C---:B------:R-:W-:Y:S02]  /*a110*/  IADD3 R174, P3, PT, R48.reuse, R144, RZ ;  /* 0x0000009030ae7210 */ /* 0x040fe40007f7e0ff */
[-C--:B------:R-:W-:Y:S01]  /*a120*/  LEA.HI.X.SX32 R177, R3, R0.reuse, 0x1, P2 ;  /* 0x0000000003b17211 */ /* 0x080fe200010f0eff */
[----:B------:R-:W-:Y:S01]  /*a130*/  IMAD R3, R151, 0x4, R20 ;  /* 0x0000000497037824 */ /* 0x000fe200078e0214 */
[----:B------:R-:W-:Y:S02]  /*a140*/  LEA.HI.X.SX32 R175, R48, R0, 0x1, P3 ;  /* 0x0000000030af7211 */ /* 0x000fe400018f0eff */
[----:B------:R-:W-:-:S02]  /*a150*/  IADD3 R172, P2, PT, R21, R144, RZ ;  /* 0x0000009015ac7210 */ /* 0x000fc40007f5e0ff */
[C---:B------:R-:W-:Y:S02]  /*a160*/  IADD3 R170, P3, PT, R20.reuse, R144, RZ ;  /* 0x0000009014aa7210 */ /* 0x040fe40007f7e0ff */
[-C--:B------:R-:W-:Y:S02]  /*a170*/  LEA.HI.X.SX32 R173, R21, R0.reuse, 0x1, P2 ;  /* 0x0000000015ad7211 */ /* 0x080fe400010f0eff */
[----:B------:R-:W-:Y:S02]  /*a180*/  LEA.HI.X.SX32 R171, R20, R0, 0x1, P3 ;  /* 0x0000000014ab7211 */ /* 0x000fe400018f0eff */
[----:B------:R-:W-:Y:S02]  /*a190*/  ISETP.GE.U32.AND P2, PT, R65, 0x80, PT ;  /* 0x000000804100780c */ /* 0x000fe40003f46070 */
[----:B------:R-:W-:Y:S01]  /*a1a0*/  IADD3 R168, P3, PT, R3, R144, RZ ;  /* 0x0000009003a87210 */ /* 0x000fe20007f7e0ff */
[----:B0-----:R-:W-:-:S03]  /*a1b0*/  IMAD R20, R152, 0x8, R3 ;  /* 0x0000000898147824 */ /* 0x001fc600078e0203 */
[----:B------:R-:W-:Y:S02]  /*a1c0*/  LEA.HI.X.SX32 R169, R3, R0, 0x1, P3 ;  /* 0x0000000003a97211 */ /* 0x000fe400018f0eff */
[----:B------:R-:W-:Y:S02]  /*a1d0*/  IADD3 R166, P3, PT, R49, R144, RZ ;  /* 0x0000009031a67210 */ /* 0x000fe40007f7e0ff */
[----:B------:R-:W-:Y:S01]  /*a1e0*/  LEA R22, R65, UR4, 0x2 ;  /* 0x0000000441167c11 */ /* 0x000fe2000f8e10ff */
[----:B------:R-:W-:Y:S01]  /*a1f0*/  BAR.SYNC.DEFER_BLOCKING 0x0 ;  /* 0x0000000000007b1d */ /* 0x000fe20000010000 */
[----:B------:R-:W-:Y:S01]  /*a200*/  LEA.HI.X.SX32 R167, R49, R0, 0x1, P3 ;  /* 0x0000000031a77211 */ /* 0x000fe200018f0eff */
[----:B------:R-:W-:Y:S01]  /*a210*/  IMAD R3, R153, 0x4, R20 ;  /* 0x0000000499037824 */ /* 0x000fe200078e0214 */
[----:B------:R-:W-:-:S04]  /*a220*/  IADD3 R164, P3, PT, R20, R144, RZ ;  /* 0x0000009014a47210 */ /* 0x000fc80007f7e0ff */
[----:B------:R-:W-:Y:S01]  /*a230*/  LEA.HI.X.SX32 R165, R20, R0, 0x1, P3 ;  /* 0x0000000014a57211 */ /* 0x000fe200018f0eff */
[----:B------:R0:W-:Y:S01]  /*a240*/  STL.64 [R1+0x28], R26 ;  /* 0x0000281a01007387 */ /* 0x0001e20000100a00 */
[C---:B------:R-:W-:Y:S01]  /*a250*/  IADD3 R162, P3, PT, R3.reuse, R144, RZ ;  /* 0x0000009003a27210 */ /* 0x040fe20007f7e0ff */
[----:B------:R-:W-:Y:S02]  /*a260*/  IMAD R20, R154, 0x4, R3 ;  /* 0x000000049a147824 */ /* 0x000fe400078e0203 */
[----:B------:R-:W-:Y:S01]  /*a270*/  IMAD R21, R66, R155, RZ ;  /* 0x0000009b42157224 */ /* 0x000fe200078e02ff */
[----:B------:R-:W-:Y:S01]  /*a280*/  LEA.HI.X.SX32 R163, R3, R0, 0x1, P3 ;  /* 0x0000000003a37211 */ /* 0x000fe200018f0eff */
[----:B------:R-:W2:Y:S01]  /*a290*/  LDL.64 R88, [R1+0x248] ;  /* 0x0002480001587983 */ /* 0x000ea20000100a00 */
[C---:B------:R-:W-:Y:S02]  /*a2a0*/  IADD3 R160, P3, PT, R20.reuse, R144, RZ ;  /* 0x0000009014a07210 */ /* 0x040fe40007f7e0ff */
[----:B------:R-:W-:Y:S01]  /*a2b0*/  LEA R131, R47, UR4, 0x2 ;  /* 0x000000042f837c11 */ /* 0x000fe2000f8e10ff */
[----:B------:R-:W3:Y:S01]  /*a2c0*/  LDL.64 R56, [R1+0x240] ;  /* 0x0002400001387983 */ /* 0x000ee20000100a00 */
[----:B0-----:R-:W0:Y:S03]  /*a2d0*/  LDC R27, c[0x0][0x3d8] ;  /* 0x0000f600ff1b7b82 */ /* 0x001e260000000800 */
[----:B------:R-:W1:Y:S01]  /*a2e0*/  @!P2 LDS R52, [R22+0x8000] ;  /* 0x008000001634a984 */ /* 0x000e620000000800 */
[----:B------:R-:W-:-:S04]  /*a2f0*/  LEA.HI.X.SX32 R161, R20, R0, 0x1, P3 ;  /* 0x0000000014a17211 */ /* 0x000fc800018f0eff */
[----:B------:R-:W1:Y:S01]  /*a300*/  LDC R26, c[0x0][0x3d8] ;  /* 0x0000f600ff1a7b82 */ /* 0x000e620000000800 */
[----:B------:R-:W-:Y:S01]  /*a310*/  IADD3 R158, P3, PT, R21, R144, RZ ;  /* 0x00000090159e7210 */ /* 0x000fe20007f7e0ff */
[----:B------:R-:W-:Y:S01]  /*a320*/  IMAD R20, R23, 0x8, R20 ;  /* 0x0000000817147824 */ /* 0x000fe200078e0214 */
[----:B------:R-:W2:Y:S02]  /*a330*/  LDL.64 R58, [R1+0x238] ;  /* 0x00023800013a7983 */ /* 0x000ea40000100a00 */
[----:B------:R-:W-:Y:S02]  /*a340*/  LEA.HI.X.SX32 R159, R21, R0, 0x1, P3 ;  /* 0x00000000159f7211 */ /* 0x000fe400018f0eff */
[----:B------:R-:W2:Y:S01]  /*a350*/  LDL.64 R60, [R1+0x210] ;  /* 0x00021000013c7983 */ /* 0x000ea20000100a00 */
[----:B------:R-:W1:Y:S01]  /*a360*/  LDC R23, c[0x0][0x3d8] ;  /* 0x0000f600ff177b82 */ /* 0x000e620000000800 */
[----:B------:R-:W-:Y:S01]  /*a370*/  IADD3 R156, P3, PT, R20, R144, RZ ;  /* 0x00000090149c7210 */ /* 0x000fe20007f7e0ff */
[----:B------:R-:W-:Y:S01]  /*a380*/  IMAD R3, R24, 0x4, R20 ;  /* 0x0000000418037824 */ /* 0x000fe200078e0214 */
[----:B------:R-:W-:-:S02]  /*a390*/  LEA.HI R21, R139, 0x1ec, RZ, 0x1a ;  /* 0x000001ec8b157811 */ /* 0x000fc400078fd0ff */
[----:B------:R-:W-:-:S03]  /*a3a0*/  LEA.HI.X.SX32 R157, R20, R0, 0x1, P3 ;  /* 0x00000000149d7211 */ /* 0x000fc600018f0eff */
[----:B------:R-:W1:Y:S01]  /*a3b0*/  LDC R24, c[0x0][0x3d8] ;  /* 0x0000f600ff187b82 */ /* 0x000e620000000800 */
[----:B------:R-:W-:Y:S01]  /*a3c0*/  IADD3 R154, P3, PT, R3, R144, RZ ;  /* 0x00000090039a7210 */ /* 0x000fe20007f7e0ff */
[----:B------:R-:W-:Y:S02]  /*a3d0*/  IMAD R20, R25, 0x4, R3 ;  /* 0x0000000419147824 */ /* 0x000fe400078e0203 */
[----:B0-----:R-:W-:Y:S01]  /*a3e0*/  IMAD R21, R21, R27, RZ ;  /* 0x0000001b15157224 */ /* 0x001fe200078e02ff */
[----:B------:R-:W-:Y:S02]  /*a3f0*/  LEA.HI.X.SX32 R155, R3, R0, 0x1, P3 ;  /* 0x00000000039b7211 */ /* 0x000fe400018f0eff */
[----:B------:R-:W-:-:S04]  /*a400*/  IADD3 R152, P3, PT, R20, R144, RZ ;  /* 0x0000009014987210 */ /* 0x000fc80007f7e0ff */
[----:B------:R-:W-:Y:S01]  /*a410*/  LEA.HI.X.SX32 R153, R20, R0, 0x1, P3 ;  /* 0x0000000014997211 */ /* 0x000fe200018f0eff */
[----:B-1----:R-:W-:Y:S01]  /*a420*/  IMAD R20, R26, 0x8, R20 ;  /* 0x000000081a147824 */ /* 0x002fe200078e0214 */
[----:B------:R-:W-:-:S03]  /*a430*/  IADD3 R150, P3, PT, R21, R144, RZ ;  /* 0x0000009015967210 */ /* 0x000fc60007f7e0ff */
[----:B------:R-:W-:Y:S01]  /*a440*/  IMAD R3, R23, 0x4, R20 ;  /* 0x0000000417037824 */ /* 0x000fe200078e0214 */
[----:B------:R-:W-:Y:S02]  /*a450*/  LEA.HI.X.SX32 R151, R21, R0, 0x1, P3 ;  /* 0x0000000015977211 */ /* 0x000fe400018f0eff */
[C---:B------:R-:W-:Y:S01]  /*a460*/  IADD3 R148, P3, PT, R20.reuse, R144, RZ ;  /* 0x0000009014947210 */ /* 0x040fe20007f7e0ff */
[----:B------:R-:W0:Y:S03]  /*a470*/  SHFL.BFLY PT, R21, R52, 0x1, 0x1f ;  /* 0x0c201f0034157f89 */ /* 0x000e2600000e0000 */
[----:B------:R-:W-:Y:S01]  /*a480*/  LEA.HI.X.SX32 R149, R20, R0, 0x1, P3 ;  /* 0x0000000014957211 */ /* 0x000fe200018f0eff */
[----:B------:R-:W-:Y:S01]  /*a490*/  IMAD R20, R24, 0x4, R3 ;  /* 0x0000000418147824 */ /* 0x000fe200078e0203 */
[----:B------:R-:W-:-:S04]  /*a4a0*/  IADD3 R146, P3, PT, R3, R144, RZ ;  /* 0x0000009003927210 */ /* 0x000fc80007f7e0ff */
[----:B------:R-:W-:Y:S02]  /*a4b0*/  LEA.HI.X.SX32 R147, R3, R0, 0x1, P3 ;  /* 0x0000000003937211 */ /* 0x000fe400018f0eff */
[----:B------:R-:W-:-:S04]  /*a4c0*/  IADD3 R144, P3, PT, R20, R144, RZ ;  /* 0x0000009014907210 */ /* 0x000fc80007f7e0ff */
[----:B------:R-:W-:Y:S02]  /*a4d0*/  LEA.HI.X.SX32 R145, R20, R0, 0x1, P3 ;  /* 0x0000000014917211 */ /* 0x000fe400018f0eff */
[----:B------:R-:W-:-:S04]  /*a4e0*/  LOP3.LUT P3, RZ, R139, 0x1, RZ, 0xc0, !PT ;  /* 0x000000018bff7812 */ /* 0x000fc8000786c0ff */
[----:B------:R-:W-:Y:S02]  /*a4f0*/  ISETP.LT.U32.AND P3, PT, R65, 0x80, !P3 ;  /* 0x000000804100780c */ /* 0x000fe40005f61070 */
[----:B0-----:R-:W-:-:S11]  /*a500*/  FMNMX R52, R52, R21, !PT ;  /* 0x0000001534347209 */ /* 0x001fd60007800000 */
[----:B------:R-:W-:Y:S01]  /*a510*/  @P3 STS [R22+0x8000], R52 ;  /* 0x0080003416003388 */ /* 0x000fe20000000800 */
[----:B------:R-:W-:Y:S06]  /*a520*/  BAR.SYNC.DEFER_BLOCKING 0x0 ;  /* 0x0000000000007b1d */ /* 0x000fec0000010000 */
[----:B------:R-:W0:Y:S02]  /*a530*/  LDS R3, [R131+0x8000] ;  /* 0x0080000083037984 */ /* 0x000e240000000800 */
[----:B0-----:R-:W-:-:S05]  /*a540*/  FMNMX R3, R3, -INF , !PT ;  /* 0xff80000003037809 */ /* 0x001fca0007800000 */
[-CC-:B------:R-:W-:Y:S01]  /*a550*/  FFMA R4, R4, R53.reuse, -R3.reuse ;  /* 0x0000003504047223 */ /* 0x180fe20000000803 */
[-CC-:B------:R-:W-:Y:S01]  /*a560*/  FFMA R5, R5, R53.reuse, -R3.reuse ;  /* 0x0000003505057223 */ /* 0x180fe20000000803 */
[-CC-:B------:R-:W-:Y:S02]  /*a570*/  FFMA R6, R6, R53.reuse, -R3.reuse ;  /* 0x0000003506067223 */ /* 0x180fe40000000803 */
[----:B------:R-:W-:Y:S01]  /*a580*/  FMUL R4, R4, 1.4426950216293334961 ;  /* 0x3fb8aa3b04047820 */ /* 0x000fe20000400000 */
[----:B------:R-:W-:Y:S01]  /*a590*/  FMUL R5, R5, 1.4426950216293334961 ;  /* 0x3fb8aa3b05057820 */ /* 0x000fe20000400000 */
[----:B------:R-:W-:Y:S01]  /*a5a0*/  FMUL R6, R6, 1.4426950216293334961 ;  /* 0x3fb8aa3b06067820 */ /* 0x000fe20000400000 */
[-CC-:B------:R-:W-:Y:S01]  /*a5b0*/  FFMA R7, R7, R53.reuse, -R3.reuse ;  /* 0x0000003507077223 */ /* 0x180fe20000000803 */
[----:B------:R-:W-:Y:S01]  /*a5c0*/  MUFU.EX2 R135, R4 ;  /* 0x0000000400877308 */ /* 0x000fe20000000800 */
[----:B------:R-:W-:Y:S02]  /*a5d0*/  FFMA R8, R8, R53, -R3 ;  /* 0x0000003508087223 */ /* 0x000fe40000000803 */
[----:B------:R-:W-:-:S05]  /*a5e0*/  FMUL R7, R7, 1.4426950216293334961 ;  /* 0x3fb8aa3b07077820 */ /* 0x000fca0000400000 */
[----:B------:R-:W0:Y:S01]  /*a5f0*/  MUFU.EX2 R134, R5 ;  /* 0x0000000500867308 */ /* 0x000e220000000800 */
[----:B------:R-:W-:Y:S01]  /*a600*/  FMUL R8, R8, 1.4426950216293334961 ;  /* 0x3fb8aa3b08087820 */ /* 0x000fe20000400000 */
[----:B------:R-:W-:-:S06]  /*a610*/  FFMA R9, R9, R53, -R3 ;  /* 0x0000003509097223 */ /* 0x000fcc0000000803 */
[----:B------:R-:W1:Y:S01]  /*a620*/  MUFU.EX2 R233, R6 ;  /* 0x0000000600e97308 */ /* 0x000e620000000800 */
[----:B------:R-:W-:Y:S01]  /*a630*/  FMUL R9, R9, 1.4426950216293334961 ;  /* 0x3fb8aa3b09097820 */ /* 0x000fe20000400000 */
[----:B------:R-:W-:-:S06]  /*a640*/  FFMA R10, R10, R53, -R3 ;  /* 0x000000350a0a7223 */ /* 0x000fcc0000000803 */
[----:B------:R-:W4:Y:S01]  /*a650*/  MUFU.EX2 R141, R7 ;  /* 0x00000007008d7308 */ /* 0x000f220000000800 */
[----:B------:R-:W-:Y:S01]  /*a660*/  FMUL R10, R10, 1.4426950216293334961 ;  /* 0x3fb8aa3b0a0a7820 */ /* 0x000fe20000400000 */
[----:B------:R-:W-:Y:S01]  /*a670*/  FFMA R11, R11, R53, -R3 ;  /* 0x000000350b0b7223 */ /* 0x000fe20000000803 */
[----:B0-----:R-:W-:-:S05]  /*a680*/  FADD R0, R135, R134 ;  /* 0x0000008687007221 */ /* 0x001fca0000000000 */
[----:B------:R-:W0:Y:S01]  /*a690*/  MUFU.EX2 R137, R8 ;  /* 0x0000000800897308 */ /* 0x000e220000000800 */
[----:B------:R-:W-:Y:S01]  /*a6a0*/  FMUL R11, R11, 1.4426950216293334961 ;  /* 0x3fb8aa3b0b0b7820 */ /* 0x000fe20000400000 */
[----:B------:R-:W-:Y:S01]  /*a6b0*/  FFMA R12, R12, R53, -R3 ;  /* 0x000000350c0c7223 */ /* 0x000fe20000000803 */
[----:B-1----:R-:W-:-:S05]  /*a6c0*/  FADD R0, R233, R0 ;  /* 0x00000000e9007221 */ /* 0x002fca0000000000 */
[----:B------:R-:W1:Y:S01]  /*a6d0*/  MUFU.EX2 R136, R9 ;  /* 0x0000000900887308 */ /* 0x000e620000000800 */
[----:B------:R-:W-:Y:S01]  /*a6e0*/  FMUL R12, R12, 1.4426950216293334961 ;  /* 0x3fb8aa3b0c0c7820 */ /* 0x000fe20000400000 */
[----:B------:R-:W-:Y:S01]  /*a6f0*/  FFMA R13, R13, R53, -R3 ;  /* 0x000000350d0d7223 */ /* 0x000fe20000000803 */
[----:B----4-:R-:W-:-:S05]  /*a700*/  FADD R0, R141, R0 ;  /* 0x000000008d007221 */ /* 0x010fca0000000000 */
        /* <DEDUP_REMOVED lines=23> */
[----:B----4-:R-:W-:Y:S01]  /*a880*/  FADD R0, R2, R0 ;  /* 0x0000000002007221 */ /* 0x010fe20000000000 */
[----:B------:R-:W-:Y:S06]  /*a890*/  BAR.SYNC.DEFER_BLOCKING 0x0 ;  /* 0x0000000000007b1d */ /* 0x000fec0000010000 */
[----:B------:R-:W4:Y:S01]  /*a8a0*/  MUFU.EX2 R252, R16 ;  /* 0x0000001000fc7308 */ /* 0x000f220000000800 */
[----:B------:R-:W-:Y:S01]  /*a8b0*/  FMUL R19, R19, 1.4426950216293334961 ;  /* 0x3fb8aa3b13137820 */ /* 0x000fe20000400000 */
[----:B0-----:R-:W-:-:S06]  /*a8c0*/  FADD R0, R228, R0 ;  /* 0x00000000e4007221 */ /* 0x001fcc0000000000 */
[----:B------:R-:W0:Y:S01]  /*a8d0*/  MUFU.EX2 R241, R17 ;  /* 0x0000001100f17308 */ /* 0x000e220000000800 */
[----:B-1----:R-:W-:-:S07]  /*a8e0*/  FADD R0, R236, R0 ;  /* 0x00000000ec007221 */ /* 0x002fce0000000000 */
[----:B------:R-:W1:Y:S01]  /*a8f0*/  MUFU.EX2 R240, R18 ;  /* 0x0000001200f07308 */ /* 0x000e620000000800 */
[----:B----4-:R-:W-:-:S07]  /*a900*/  FADD R0, R252, R0 ;  /* 0x00000000fc007221 */ /* 0x010fce0000000000 */
[----:B------:R-:W4:Y:S01]  /*a910*/  MUFU.EX2 R237, R19 ;  /* 0x0000001300ed7308 */ /* 0x000f220000000800 */
[----:B0-----:R-:W-:-:S04]  /*a920*/  FADD R0, R241, R0 ;  /* 0x00000000f1007221 */ /* 0x001fc80000000000 */
[----:B-1----:R-:W-:-:S04]  /*a930*/  FADD R0, R240, R0 ;  /* 0x00000000f0007221 */ /* 0x002fc80000000000 */
[----:B----4-:R-:W-:-:S05]  /*a940*/  FADD R0, R237, R0 ;  /* 0x00000000ed007221 */ /* 0x010fca0000000000 */
[----:B------:R-:W0:Y:S02]  /*a950*/  SHFL.BFLY PT, R4, R0, 0x10, 0x1f ;  /* 0x0e001f0000047f89 */ /* 0x000e2400000e0000 */
[----:B0-----:R-:W-:-:S05]  /*a960*/  FADD R0, R0, R4 ;  /* 0x0000000400007221 */ /* 0x001fca0000000000 */
[----:B------:R-:W-:Y:S01]  /*a970*/  @!P1 STS [R51+0x8000], R0 ;  /* 0x0080000033009388 */ /* 0x000fe20000000800 */
[----:B------:R-:W-:Y:S06]  /*a980*/  BAR.SYNC.DEFER_BLOCKING 0x0 ;  /* 0x0000000000007b1d */ /* 0x000fec0000010000 */
[----:B------:R-:W0:Y:S04]  /*a990*/  @!P2 LDS R53, [R22+0x8000] ;  /* 0x008000001635a984 */ /* 0x000e280000000800 */
[----:B0-----:R-:W0:Y:S04]  /*a9a0*/  SHFL.BFLY PT, R0, R53, 0x1, 0x1f ;  /* 0x0c201f0035007f89 */ /* 0x001e2800000e0000 */
[----:B------:R-:W-:Y:S04]  /*a9b0*/  STL.64 [R1+0x30], R54 ;  /* 0x0000303601007387 */ /* 0x000fe80000100a00 */
[----:B------:R1:W-:Y:S01]  /*a9c0*/  STL.64 [R1+0x720], R54 ;  /* 0x0007203601007387 */ /* 0x0003e20000100a00 */
[----:B------:R-:W-:-:S02]  /*a9d0*/  PRMT R126, RZ, 0x7610, R126 ;  /* 0x00007610ff7e7816 */ /* 0x000fc4000000007e */
[----:B------:R-:W-:Y:S01]  /*a9e0*/  PRMT R127, RZ, 0x7610, R127 ;  /* 0x00007610ff7f7816 */ /* 0x000fe2000000007f */
[----:B-1----:R-:W4:Y:S01]  /*a9f0*/  LDL.64 R54, [R1+0x230] ;  /* 0x0002300001367983 */ /* 0x002f220000100a00 */
[----:B0-----:R-:W-:-:S05]  /*aa00*/  FADD R53, R53, R0 ;  /* 0x0000000035357221 */ /* 0x001fca0000000000 */
[----:B------:R-:W-:Y:S01]  /*aa10*/  @P3 STS [R22+0x8000], R53 ;  /* 0x0080003516003388 */ /* 0x000fe20000000800 */
[----:B------:R-:W-:Y:S06]  /*aa20*/  BAR.SYNC.DEFER_BLOCKING 0x0 ;  /* 0x0000000000007b1d */ /* 0x000fec0000010000 */
[----:B------:R0:W-:Y:S01]  /*aa30*/  STL.64 [R1+0x710], R36 ;  /* 0x0007102401007387 */ /* 0x0001e20000100a00 */
[----:B------:R-:W-:-:S03]  /*aa40*/  PRMT R125, RZ, 0x7610, R125 ;  /* 0x00007610ff7d7816 */ /* 0x000fc6000000007d */
[----:B0-----:R-:W4:Y:S04]  /*aa50*/  LDL.64 R36, [R1+0x218] ;  /* 0x0002180001247983 */ /* 0x001f280000100a00 */
[----:B------:R-:W-:Y:S04]  /*aa60*/  STL.64 [R1+0x20], R34 ;  /* 0x0000202201007387 */ /* 0x000fe80000100a00 */
[----:B------:R0:W-:Y:S04]  /*aa70*/  STL.64 [R1+0x768], R34 ;  /* 0x0007682201007387 */ /* 0x0001e80000100a00 */
[----:B------:R-:W4:Y:S04]  /*aa80*/  @P4 LDG.E.U8 R126, desc[UR8][R90.64] ;  /* 0x000000085a7e4981 */ /* 0x000f28000c1e1100 */
[----:B------:R-:W4:Y:S04]  /*aa90*/  @P4 LDG.E.U8 R127, desc[UR8][R62.64] ;  /* 0x000000083e7f4981 */ /* 0x000f28000c1e1100 */
[----:B0-----:R-:W4:Y:S04]  /*aaa0*/  LDL.64 R34, [R1+0x220] ;  /* 0x0002200001227983 */ /* 0x001f280000100a00 */
[----:B------:R-:W-:Y:S04]  /*aab0*/  STL.64 [R1+0x18], R32 ;  /* 0x0000182001007387 */ /* 0x000fe80000100a00 */
[----:B------:R0:W-:Y:S04]  /*aac0*/  STL.64 [R1+0x770], R32 ;  /* 0x0007702001007387 */ /* 0x0001e80000100a00 */
[----:B------:R-:W4:Y:S04]  /*aad0*/  @P4 LDG.E.U8 R125, desc[UR8][R86.64] ;  /* 0x00000008567d4981 */ /* 0x000f28000c1e1100 */
[----:B0-----:R-:W4:Y:S04]  /*aae0*/  LDL.64 R32, [R1+0x228] ;  /* 0x0002280001207983 */ /* 0x001f280000100a00 */
[----:B------:R-:W-:Y:S04]  /*aaf0*/  STL.64 [R1+0x10], R30 ;  /* 0x0000101e01007387 */ /* 0x000fe80000100a00 */
[----:B------:R-:W-:Y:S04]  /*ab00*/  STL.64 [R1+0x778], R30 ;  /* 0x0007781e01007387 */ /* 0x000fe80000100a00 */
[----:B------:R-:W-:Y:S04]  /*ab10*/  STL.64 [R1+0x8], R28 ;  /* 0x0000081c01007387 */ /* 0x000fe80000100a00 */
[----:B------:R0:W-:Y:S04]  /*ab20*/  STL.64 [R1+0x780], R28 ;  /* 0x0007801c01007387 */ /* 0x0001e80000100a00 */
[----:B------:R1:W-:Y:S04]  /*ab30*/  STL.64 [R1], R142 ;  /* 0x0000008e01007387 */ /* 0x0003e80000100a00 */
[----:B------:R-:W4:Y:S04]  /*ab40*/  LDL.64 R90, [R1+0x200] ;  /* 0x00020000015a7983 */ /* 0x000f280000100a00 */
[----:B------:R-:W4:Y:S04]  /*ab50*/  LDL.64 R62, [R1+0x208] ;  /* 0x00020800013e7983 */ /* 0x000f280000100a00 */
[----:B------:R-:W4:Y:S01]  /*ab60*/  LDL.64 R86, [R1+0x1f8] ;  /* 0x0001f80001567983 */ /* 0x000f220000100a00 */
[----:B------:R-:W-:-:S02]  /*ab70*/  PRMT R124, RZ, 0x7610, R124 ;  /* 0x00007610ff7c7816 */ /* 0x000fc4000000007c */
[----:B------:R-:W-:Y:S01]  /*ab80*/  PRMT R123, RZ, 0x7610, R123 ;  /* 0x00007610ff7b7816 */ /* 0x000fe2000000007b */
[----:B0-----:R-:W4:Y:S01]  /*ab90*/  LDL.64 R28, [R1+0x180] ;  /* 0x00018000011c7983 */ /* 0x001f220000100a00 */
[----:B------:R-:W-:Y:S02]  /*aba0*/  PRMT R122, RZ, 0x7610, R122 ;  /* 0x00007610ff7a7816 */ /* 0x000fe4000000007a */
[----:B------:R-:W-:Y:S01]  /*abb0*/  PRMT R121, RZ, 0x7610, R121 ;  /* 0x00007610ff797816 */ /* 0x000fe20000000079 */
[----:B--2---:R-:W2:Y:S01]  /*abc0*/  @P4 LDG.E.U8 R124, desc[UR8][R88.64] ;  /* 0x00000008587c4981 */ /* 0x004ea2000c1e1100 */
[----:B------:R-:W-:Y:S02]  /*abd0*/  PRMT R120, RZ, 0x7610, R120 ;  /* 0x00007610ff787816 */ /* 0x000fe40000000078 */
[----:B------:R-:W-:Y:S01]  /*abe0*/  PRMT R119, RZ, 0x7610, R119 ;  /* 0x00007610ff777816 */ /* 0x000fe20000000077 */
[----:B---3--:R-:W3:Y:S01]  /*abf0*/  @P4 LDG.E.U8 R123, desc[UR8][R56.64] ;  /* 0x00000008387b4981 */ /* 0x008ee2000c1e1100 */
[----:B------:R-:W-:-:S02]  /*ac00*/  PRMT R118, RZ, 0x7610, R118 ;  /* 0x00007610ff767816 */ /* 0x000fc40000000076 */
[----:B------:R-:W-:Y:S01]  /*ac10*/  PRMT R117, RZ, 0x7610, R117 ;  /* 0x00007610ff757816 */ /* 0x000fe20000000075 */
[----:B------:R-:W2:Y:S01]  /*ac20*/  @P4 LDG.E.U8 R122, desc[UR8][R58.64] ;  /* 0x000000083a7a4981 */ /* 0x000ea2000c1e1100 */
[----:B------:R-:W-:Y:S02]  /*ac30*/  PRMT R115, RZ, 0x7610, R115 ;  /* 0x00007610ff737816 */ /* 0x000fe40000000073 */
[----:B------:R-:W-:Y:S01]  /*ac40*/  PRMT R116, RZ, 0x7610, R116 ;  /* 0x00007610ff747816 */ /* 0x000fe20000000074 */
[----:B------:R-:W2:Y:S01]  /*ac50*/  LDL.64 R88, [R1+0x1f0] ;  /* 0x0001f00001587983 */ /* 0x000ea20000100a00 */
[----:B------:R-:W-:-:S03]  /*ac60*/  PRMT R114, RZ, 0x7610, R114 ;  /* 0x00007610ff727816 */ /* 0x000fc60000000072 */
[----:B------:R-:W3:Y:S04]  /*ac70*/  @P4 LDG.E.U8 R117, desc[UR8][R60.64] ;  /* 0x000000083c754981 */ /* 0x000ee8000c1e1100 */
[----:B------:R-:W3:Y:S04]  /*ac80*/  LDL.64 R56, [R1+0x1e8] ;  /* 0x0001e80001387983 */ /* 0x000ee80000100a00 */
[----:B------:R-:W3:Y:S04]  /*ac90*/  LDL.64 R58, [R1+0x1e0] ;  /* 0x0001e000013a7983 */ /* 0x000ee80000100a00 */
[----:B------:R-:W3:Y:S01]  /*aca0*/  LDL.64 R60, [R1+0x1b8] ;  /* 0x0001b800013c7983 */ /* 0x000ee20000100a00 */
[----:B------:R-:W-:-:S02]  /*acb0*/  PRMT R113, RZ, 0x7610, R113 ;  /* 0x00007610ff717816 */ /* 0x000fc40000000071 */
[----:B------:R-:W-:Y:S01]  /*acc0*/  PRMT R112, RZ, 0x7610, R112 ;  /* 0x00007610ff707816 */ /* 0x000fe20000000070 */
[----:B------:R-:W3:Y:S04]  /*acd0*/  LDL.64 R30, [R1+0x170] ;  /* 0x00017000011e7983 */ /* 0x000ee80000100a00 */
[----:B----4-:R-:W4:Y:S04]  /*ace0*/  @P4 LDG.E.U8 R121, desc[UR8][R54.64] ;  /* 0x0000000836794981 */ /* 0x010f28000c1e1100 */
[----:B------:R-:W4:Y:S04]  /*acf0*/  LDL.64 R54, [R1+0x1d8] ;  /* 0x0001d80001367983 */ /* 0x000f280000100a00 */
[----:B------:R-:W4:Y:S04]  /*ad00*/  @P4 LDG.E.U8 R118, desc[UR8][R36.64] ;  /* 0x0000000824764981 */ /* 0x000f28000c1e1100 */
[----:B------:R-:W4:Y:S04]  /*ad10*/  LDL.64 R36, [R1+0x1c8] ;  /* 0x0001c80001247983 */ /* 0x000f280000100a00 */
[----:B------:R-:W4:Y:S04]  /*ad20*/  @P4 LDG.E.U8 R119, desc[UR8][R34.64] ;  /* 0x0000000822774981 */ /* 0x000f28000c1e1100 */
[----:B------:R-:W4:Y:S04]  /*ad30*/  LDL.64 R34, [R1+0x1c0] ;  /* 0x0001c00001227983 */ /* 0x000f280000100a00 */
[----:B------:R-:W4:Y:S04]  /*ad40*/  @P4 LDG.E.U8 R120, desc[UR8][R32.64] ;  /* 0x0000000820784981 */ /* 0x000f28000c1e1100 */
[----:B------:R-:W4:Y:S04]  /*ad50*/  LDL.64 R32, [R1+0x1d0] ;  /* 0x0001d00001207983 */ /* 0x000f280000100a00 */
[----:B------:R-:W4:Y:S04]  /*ad60*/  @P4 LDG.E.U8 R115, desc[UR8][R90.64] ;  /* 0x000000085a734981 */ /* 0x000f28000c1e1100 */
[----:B------:R-:W4:Y:S04]  /*ad70*/  @P4 LDG.E.U8 R116, desc[UR8][R62.64] ;  /* 0x000000083e744981 */ /* 0x000f28000c1e1100 */
[----:B------:R-:W4:Y:S04]  /*ad80*/  @P4 LDG.E.U8 R114, desc[UR8][R86.64] ;  /* 0x0000000856724981 */ /* 0x000f28000c1e1100 */
[----:B------:R-:W4:Y:S04]  /*ad90*/  LDL.64 R90, [R1+0x1b0] ;  /* 0x0001b000015a7983 */ /* 0x000f280000100a00 */
[----:B------:R-:W4:Y:S04]  /*ada0*/  LDL.64 R62, [R1+0x1a8] ;  /* 0x0001a800013e7983 */ /* 0x000f280000100a00 */
[----:B------:R-:W4:Y:S01]  /*adb0*/  LDL.64 R86, [R1+0x1a0] ;  /* 0x0001a00001567983 */ /* 0x000f220000100a00 */
[----:B------:R-:W-:-:S02]  /*adc0*/  PRMT R111, RZ, 0x7610, R111 ;  /* 0x00007610ff6f7816 */ /* 0x000fc4000000006f */
[----:B------:R-:W-:Y:S02]  /*add0*/  PRMT R110, RZ, 0x7610, R110 ;  /* 0x00007610ff6e7816 */ /* 0x000fe4000000006e */
[----:B------:R-:W-:Y:S02]  /*ade0*/  PRMT R109, RZ, 0x7610, R109 ;  /* 0x00007610ff6d7816 */ /* 0x000fe4000000006d */
[----:B------:R-:W-:Y:S01]  /*adf0*/  PRMT R108, RZ, 0x7610, R108 ;  /* 0x00007610ff6c7816 */ /* 0x000fe2000000006c */
[----:B--2---:R-:W2:Y:S01]  /*ae00*/  @P4 LDG.E.U8 R113, desc[UR8][R88.64] ;  /* 0x0000000858714981 */ /* 0x004ea2000c1e1100 */
[----:B------:R-:W-:Y:S02]  /*ae10*/  PRMT R107, RZ, 0x7610, R107 ;  /* 0x00007610ff6b7816 */ /* 0x000fe4000000006b */
[----:B------:R-:W-:Y:S02]  /*ae20*/  PRMT R106, RZ, 0x7610, R106 ;  /* 0x00007610ff6a7816 */ /* 0x000fe4000000006a */
[----:B------:R-:W-:-:S02]  /*ae30*/  PRMT R105, RZ, 0x7610, R105 ;  /* 0x00007610ff697816 */ /* 0x000fc40000000069 */
[----:B------:R-:W-:Y:S01]  /*ae40*/  PRMT R104, RZ, 0x7610, R104 ;  /* 0x00007610ff687816 */ /* 0x000fe20000000068 */
[----:B---3--:R-:W3:Y:S01]  /*ae50*/  @P4 LDG.E.U8 R112, desc[UR8][R56.64] ;  /* 0x0000000838704981 */ /* 0x008ee2000c1e1100 */
[----:B------:R-:W-:-:S03]  /*ae60*/  PRMT R103, RZ, 0x7610, R103 ;  /* 0x00007610ff677816 */ /* 0x000fc60000000067 */
[----:B------:R-:W2:Y:S04]  /*ae70*/  @P4 LDG.E.U8 R111, desc[UR8][R58.64] ;  /* 0x000000083a6f4981 */ /* 0x000ea8000c1e1100 */
[----:B------:R-:W2:Y:S04]  /*ae80*/  @P4 LDG.E.U8 R106, desc[UR8][R60.64] ;  /* 0x000000083c6a4981 */ /* 0x000ea8000c1e1100 */
[----:B------:R-:W2:Y:S04]  /*ae90*/  LDL.64 R88, [R1+0x198] ;  /* 0x0001980001587983 */ /* 0x000ea80000100a00 */
[----:B------:R-:W3:Y:S04]  /*aea0*/  LDL.64 R56, [R1+0x190] ;  /* 0x0001900001387983 */ /* 0x000ee80000100a00 */
[----:B------:R-:W3:Y:S04]  /*aeb0*/  LDL.64 R58, [R1+0x188] ;  /* 0x00018800013a7983 */ /* 0x000ee80000100a00 */
        /* <DEDUP_REMOVED lines=9> */
[----:B------:R0:W4:Y:S04]  /*af50*/  @P4 LDG.E.U8 R105, desc[UR8][R90.64] ;  /* 0x000000085a694981 */ /* 0x000128000c1e1100 */
[----:B------:R-:W4:Y:S04]  /*af60*/  @P4 LDG.E.U8 R104, desc[UR8][R62.64] ;  /* 0x000000083e684981 */ /* 0x000f28000c1e1100 */
[----:B------:R-:W4:Y:S04]  /*af70*/  @P4 LDG.E.U8 R103, desc[UR8][R86.64] ;  /* 0x0000000856674981 */ /* 0x000f28000c1e1100 */
[----:B------:R-:W0:Y:S04]  /*af80*/  LDL.LU.64 R90, [R1+0x7e8] ;  /* 0x0007e800015a7983 */ /* 0x000e280000300a00 */
[----:B------:R-:W4:Y:S04]  /*af90*/  LDL.64 R62, [R1+0x140] ;  /* 0x00014000013e7983 */ /* 0x000f280000100a00 */
[----:B------:R-:W4:Y:S01]  /*afa0*/  LDL.LU.64 R86, [R1+0x7e0] ;  /* 0x0007e00001567983 */ /* 0x000f220000300a00 */
[----:B------:R-:W-:-:S02]  /*afb0*/  PRMT R102, RZ, 0x7610, R102 ;  /* 0x00007610ff667816 */ /* 0x000fc40000000066 */
[----:B------:R-:W-:Y:S02]  /*afc0*/  PRMT R101, RZ, 0x7610, R101 ;  /* 0x00007610ff657816 */ /* 0x000fe40000000065 */
[----:B------:R-:W-:Y:S02]  /*afd0*/  PRMT R100, RZ, 0x7610, R100 ;  /* 0x00007610ff647816 */ /* 0x000fe40000000064 */
[----:B------:R-:W-:Y:S02]  /*afe0*/  PRMT R98, RZ, 0x7610, R98 ;  /* 0x00007610ff627816 */ /* 0x000fe40000000062 */
[----:B------:R-:W-:Y:S02]  /*aff0*/  PRMT R96, RZ, 0x7610, R96 ;  /* 0x00007610ff607816 */ /* 0x000fe40000000060 */
[----:B------:R-:W-:Y:S02]  /*b000*/  PRMT R95, RZ, 0x7610, R95 ;  /* 0x00007610ff5f7816 */ /* 0x000fe4000000005f */
[----:B------:R-:W-:Y:S01]  /*b010*/  PRMT R92, RZ, 0x7610, R92 ;  /* 0x00007610ff5c7816 */ /* 0x000fe2000000005c */
[----:B--2---:R2:W2:Y:S04]  /*b020*/  @P4 LDG.E.U8 R102, desc[UR8][R88.64] ;  /* 0x0000000858664981 */ /* 0x0044a8000c1e1100 */
[----:B---3--:R-:W3:Y:S04]  /*b030*/  @P4 LDG.E.U8 R101, desc[UR8][R56.64] ;  /* 0x0000000838654981 */ /* 0x008ee8000c1e1100 */
[----:B------:R-:W2:Y:S04]  /*b040*/  @P4 LDG.E.U8 R100, desc[UR8][R58.64] ;  /* 0x000000083a644981 */ /* 0x000ea8000c1e1100 */
[----:B------:R-:W2:Y:S04]  /*b050*/  LDL.LU.64 R88, [R1+0x7d8] ;  /* 0x0007d80001587983 */ /* 0x000ea80000300a00 */
[----:B------:R-:W3:Y:S04]  /*b060*/  LDL.64 R56, [R1+0x128] ;  /* 0x0001280001387983 */ /* 0x000ee80000100a00 */
[----:B------:R-:W3:Y:S04]  /*b070*/  LDL.64 R58, [R1+0x120] ;  /* 0x00012000013a7983 */ /* 0x000ee80000100a00 */
[----:B----4-:R-:W4:Y:S04]  /*b080*/  @P4 LDG.E.U8 R98, desc[UR8][R54.64] ;  /* 0x0000000836624981 */ /* 0x010f28000c1e1100 */
[----:B------:R-:W3:Y:S04]  /*b090*/  LDL.64 R54, [R1+0x110] ;  /* 0x0001100001367983 */ /* 0x000ee80000100a00 */
[----:B------:R-:W3:Y:S04]  /*b0a0*/  @P4 LDG.E.U8 R96, desc[UR8][R36.64] ;  /* 0x0000000824604981 */ /* 0x000ee8000c1e1100 */
[----:B------:R-:W3:Y:S04]  /*b0b0*/  LDL.64 R36, [R1+0x100] ;  /* 0x0001000001247983 */ /* 0x000ee80000100a00 */
[----:B------:R-:W3:Y:S04]  /*b0c0*/  @P4 LDG.E.U8 R95, desc[UR8][R34.64] ;  /* 0x00000008225f4981 */ /* 0x000ee8000c1e1100 */
[----:B------:R-:W3:Y:S04]  /*b0d0*/  LDL.64 R34, [R1+0xf8] ;  /* 0x0000f80001227983 */ /* 0x000ee80000100a00 */
[----:B------:R0:W3:Y:S04]  /*b0e0*/  @P4 LDG.E.U8 R92, desc[UR8][R86.64] ;  /* 0x00000008565c4981 */ /* 0x0000e8000c1e1100 */
[----:B------:R-:W3:Y:S01]  /*b0f0*/  LDL.LU.64 R86, [R1+0x7d0] ;  /* 0x0007d00001567983 */ /* 0x000ee20000300a00 */
[----:B0-----:R-:W-:-:S02]  /*b100*/  PRMT R90, RZ, 0x7610, R90 ;  /* 0x00007610ff5a7816 */ /* 0x001fc4000000005a */
[----:B------:R-:W-:Y:S02]  /*b110*/  PRMT R91, RZ, 0x7610, R91 ;  /* 0x00007610ff5b7816 */ /* 0x000fe4000000005b */
[----:B------:R-:W-:Y:S02]  /*b120*/  PRMT R93, RZ, 0x7610, R93 ;  /* 0x00007610ff5d7816 */ /* 0x000fe4000000005d */
[----:B------:R0:W4:Y:S04]  /*b130*/  @P4 LDG.E.U8 R90, desc[UR8][R84.64] ;  /* 0x00000008545a4981 */ /* 0x000128000c1e1100 */
[----:B------:R-:W4:Y:S04]  /*b140*/  @P4 LDG.E.U8 R91, desc[UR8][R62.64] ;  /* 0x000000083e5b4981 */ /* 0x000f28000c1e1100 */
[----:B------:R-:W4:Y:S01]  /*b150*/  @P4 LDG.E.U8 R93, desc[UR8][R60.64] ;  /* 0x000000083c5d4981 */ /* 0x000f22000c1e1100 */
[----:B--2---:R-:W-:-:S03]  /*b160*/  PRMT R89, RZ, 0x7610, R89 ;  /* 0x00007610ff597816 */ /* 0x004fc60000000059 */
[----:B------:R-:W0:Y:S04]  /*b170*/  LDL.LU.64 R84, [R1+0x7c8] ;  /* 0x0007c80001547983 */ /* 0x000e280000300a00 */
[----:B------:R-:W2:Y:S04]  /*b180*/  LDL.64 R62, [R1+0xe0] ;  /* 0x0000e000013e7983 */ /* 0x000ea80000100a00 */
[----:B------:R0:W2:Y:S04]  /*b190*/  @P4 LDG.E.U8 R89, desc[UR8][R82.64] ;  /* 0x0000000852594981 */ /* 0x0000a8000c1e1100 */
[----:B------:R-:W2:Y:S04]  /*b1a0*/  LDL.LU.64 R82, [R1+0x7c0] ;  /* 0x0007c00001527983 */ /* 0x000ea80000300a00 */
[----:B------:R-:W4:Y:S01]  /*b1b0*/  LDL.64 R60, [R1+0xd8] ;  /* 0x0000d800013c7983 */ /* 0x000f220000100a00 */
[----:B---3--:R-:W-:-:S02]  /*b1c0*/  PRMT R87, RZ, 0x7610, R87 ;  /* 0x00007610ff577816 */ /* 0x008fc40000000057 */
[----:B------:R-:W-:-:S04]  /*b1d0*/  PRMT R86, RZ, 0x7610, R86 ;  /* 0x00007610ff567816 */ /* 0x000fc80000000056 */
[----:B------:R-:W3:Y:S04]  /*b1e0*/  @P4 LDG.E.U8 R87, desc[UR8][R58.64] ;  /* 0x000000083a574981 */ /* 0x000ee8000c1e1100 */
[----:B------:R0:W3:Y:S04]  /*b1f0*/  @P4 LDG.E.U8 R86, desc[UR8][R80.64] ;  /* 0x0000000850564981 */ /* 0x0000e8000c1e1100 */
[----:B------:R-:W3:Y:S04]  /*b200*/  LDL.64 R58, [R1+0xc8] ;  /* 0x0000c800013a7983 */ /* 0x000ee80000100a00 */
[----:B------:R-:W3:Y:S01]  /*b210*/  LDL.LU.64 R80, [R1+0x7b8] ;  /* 0x0007b80001507983 */ /* 0x000ee20000300a00 */
[----:B------:R-:W-:-:S02]  /*b220*/  PRMT R88, RZ, 0x7610, R88 ;  /* 0x00007610ff587816 */ /* 0x000fc40000000058 */
[----:B0-----:R-:W-:Y:S02]  /*b230*/  PRMT R84, RZ, 0x7610, R84 ;  /* 0x00007610ff547816 */ /* 0x001fe40000000054 */
[----:B------:R-:W-:Y:S02]  /*b240*/  PRMT R85, RZ, 0x7610, R85 ;  /* 0x00007610ff557816 */ /* 0x000fe40000000055 */
[----:B------:R-:W-:Y:S01]  /*b250*/  PRMT R99, RZ, 0x7610, R99 ;  /* 0x00007610ff637816 */ /* 0x000fe20000000063 */
[----:B------:R-:W4:Y:S01]  /*b260*/  @P4 LDG.E.U8 R88, desc[UR8][R56.64] ;  /* 0x0000000838584981 */ /* 0x000f22000c1e1100 */
[----:B------:R-:W-:-:S03]  /*b270*/  PRMT R97, RZ, 0x7610, R97 ;  /* 0x00007610ff617816 */ /* 0x000fc60000000061 */
[----:B------:R0:W4:Y:S04]  /*b280*/  @P4 LDG.E.U8 R84, desc[UR8][R78.64] ;  /* 0x000000084e544981 */ /* 0x000128000c1e1100 */
[----:B------:R-:W4:Y:S01]  /*b290*/  @P4 LDG.E.U8 R85, desc[UR8][R54.64] ;  /* 0x0000000836554981 */ /* 0x000f22000c1e1100 */
[----:B--2---:R-:W-:-:S03]  /*b2a0*/  PRMT R83, RZ, 0x7610, R83 ;  /* 0x00007610ff537816 */ /* 0x004fc60000000053 */
[----:B------:R-:W2:Y:S04]  /*b2b0*/  LDL.64 R56, [R1+0xc0] ;  /* 0x0000c00001387983 */ /* 0x000ea80000100a00 */
[----:B------:R-:W0:Y:S04]  /*b2c0*/  LDL.LU.64 R78, [R1+0x7b0] ;  /* 0x0007b000014e7983 */ /* 0x000e280000300a00 */
[----:B------:R-:W2:Y:S04]  /*b2d0*/  @P4 LDG.E.U8 R83, desc[UR8][R36.64] ;  /* 0x0000000824534981 */ /* 0x000ea8000c1e1100 */
[----:B------:R-:W2:Y:S04]  /*b2e0*/  LDL.64 R54, [R1+0xb0] ;  /* 0x0000b00001367983 */ /* 0x000ea80000100a00 */
[----:B------:R-:W2:Y:S04]  /*b2f0*/  @P4 LDG.E.U8 R99, desc[UR8][R28.64] ;  /* 0x000000081c634981 */ /* 0x000ea8000c1e1100 */
[----:B------:R-:W2:Y:S04]  /*b300*/  LDL.64 R36, [R1+0xa8] ;  /* 0x0000a80001247983 */ /* 0x000ea80000100a00 */
[----:B------:R-:W2:Y:S01]  /*b310*/  @P4 LDG.E.U8 R97, desc[UR8][R30.64] ;  /* 0x000000081e614981 */ /* 0x000ea2000c1e1100 */
[----:B---3--:R-:W-:-:S02]  /*b320*/  PRMT R81, RZ, 0x7610, R81 ;  /* 0x00007610ff517816 */ /* 0x008fc40000000051 */
[----:B------:R-:W-:-:S04]  /*b330*/  PRMT R80, RZ, 0x7610, R80 ;  /* 0x00007610ff507816 */ /* 0x000fc80000000050 */
[----:B------:R3:W2:Y:S04]  /*b340*/  @P4 LDG.E.U8 R81, desc[UR8][R76.64] ;  /* 0x000000084c514981 */ /* 0x0006a8000c1e1100 */
[----:B------:R0:W2:Y:S04]  /*b350*/  @P4 LDG.E.U8 R80, desc[UR8][R74.64] ;  /* 0x000000084a504981 */ /* 0x0000a8000c1e1100 */
[----:B------:R-:W3:Y:S04]  /*b360*/  LDL.LU.64 R76, [R1+0x7a8] ;  /* 0x0007a800014c7983 */ /* 0x000ee80000300a00 */
[----:B------:R-:W2:Y:S04]  /*b370*/  LDL.64 R28, [R1+0x98] ;  /* 0x00009800011c7983 */ /* 0x000ea80000100a00 */
[----:B------:R-:W2:Y:S04]  /*b380*/  LDL.64 R30, [R1+0x90] ;  /* 0x00009000011e7983 */ /* 0x000ea80000100a00 */
[----:B------:R-:W2:Y:S01]  /*b390*/  LDL.LU.64 R74, [R1+0x7a0] ;  /* 0x0007a000014a7983 */ /* 0x000ea20000300a00 */
[----:B------:R-:W-:-:S02]  /*b3a0*/  PRMT R94, RZ, 0x7610, R94 ;  /* 0x00007610ff5e7816 */ /* 0x000fc4000000005e */
[----:B------:R-:W-:Y:S02]  /*b3b0*/  PRMT R82, RZ, 0x7610, R82 ;  /* 0x00007610ff527816 */ /* 0x000fe40000000052 */
[----:B0-----:R-:W-:Y:S02]  /*b3c0*/  PRMT R79, RZ, 0x7610, R79 ;  /* 0x00007610ff4f7816 */ /* 0x001fe4000000004f */
[----:B------:R-:W-:Y:S01]  /*b3d0*/  PRMT R78, RZ, 0x7610, R78 ;  /* 0x00007610ff4e7816 */ /* 0x000fe2000000004e */
[----:B------:R-:W2:Y:S04]  /*b3e0*/  @P4 LDG.E.U8 R94, desc[UR8][R32.64] ;  /* 0x00000008205e4981 */ /* 0x000ea8000c1e1100 */
[----:B------:R-:W2:Y:S04]  /*b3f0*/  @P4 LDG.E.U8 R82, desc[UR8][R34.64] ;  /* 0x0000000822524981 */ /* 0x000ea8000c1e1100 */
[----:B------:R-:W2:Y:S04]  /*b400*/  @P4 LDG.E.U8 R79, desc[UR8][R62.64] ;  /* 0x000000083e4f4981 */ /* 0x000ea8000c1e1100 */
[----:B----4-:R-:W4:Y:S04]  /*b410*/  @P4 LDG.E.U8 R78, desc[UR8][R60.64] ;  /* 0x000000083c4e4981 */ /* 0x010f28000c1e1100 */
[----:B------:R-:W4:Y:S04]  /*b420*/  LDL.64 R32, [R1+0x88] ;  /* 0x0000880001207983 */ /* 0x000f280000100a00 */
[----:B------:R-:W4:Y:S04]  /*b430*/  LDL.64 R34, [R1+0x80] ;  /* 0x0000800001227983 */ /* 0x000f280000100a00 */
[----:B------:R-:W4:Y:S04]  /*b440*/  LDL.64 R62, [R1+0x78] ;  /* 0x00007800013e7983 */ /* 0x000f280000100a00 */
[----:B------:R-:W4:Y:S01]  /*b450*/  LDL.64 R60, [R1+0x68] ;  /* 0x00006800013c7983 */ /* 0x000f220000100a00 */
[----:B---3--:R-:W-:-:S02]  /*b460*/  PRMT R77, RZ, 0x7610, R77 ;  /* 0x00007610ff4d7816 */ /* 0x008fc4000000004d */
[----:B------:R-:W-:-:S04]  /*b470*/  PRMT R76, RZ, 0x7610, R76 ;  /* 0x00007610ff4c7816 */ /* 0x000fc8000000004c */
[----:B------:R0:W3:Y:S04]  /*b480*/  @P4 LDG.E.U8 R77, desc[UR8][R72.64] ;  /* 0x00000008484d4981 */ /* 0x0000e8000c1e1100 */
[----:B------:R-:W3:Y:S01]  /*b490*/  @P4 LDG.E.U8 R76, desc[UR8][R58.64] ;  /* 0x000000083a4c4981 */ /* 0x000ee2000c1e1100 */
[----:B--2---:R-:W-:Y:S02]  /*b4a0*/  PRMT R75, RZ, 0x7610, R75 ;  /* 0x00007610ff4b7816 */ /* 0x004fe4000000004b */
[----:B------:R-:W-:Y:S01]  /*b4b0*/  PRMT R74, RZ, 0x7610, R74 ;  /* 0x00007610ff4a7816 */ /* 0x000fe2000000004a */
[----:B------:R-:W0:Y:S04]  /*b4c0*/  LDL.LU.64 R72, [R1+0x798] ;  /* 0x0007980001487983 */ /* 0x000e280000300a00 */
[----:B------:R-:W2:Y:S04]  /*b4d0*/  @P4 LDG.E.U8 R75, desc[UR8][R56.64] ;  /* 0x00000008384b4981 */ /* 0x000ea8000c1e1100 */
[----:B------:R-:W2:Y:S04]  /*b4e0*/  LDL.64 R58, [R1+0x58] ;  /* 0x00005800013a7983 */ /* 0x000ea80000100a00 */
[----:B------:R0:W2:Y:S04]  /*b4f0*/  @P4 LDG.E.U8 R74, desc[UR8][R70.64] ;  /* 0x00000008464a4981 */ /* 0x0000a8000c1e1100 */
[----:B------:R-:W2:Y:S04]  /*b500*/  LDL.64 R56, [R1+0x48] ;  /* 0x0000480001387983 */ /* 0x000ea80000100a00 */
[----:B------:R-:W2:Y:S01]  /*b510*/  LDL.LU.64 R70, [R1+0x790] ;  /* 0x0007900001467983 */ /* 0x000ea20000300a00 */
[----:B0-----:R-:W-:-:S02]  /*b520*/  PRMT R73, RZ, 0x7610, R73 ;  /* 0x00007610ff497816 */ /* 0x001fc40000000049 */
[----:B------:R-:W-:-:S04]  /*b530*/  PRMT R72, RZ, 0x7610, R72 ;  /* 0x00007610ff487816 */ /* 0x000fc80000000048 */
[----:B------:R-:W3:Y:S04]  /*b540*/  @P4 LDG.E.U8 R73, desc[UR8][R54.64] ;  /* 0x0000000836494981 */ /* 0x000ee8000c1e1100 */
[----:B------:R-:W3:Y:S04]  /*b550*/  @P4 LDG.E.U8 R72, desc[UR8][R36.64] ;  /* 0x0000000824484981 */ /* 0x000ee8000c1e1100 */
[----:B------:R-:W3:Y:S04]  /*b560*/  LDL.64 R54, [R1+0x38] ;  /* 0x0000380001367983 */ /* 0x000ee80000100a00 */
[----:B------:R-:W3:Y:S01]  /*b570*/  LDL.64 R36, [R1+0x28] ;  /* 0x0000280001247983 */ /* 0x000ee20000100a00 */
[----:B--2---:R-:W-:-:S06]  /*b580*/  PRMT R71, RZ, 0x7610, R71 ;  /* 0x00007610ff477816 */ /* 0x004fcc0000000047 */
[----:B------:R0:W2:Y:S04]  /*b590*/  @P4 LDG.E.U8 R71, desc[UR8][R68.64] ;  /* 0x0000000844474981 */ /* 0x0000a8000c1e1100 */
[----:B------:R-:W0:Y:S01]  /*b5a0*/  LDL.LU.64 R68, [R1+0x788] ;  /* 0x0007880001447983 */ /* 0x000e220000300a00 */
[----:B------:R-:W-:Y:S02]  /*b5b0*/  PRMT R70, RZ, 0x7610, R70 ;  /* 0x00007610ff467816 */ /* 0x000fe40000000046 */
[----:B------:R-:W-:Y:S02]  /*b5c0*/  PRMT R67, RZ, 0x7610, R67 ;  /* 0x00007610ff437816 */ /* 0x000fe40000000043 */
[----:B------:R-:W-:Y:S02]  /*b5d0*/  PRMT R66, RZ, 0x7610, R66 ;  /* 0x00007610ff427816 */ /* 0x000fe40000000042 */
[----:B------:R-:W2:Y:S04]  /*b5e0*/  @P4 LDG.E.U8 R70, desc[UR8][R28.64] ;  /* 0x000000081c464981 */ /* 0x000ea8000c1e1100 */
[----:B----4-:R-:W4:Y:S04]  /*b5f0*/  @P4 LDG.E.U8 R67, desc[UR8][R34.64] ;  /* 0x0000000822434981 */ /* 0x010f28000c1e1100 */
[----:B------:R-:W2:Y:S04]  /*b600*/  @P4 LDG.E.U8 R66, desc[UR8][R62.64] ;  /* 0x000000083e424981 */ /* 0x000ea8000c1e1100 */
[----:B------:R-:W2:Y:S01]  /*b610*/  LDL.LU.64 R28, [R1+0x780] ;  /* 0x00078000011c7983 */ /* 0x000ea20000300a00 */
[----:B0-----:R-:W-:-:S02]  /*b620*/  PRMT R69, RZ, 0x7610, R69 ;  /* 0x00007610ff457816 */ /* 0x001fc40000000045 */
[----:B------:R-:W-:-:S04]  /*b630*/  PRMT R68, RZ, 0x7610, R68 ;  /* 0x00007610ff447816 */ /* 0x000fc80000000044 */
[----:B------:R-:W2:Y:S04]  /*b640*/  @P4 LDG.E.U8 R69, desc[UR8][R30.64] ;  /* 0x000000081e454981 */ /* 0x000ea8000c1e1100 */
[----:B------:R-:W2:Y:S04]  /*b650*/  @P4 LDG.E.U8 R68, desc[UR8][R32.64] ;  /* 0x0000000820444981 */ /* 0x000ea8000c1e1100 */
[----:B------:R-:W2:Y:S04]  /*b660*/  LDL.LU.64 R30, [R1+0x778] ;  /* 0x00077800011e7983 */ /* 0x000ea80000300a00 */
[----:B------:R-:W2:Y:S04]  /*b670*/  LDL.LU.64 R32, [R1+0x770] ;  /* 0x0007700001207983 */ /* 0x000ea80000300a00 */
[----:B------:R-:W2:Y:S04]  /*b680*/  LDL.LU.64 R34, [R1+0x768] ;  /* 0x0007680001227983 */ /* 0x000ea80000300a00 */
[----:B------:R-:W2:Y:S01]  /*b690*/  LDL.LU.64 R62, [R1+0x760] ;  /* 0x00076000013e7983 */ /* 0x000ea20000300a00 */
[----:B------:R-:W-:-:S02]  /*b6a0*/  PRMT R65, RZ, 0x7610, R65 ;  /* 0x00007610ff417816 */ /* 0x000fc40000000041 */
[----:B------:R-:W-:-:S06]  /*b6b0*/  PRMT R64, RZ, 0x7610, R64 ;  /* 0x00007610ff407816 */ /* 0x000fcc0000000040 */
[----:B------:R-:W3:Y:S04]  /*b6c0*/  @P4 LDG.E.U8 R64, desc[UR8][R60.64] ;  /* 0x000000083c404981 */ /* 0x000ee8000c1e1100 */
[----:B--2---:R0:W2:Y:S04]  /*b6d0*/  @P4 LDG.E.U8 R65, desc[UR8][R62.64] ;  /* 0x000000083e414981 */ /* 0x0040a8000c1e1100 */
[----:B------:R-:W0:Y:S04]  /*b6e0*/  LDL.LU.64 R62, [R1+0x758] ;  /* 0x00075800013e7983 */ /* 0x000e280000300a00 */
[----:B------:R-:W2:Y:S01]  /*b6f0*/  LDL.LU.64 R60, [R1+0x750] ;  /* 0x00075000013c7983 */ /* 0x000ea20000300a00 */
[----:B0-----:R-:W-:-:S02]  /*b700*/  PRMT R63, RZ, 0x7610, R63 ;  /* 0x00007610ff3f7816 */ /* 0x001fc4000000003f */
[----:B------:R-:W-:-:S04]  /*b710*/  PRMT R62, RZ, 0x7610, R62 ;  /* 0x00007610ff3e7816 */ /* 0x000fc8000000003e */
[----:B--2---:R0:W2:Y:S04]  /*b720*/  @P4 LDG.E.U8 R63, desc[UR8][R60.64] ;  /* 0x000000083c3f4981 */ /* 0x0040a8000c1e1100 */
[----:B------:R-:W2:Y:S04]  /*b730*/  @P4 LDG.E.U8 R62, desc[UR8][R58.64] ;  /* 0x000000083a3e4981 */ /* 0x000ea8000c1e1100 */
        /* <DEDUP_REMOVED lines=11> */
[----:B---3--:R-:W3:Y:S04]  /*b7f0*/  @P4 LDG.E.U8 R58, desc[UR8][R54.64] ;  /* 0x00000008363a4981 */ /* 0x008ee8000c1e1100 */
[----:B------:R-:W0:Y:S04]  /*b800*/  LDL.LU.64 R56, [R1+0x728] ;  /* 0x0007280001387983 */ /* 0x000e280000300a00 */
[----:B------:R-:W2:Y:S01]  /*b810*/  LDL.LU.64 R54, [R1+0x720] ;  /* 0x0007200001367983 */ /* 0x000ea20000300a00 */
[----:B0-----:R-:W-:-:S06]  /*b820*/  PRMT R57, RZ, 0x7610, R57 ;  /* 0x00007610ff397816 */ /* 0x001fcc0000000039 */
[----:B--2---:R0:W2:Y:S04]  /*b830*/  @P4 LDG.E.U8 R57, desc[UR8][R54.64] ;  /* 0x0000000836394981 */ /* 0x0040a8000c1e1100 */
[----:B------:R-:W0:Y:S01]  /*b840*/  LDL.LU.64 R54, [R1+0x718] ;  /* 0x0007180001367983 */ /* 0x000e220000300a00 */
[----:B------:R-:W-:Y:S02]  /*b850*/  PRMT R56, RZ, 0x7610, R56 ;  /* 0x00007610ff387816 */ /* 0x000fe40000000038 */
[----:B------:R-:W-:Y:S02]  /*b860*/  PRMT R53, RZ, 0x7610, R53 ;  /* 0x00007610ff357816 */ /* 0x000fe40000000035 */
[----:B------:R-:W-:Y:S02]  /*b870*/  PRMT R52, RZ, 0x7610, R52 ;  /* 0x00007610ff347816 */ /* 0x000fe40000000034 */
[----:B------:R0:W2:Y:S04]  /*b880*/  @P4 LDG.E.U8 R56, desc[UR8][R36.64] ;  /* 0x0000000824384981 */ /* 0x0000a8000c1e1100 */
[----:B------:R-:W2:Y:S04]  /*b890*/  @P4 LDG.E.U8 R53, desc[UR8][R30.64] ;  /* 0x000000081e354981 */ /* 0x000ea8000c1e1100 */
[----:B------:R-:W2:Y:S04]  /*b8a0*/  @P4 LDG.E.U8 R52, desc[UR8][R28.64] ;  /* 0x000000081c344981 */ /* 0x000ea8000c1e1100 */
[----:B------:R-:W2:Y:S01]  /*b8b0*/  LDL.LU.64 R36, [R1+0x710] ;  /* 0x0007100001247983 */ /* 0x000ea20000300a00 */
[----:B0-----:R-:W-:-:S02]  /*b8c0*/  PRMT R55, RZ, 0x7610, R55 ;  /* 0x00007610ff377816 */ /* 0x001fc40000000037 */
[----:B------:R-:W-:-:S04]  /*b8d0*/  PRMT R54, RZ, 0x7610, R54 ;  /* 0x00007610ff367816 */ /* 0x000fc80000000036 */
[----:B------:R0:W3:Y:S04]  /*b8e0*/  @P4 LDG.E.U8 R55, desc[UR8][R34.64] ;  /* 0x0000000822374981 */ /* 0x0000e8000c1e1100 */
[----:B------:R0:W3:Y:S04]  /*b8f0*/  @P4 LDG.E.U8 R54, desc[UR8][R32.64] ;  /* 0x0000000820364981 */ /* 0x0000e8000c1e1100 */
[----:B------:R-:W0:Y:S04]  /*b900*/  LDL.LU.64 R34, [R1+0x708] ;  /* 0x0007080001227983 */ /* 0x000e280000300a00 */
[----:B------:R-:W3:Y:S04]  /*b910*/  LDL.LU.64 R32, [R1+0x700] ;  /* 0x0007000001207983 */ /* 0x000ee80000300a00 */
[----:B------:R-:W4:Y:S04]  /*b920*/  LDL.LU.64 R30, [R1+0x6f8] ;  /* 0x0006f800011e7983 */ /* 0x000f280000300a00 */
[----:B------:R-:W4:Y:S01]  /*b930*/  LDL.LU.64 R28, [R1+0x6f0] ;  /* 0x0006f000011c7983 */ /* 0x000f220000300a00 */
[----:B------:R-:W-:-:S06]  /*b940*/  PRMT R51, RZ, 0x7610, R51 ;  /* 0x00007610ff337816 */ /* 0x000fcc0000000033 */
[----:B------:R-:W4:Y:S04]  /*b950*/  @P4 LDG.E.U8 R51, desc[UR8][R142.64] ;  /* 0x000000088e334981 */ /* 0x000f28000c1e1100 */
[----:B-1----:R-:W4:Y:S01]  /*b960*/  LDL.LU.64 R142, [R1+0x6e8] ;  /* 0x0006e800018e7983 */ /* 0x002f220000300a00 */
[C---:B------:R-:W-:Y:S02]  /*b970*/  LOP3.LUT R138, R139.reuse, 0x80, RZ, 0xc0, !PT ;  /* 0x000000808b8a7812 */ /* 0x040fe400078ec0ff */
[C---:B------:R-:W-:Y:S02]  /*b980*/  LOP3.LUT R140, R139.reuse, 0x10, RZ, 0xc0, !PT ;  /* 0x000000108b8c7812 */ /* 0x040fe400078ec0ff */
[----:B------:R-:W-:Y:S02]  /*b990*/  PRMT R5, RZ, 0x7610, R5 ;  /* 0x00007610ff057816 */ /* 0x000fe40000000005 */
[----:B------:R-:W-:Y:S01]  /*b9a0*/  LEA.HI R138, R138, R140, RZ, 0x1e ;  /* 0x0000008c8a8a7211 */ /* 0x000fe200078ff0ff */
[----:B------:R-:W-:Y:S01]  /*b9b0*/  IMAD.SHL.U32 R140, R139, 0x8, RZ ;  /* 0x000000088b8c7824 */ /* 0x000fe200078e00ff */
[----:B------:R-:W-:-:S02]  /*b9c0*/  PRMT R4, RZ, 0x7610, R4 ;  /* 0x00007610ff047816 */ /* 0x000fc40000000004 */
[----:B------:R-:W-:Y:S01]  /*b9d0*/  PRMT R49, RZ, 0x7610, R49 ;  /* 0x00007610ff317816 */ /* 0x000fe20000000031 */
[----:B------:R-:W4:Y:S01]  /*b9e0*/  @P4 LDG.E.U8 R5, desc[UR8][R152.64] ;  /* 0x0000000898054981 */ /* 0x000f22000c1e1100 */
[----:B------:R-:W-:Y:S02]  /*b9f0*/  PRMT R47, RZ, 0x7610, R47 ;  /* 0x00007610ff2f7816 */ /* 0x000fe4000000002f */
[----:B------:R-:W-:Y:S01]  /*ba00*/  PRMT R45, RZ, 0x7610, R45 ;  /* 0x00007610ff2d7816 */ /* 0x000fe2000000002d */
[----:B------:R-:W4:Y:S01]  /*ba10*/  @P4 LDG.E.U8 R4, desc[UR8][R148.64] ;  /* 0x0000000894044981 */ /* 0x000f22000c1e1100 */
[----:B------:R-:W-:Y:S02]  /*ba20*/  PRMT R43, RZ, 0x7610, R43 ;  /* 0x00007610ff2b7816 */ /* 0x000fe4000000002b */
[----:B------:R-:W-:Y:S01]  /*ba30*/  PRMT R41, RZ, 0x7610, R41 ;  /* 0x00007610ff297816 */ /* 0x000fe20000000029 */
[----:B------:R-:W4:Y:S01]  /*ba40*/  @P4 LDG.E.U8 R49, desc[UR8][R248.64] ;  /* 0x00000008f8314981 */ /* 0x000f22000c1e1100 */
[----:B------:R-:W-:-:S02]  /*ba50*/  PRMT R39, RZ, 0x7610, R39 ;  /* 0x00007610ff277816 */ /* 0x000fc40000000027 */
[----:B--2---:R-:W-:Y:S01]  /*ba60*/  PRMT R37, RZ, 0x7610, R37 ;  /* 0x00007610ff257816 */ /* 0x004fe20000000025 */
[----:B------:R-:W2:Y:S01]  /*ba70*/  @P4 LDG.E.U8 R47, desc[UR8][R244.64] ;  /* 0x00000008f42f4981 */ /* 0x000ea2000c1e1100 */
[----:B------:R-:W-:Y:S02]  /*ba80*/  PRMT R27, RZ, 0x7610, R27 ;  /* 0x00007610ff1b7816 */ /* 0x000fe4000000001b */
[----:B------:R-:W-:Y:S01]  /*ba90*/  PRMT R25, RZ, 0x7610, R25 ;  /* 0x00007610ff197816 */ /* 0x000fe20000000019 */
[----:B------:R-:W2:Y:S01]  /*baa0*/  @P4 LDG.E.U8 R45, desc[UR8][R238.64] ;  /* 0x00000008ee2d4981 */ /* 0x000ea2000c1e1100 */
[----:B------:R-:W-:Y:S02]  /*bab0*/  PRMT R23, RZ, 0x7610, R23 ;  /* 0x00007610ff177816 */ /* 0x000fe40000000017 */
[----:B------:R-:W-:Y:S01]  /*bac0*/  PRMT R21, RZ, 0x7610, R21 ;  /* 0x00007610ff157816 */ /* 0x000fe20000000015 */
[----:B------:R-:W2:Y:S01]  /*bad0*/  @P4 LDG.E.U8 R43, desc[UR8][R230.64] ;  /* 0x00000008e62b4981 */ /* 0x000ea2000c1e1100 */
[----:B------:R-:W-:-:S02]  /*bae0*/  PRMT R19, RZ, 0x7610, R19 ;  /* 0x00007610ff137816 */ /* 0x000fc40000000013 */
[----:B------:R-:W-:Y:S01]  /*baf0*/  PRMT R17, RZ, 0x7610, R17 ;  /* 0x00007610ff117816 */ /* 0x000fe20000000011 */
        /* <DEDUP_REMOVED lines=11> */
[----:B------:R-:W-:Y:S01]  /*bbb0*/  LOP3.LUT R140, R140, 0x30, RZ, 0xc0, !PT ;  /* 0x000000308c8c7812 */ /* 0x000fe200078ec0ff */
[----:B------:R-:W2:Y:S01]  /*bbc0*/  @P4 LDG.E.U8 R25, desc[UR8][R192.64] ;  /* 0x00000008c0194981 */ /* 0x000ea2000c1e1100 */
[----:B------:R-:W-:-:S03]  /*bbd0*/  LOP3.LUT R139, R139, 0x60, RZ, 0xc0, !PT ;  /* 0x000000608b8b7812 */ /* 0x000fc600078ec0ff */
[----:B------:R-:W2:Y:S02]  /*bbe0*/  @P4 LDG.E.U8 R23, desc[UR8][R188.64] ;  /* 0x00000008bc174981 */ /* 0x000ea4000c1e1100 */
[----:B------:R-:W-:Y:S02]  /*bbf0*/  IMAD R140, R139, 0x20, R140 ;  /* 0x000000208b8c7824 */ /* 0x000fe400078e028c */
[----:B------:R-:W2:Y:S04]  /*bc00*/  @P4 LDG.E.U8 R21, desc[UR8][R184.64] ;  /* 0x00000008b8154981 */ /* 0x000ea8000c1e1100 */
        /* <DEDUP_REMOVED lines=9> */
[----:B------:R-:W2:Y:S01]  /*bca0*/  LDL.LU R139, [R1+0x6e4] ;  /* 0x0006e400018b7983 */ /* 0x000ea20000300800 */
[----:B0-----:R-:W-:-:S02]  /*bcb0*/  PRMT R35, RZ, 0x7610, R35 ;  /* 0x00007610ff237816 */ /* 0x001fc40000000023 */
[----:B---3--:R-:W-:-:S04]  /*bcc0*/  PRMT R33, RZ, 0x7610, R33 ;  /* 0x00007610ff217816 */ /* 0x008fc80000000021 */
[----:B------:R-:W3:Y:S01]  /*bcd0*/  @P4 LDG.E.U8 R35, desc[UR8][R212.64] ;  /* 0x00000008d4234981 */ /* 0x000ee2000c1e1100 */
[----:B----4-:R-:W-:-:S03]  /*bce0*/  PRMT R31, RZ, 0x7610, R31 ;  /* 0x00007610ff1f7816 */ /* 0x010fc6000000001f */
[----:B------:R-:W4:Y:S01]  /*bcf0*/  @P4 LDG.E.U8 R33, desc[UR8][R208.64] ;  /* 0x00000008d0214981 */ /* 0x000f22000c1e1100 */
[----:B------:R-:W-:-:S03]  /*bd00*/  PRMT R29, RZ, 0x7610, R29 ;  /* 0x00007610ff1d7816 */ /* 0x000fc6000000001d */
[----:B------:R-:W2:Y:S04]  /*bd10*/  @P4 LDG.E.U8 R31, desc[UR8][R204.64] ;  /* 0x00000008cc1f4981 */ /* 0x000ea8000c1e1100 */
[----:B------:R-:W2:Y:S01]  /*bd20*/  @P4 LDG.E.U8 R29, desc[UR8][R200.64] ;  /* 0x00000008c81d4981 */ /* 0x000ea2000c1e1100 */
[----:B------:R-:W-:Y:S02]  /*bd30*/  LOP3.LUT R138, R140, R138, RZ, 0x3c, !PT ;  /* 0x0000008a8c8a7212 */ /* 0x000fe400078e3cff */
[----:B------:R-:W0:Y:S01]  /*bd40*/  S2R R140, SR_TID.X ;  /* 0x00000000008c7919 */ /* 0x000e220000002100 */
[----:B------:R-:W-:Y:S02]  /*bd50*/  PRMT R50, RZ, 0x7610, R50 ;  /* 0x00007610ff327816 */ /* 0x000fe40000000032 */
[----:B------:R-:W-:-:S02]  /*bd60*/  PRMT R48, RZ, 0x7610, R48 ;  /* 0x00007610ff307816 */ /* 0x000fc40000000030 */
[----:B------:R-:W-:Y:S02]  /*bd70*/  PRMT R46, RZ, 0x7610, R46 ;  /* 0x00007610ff2e7816 */ /* 0x000fe4000000002e */
[----:B------:R-:W-:Y:S01]  /*bd80*/  PRMT R44, RZ, 0x7610, R44 ;  /* 0x00007610ff2c7816 */ /* 0x000fe2000000002c */
[----:B------:R-:W3:Y:S01]  /*bd90*/  @P4 LDG.E.U8 R50, desc[UR8][R250.64] ;  /* 0x00000008fa324981 */ /* 0x000ee2000c1e1100 */
[----:B------:R-:W-:Y:S02]  /*bda0*/  PRMT R42, RZ, 0x7610, R42 ;  /* 0x00007610ff2a7816 */ /* 0x000fe4000000002a */
[----:B------:R-:W-:Y:S01]  /*bdb0*/  PRMT R40, RZ, 0x7610, R40 ;  /* 0x00007610ff287816 */ /* 0x000fe20000000028 */
[----:B------:R-:W3:Y:S01]  /*bdc0*/  @P4 LDG.E.U8 R48, desc[UR8][R246.64] ;  /* 0x00000008f6304981 */ /* 0x000ee2000c1e1100 */
[----:B------:R-:W-:Y:S02]  /*bdd0*/  PRMT R38, RZ, 0x7610, R38 ;  /* 0x00007610ff267816 */ /* 0x000fe40000000026 */
[----:B------:R-:W-:Y:S01]  /*bde0*/  PRMT R36, RZ, 0x7610, R36 ;  /* 0x00007610ff247816 */ /* 0x000fe20000000024 */
[----:B------:R-:W3:Y:S01]  /*bdf0*/  @P4 LDG.E.U8 R46, desc[UR8][R242.64] ;  /* 0x00000008f22e4981 */ /* 0x000ee2000c1e1100 */
[----:B------:R-:W-:-:S02]  /*be00*/  PRMT R34, RZ, 0x7610, R34 ;  /* 0x00007610ff227816 */ /* 0x000fc40000000022 */
        /* <DEDUP_REMOVED lines=18> */
[----:B------:R-:W-:Y:S01]  /*bf30*/  PRMT R8, RZ, 0x7610, R8 ;  /* 0x00007610ff087816 */ /* 0x000fe20000000008 */
[----:B------:R-:W4:Y:S01]  /*bf40*/  @P4 LDG.E.U8 R32, desc[UR8][R206.64] ;  /* 0x00000008ce204981 */ /* 0x000f22000c1e1100 */
[----:B------:R-:W-:Y:S02]  /*bf50*/  PRMT R130, RZ, 0x7610, R130 ;  /* 0x00007610ff827816 */ /* 0x000fe40000000082 */
[----:B------:R-:W-:Y:S01]  /*bf60*/  PRMT R129, RZ, 0x7610, R129 ;  /* 0x00007610ff817816 */ /* 0x000fe20000000081 */
[----:B------:R-:W4:Y:S01]  /*bf70*/  @P4 LDG.E.U8 R30, desc[UR8][R202.64] ;  /* 0x00000008ca1e4981 */ /* 0x000f22000c1e1100 */
[----:B------:R-:W-:Y:S02]  /*bf80*/  PRMT R128, RZ, 0x7610, R128 ;  /* 0x00007610ff807816 */ /* 0x000fe40000000080 */
[----:B------:R-:W-:Y:S01]  /*bf90*/  F2FP.SATFINITE.E4M3.F32.PACK_AB_MERGE_C R237, R237, R240, RZ ;  /* 0x000000f0eded723e */ /* 0x000fe200048070ff */
[----:B------:R-:W4:Y:S04]  /*bfa0*/  @P4 LDG.E.U8 R28, desc[UR8][R198.64] ;  /* 0x00000008c61c4981 */ /* 0x000f28000c1e1100 */
        /* <DEDUP_REMOVED lines=13> */
[----:B------:R-:W1:Y:S01]  /*c080*/  LDS R240, [R131+0x8000] ;  /* 0x0080000083f07984 */ /* 0x000e620000000800 */
[----:B------:R-:W-:Y:S01]  /*c090*/  BAR.SYNC.DEFER_BLOCKING 0x0 ;  /* 0x0000000000007b1d */ /* 0x000fe20000010000 */
[----:B0-----:R-:W-:-:S04]  /*c0a0*/  LOP3.LUT R140, R140, 0xf, RZ, 0xc0, !PT ;  /* 0x0000000f8c8c7812 */ /* 0x001fc800078ec0ff */
[----:B------:R-:W-:Y:S02]  /*c0b0*/  LEA R140, R140, UR4, 0x6 ;  /* 0x000000048c8c7c11 */ /* 0x000fe4000f8e30ff */
[----:B------:R-:W-:Y:S02]  /*c0c0*/  F2FP.SATFINITE.E4M3.F32.PACK_AB_MERGE_C R141, R141, R233, RZ ;  /* 0x000000e98d8d723e */ /* 0x000fe400048070ff */
[----:B------:R0:W5:Y:S01]  /*c0d0*/  LDL.LU R233, [R1+0x6e0] ;  /* 0x0006e00001e97983 */ /* 0x0001620000300800 */
[----:B------:R-:W-:Y:S01]  /*c0e0*/  IMAD.IADD R138, R138, 0x1, R140 ;  /* 0x000000018a8a7824 */ /* 0x000fe200078e028c */
[----:B------:R-:W-:Y:S02]  /*c0f0*/  F2FP.SATFINITE.E4M3.F32.PACK_AB_MERGE_C R140, R229, R232, RZ ;  /* 0x000000e8e58c723e */ /* 0x000fe400048070ff */
[----:B------:R0:W5:Y:S01]  /*c100*/  LDL.LU R232, [R1+0x6dc] ;  /* 0x0006dc0001e87983 */ /* 0x0001620000300800 */
[----:B------:R-:W-:-:S03]  /*c110*/  F2FP.SATFINITE.E4M3.F32.PACK_AB_MERGE_C R236, R236, R228, RZ ;  /* 0x000000e4ecec723e */ /* 0x000fc600048070ff */
[----:B------:R0:W5:Y:S04]  /*c120*/  LDL.LU R229, [R1+0x6d8] ;  /* 0x0006d80001e57983 */ /* 0x0001680000300800 */
[----:B------:R0:W5:Y:S04]  /*c130*/  LDL.LU R228, [R1+0x6d4] ;  /* 0x0006d40001e47983 */ /* 0x0001680000300800 */
[----:B------:R0:W-:Y:S04]  /*c140*/  STS.U8 [R132+UR4+0xfa00], R5 ;  /* 0x00fa000584007988 */ /* 0x0001e80008000004 */
[----:B------:R1:W-:Y:S04]  /*c150*/  STS.U8 [R132+UR4+0xfc00], R4 ;  /* 0x00fc000484007988 */ /* 0x0003e80008000004 */
[----:B------:R-:W-:Y:S01]  /*c160*/  STS.U8 [R132+UR4+0x8000], R127 ;  /* 0x0080007f84007988 */ /* 0x000fe20008000004 */
[----:B0-----:R-:W-:-:S03]  /*c170*/  F2FP.SATFINITE.E4M3.F32.PACK_AB_MERGE_C R5, R136, R137, R140 ;  /* 0x000000898805723e */ /* 0x001fc6000480708c */
[----:B------:R0:W5:Y:S01]  /*c180*/  LDL.LU R137, [R1+0x6d0] ;  /* 0x0006d00001897983 */ /* 0x0001620000300800 */
[----:B-1----:R-:W-:-:S03]  /*c190*/  F2FP.SATFINITE.E4M3.F32.PACK_AB_MERGE_C R4, R134, R135, R141 ;  /* 0x000000878604723e */ /* 0x002fc6000480708d */
        /* <DEDUP_REMOVED lines=39> */
[----:B--2---:R-:W-:Y:S04]  /*c410*/  STS.U8 [R132+UR4+0xd000], R47 ;  /* 0x00d0002f84007988 */ /* 0x004fe80008000004 */
[----:B------:R-:W-:Y:S04]  /*c420*/  STS.U8 [R132+UR4+0xd200], R45 ;  /* 0x00d2002d84007988 */ /* 0x000fe80008000004 */
[----:B------:R-:W-:Y:S04]  /*c430*/  STS.U8 [R132+UR4+0xd400], R43 ;  /* 0x00d4002b84007988 */ /* 0x000fe80008000004 */
[----:B------:R-:W-:Y:S04]  /*c440*/  STS.U8 [R132+UR4+0xd600], R41 ;  /* 0x00d6002984007988 */ /* 0x000fe80008000004 */
[----:B------:R-:W-:Y:S04]  /*c450*/  STS.U8 [R132+UR4+0xd800], R39 ;  /* 0x00d8002784007988 */ /* 0x000fe80008000004 */
[----:B------:R-:W-:Y:S04]  /*c460*/  STS.U8 [R132+UR4+0xda00], R37 ;  /* 0x00da002584007988 */ /* 0x000fe80008000004 */
[----:B---3--:R-:W-:Y:S04]  /*c470*/  STS.U8 [R132+UR4+0xdc00], R35 ;  /* 0x00dc002384007988 */ /* 0x008fe80008000004 */
        /* <DEDUP_REMOVED lines=15> */
[----:B------:R0:W5:Y:S04]  /*c570*/  LDL.LU R136, [R1+0x6cc] ;  /* 0x0006cc0001887983 */ /* 0x0001680000300800 */
[----:B------:R1:W-:Y:S04]  /*c580*/  STS.U8 [R139+UR4+0xf900], R6 ;  /* 0x00f900068b007988 */ /* 0x0003e80008000004 */
[----:B------:R0:W5:Y:S04]  /*c590*/  LDL.LU R135, [R1+0x6c8] ;  /* 0x0006c80001877983 */ /* 0x0001680000300800 */
[----:B------:R0:W5:Y:S01]  /*c5a0*/  LDL.LU R134, [R1+0x6c4] ;  /* 0x0006c40001867983 */ /* 0x0001620000300800 */
[----:B-1----:R-:W-:-:S03]  /*c5b0*/  F2FP.SATFINITE.E4M3.F32.PACK_AB_MERGE_C R6, R2, R133, R236 ;  /* 0x000000850206723e */ /* 0x002fc600048070ec */
[----:B------:R0:W5:Y:S04]  /*c5c0*/  LDL.LU R133, [R1+0x6c0] ;  /* 0x0006c00001857983 */ /* 0x0001680000300800 */
[----:B------:R0:W5:Y:S01]  /*c5d0*/  LDL.LU R2, [R1+0x6bc] ;  /* 0x0006bc0001027983 */ /* 0x0001620000300800 */
[----:B------:R-:W-:-:S04]  /*c5e0*/  FADD R0, -R3, -INF ;  /* 0xff80000003007421 */ /* 0x000fc80000000100 */
[----:B------:R-:W-:Y:S01]  /*c5f0*/  FMUL R0, R0, 1.4426950216293334961 ;  /* 0x3fb8aa3b00007820 */ /* 0x000fe20000400000 */
[----:B------:R-:W-:-:S05]  /*c600*/  F2FP.SATFINITE.E4M3.F32.PACK_AB_MERGE_C R7, R241, R252, R237 ;  /* 0x000000fcf107723e */ /* 0x000fca00048070ed */
[----:B------:R-:W1:Y:S01]  /*c610*/  MUFU.EX2 R0, R0 ;  /* 0x0000000000007308 */ /* 0x000e620000000800 */
        /* <DEDUP_REMOVED lines=63> */
[----:B------:R2:W-:Y:S02]  /*ca10*/  STS.128 [R138+0x20000], R4 ;  /* 0x020000048a007388 */ /* 0x0005e40000000c00 */
[----:B--2---:R-:W2:Y:S01]  /*ca20*/  LDTM.x128 R4, tmem[UR7] ;  /* 0x00000007000479ee */ /* 0x004ea200083c0000 */
[----:B------:R-:W-:Y:S01]  /*ca30*/  NOP ;  /* 0x0000000000007918 */ /* 0x000fe20000000000 */
[----:B01----:R-:W-:Y:S05]  /*ca40*/  @!P4 BRA `(.L_x_9) ;  /* 0x000000080004c947 */ /* 0x003fea0003800000 */
[C---:B--2---:R-:W-:Y:S01]  /*ca50*/  FMUL R4, R0.reuse, R4 ;  /* 0x0000000400047220 */ /* 0x044fe20000400000 */
[C---:B------:R-:W-:Y:S01]  /*ca60*/  FMUL R5, R0.reuse, R5 ;  /* 0x0000000500057220 */ /* 0x040fe20000400000 */
        /* <DEDUP_REMOVED lines=125> */
[----:B------:R-:W-:-:S04]  /*d240*/  FMUL R131, R0, R131 ;  /* 0x0000008300837220 */ /* 0x000fc80000400000 */
[----:B------:R0:W-:Y:S03]  /*d250*/  STTM.x128 tmem[UR7], R4 ;  /* 0x00000004000079ed */ /* 0x0001e600083c0007 */
.L_x_9:
[----:B0-2---:R0:W5:Y:S01]  /*d260*/  LDL R9, [R1+0x6b8] ;  /* 0x0006b80001097983 */ /* 0x0051620000100800 */
[----:B------:R-:W1:Y:S01]  /*d270*/  LDC R8, c[0x0][0x3f0] ;  /* 0x0000fc00ff087b82 */ /* 0x000e620000000800 */
[----:B------:R-:W2:Y:S07]  /*d280*/  FENCE.VIEW.ASYNC.T ;  /* 0x00000000000073c6 */ /* 0x000eae0000000200 */
[----:B--2---:R-:W-:Y:S01]  /*d290*/  BAR.SYNC.DEFER_BLOCKING 0x0 ;  /* 0x0000000000007b1d */ /* 0x004fe20000010000 */
[----:B-1----:R-:W-:-:S05]  /*d2a0*/  VIADD R8, R8, 0xffffffc0 ;  /* 0xffffffc008087836 */ /* 0x002fca0000000000 */
[----:B------:R1:W-:Y:S06]  /*d2b0*/  MEMBAR.ALL.CTA ;  /* 0x0000000000007992 */ /* 0x0003ec0000008000 */
[----:B-1----:R-:W1:Y:S02]  /*d2c0*/  FENCE.VIEW.ASYNC.S ;  /* 0x00000000000073c6 */ /* 0x002e640000000000 */
[----:B-1----:R-:W-:Y:S06]  /*d2d0*/  BAR.SYNC.DEFER_BLOCKING 0x0 ;  /* 0x0000000000007b1d */ /* 0x002fec0000010000 */
[----:B0-----:R-:W-:Y:S05]  /*d2e0*/  @!P5 BRA `(.L_x_10) ;  /* 0x0000000000b8d947 */ /* 0x001fea0003800000 */
[----:B------:R-:W-:Y:S01]  /*d2f0*/  IMAD.MOV.U32 R5, RZ, RZ, RZ ;  /* 0x000000ffff057224 */ /* 0x000fe200078e00ff */
[----:B------:R-:W-:Y:S01]  /*d300*/  ELECT P6, URZ, PT ;  /* 0x0000000000ff782f */ /* 0x000fe200038c0000 */
[----:B-----5:R-:W-:Y:S01]  /*d310*/  VIADD R4, R9, 0x20000 ;  /* 0x0002000009047836 */ /* 0x020fe20000000000 */
[----:B------:R-:W-:Y:S01]  /*d320*/  UMOV UR13, 0x7fffbfdf ;  /* 0x7fffbfdf000d7882 */ /* 0x000fe20000000000 */
[----:B------:R-:W-:Y:S01]  /*d330*/  IMAD.MOV.U32 R229, RZ, RZ, RZ ;  /* 0x000000ffffe57224 */ /* 0x000fe200078e00ff */
[----:B------:R-:W-:Y:S01]  /*d340*/  R2UR UR11, R5 ;  /* 0x00000000050b72ca */ /* 0x000fe200000e0000 */
[----:B------:R-:W-:Y:S01]  /*d350*/  VIADD R5, R9, 0x8000 ;  /* 0x0000800009057836 */ /* 0x000fe20000000000 */
[----:B------:R-:W-:Y:S01]  /*d360*/  SHF.R.U32.HI R4, RZ, 0x4, R4 ;  /* 0x00000004ff047819 */ /* 0x000fe20000011604 */
[----:B------:R-:W-:Y:S02]  /*d370*/  UIADD3 UR16, UPT, UPT, UR5, 0x100000, URZ ;  /* 0x0010000005107890 */ /* 0x000fe4000fffe0ff */
[----:B------:R-:W-:Y:S01]  /*d380*/  UIADD3 UR30, UPT, UPT, UR5, 0x100000, URZ ;  /* 0x00100000051e7890 */ /* 0x000fe2000fffe0ff */
[----:B------:R-:W-:Y:S01]  /*d390*/  SHF.R.U32.HI R5, RZ, 0x4, R5 ;  /* 0x00000004ff057819 */ /* 0x000fe20000011605 */
[----:B------:R-:W-:Y:S01]  /*d3a0*/  UMOV UR24, 0x0 ;  /* 0x0000000000187882 */ /* 0x000fe20000000000 */
[----:B------:R-:W-:Y:S01]  /*d3b0*/  SGXT.U32 R4, R4, 0xe ;  /* 0x0000000e0404781a */ /* 0x000fe20000000000 */
[----:B------:R-:W-:Y:S01]  /*d3c0*/  @P6 IMAD.MOV.U32 R7, RZ, RZ, -0x7fffbfe0 ;  /* 0x80004020ff076424 */ /* 0x000fe200078e00ff */
[----:B------:R-:W-:Y:S01]  /*d3d0*/  SGXT.U32 R5, R5, 0xe ;  /* 0x0000000e0505781a */ /* 0x000fe20000000000 */
[----:B------:R-:W-:Y:S01]  /*d3e0*/  UMOV UR25, 0x4400010 ;  /* 0x0440001000197882 */ /* 0x000fe20000000000 */
[C---:B------:R-:W-:Y:S01]  /*d3f0*/  R2UR UR10, R4.reuse ;  /* 0x00000000040a72ca */ /* 0x040fe200000e0000 */
[----:B------:R-:W-:Y:S01]  /*d400*/  UMOV UR15, 0x80004020 ;  /* 0x80004020000f7882 */ /* 0x000fe20000000000 */
[C---:B------:R-:W-:Y:S01]  /*d410*/  R2UR UR12, R5.reuse ;  /* 0x00000000050c72ca */ /* 0x040fe200000e0000 */
[----:B------:R-:W-:Y:S01]  /*d420*/  UMOV UR26, 0x0 ;  /* 0x00000000001a7882 */ /* 0x000fe20000000000 */
[----:B------:R-:W-:Y:S01]  /*d430*/  IADD3 R5, P5, PT, R5, 0x2, RZ ;  /* 0x0000000205057810 */ /* 0x000fe20007fbe0ff */
[----:B------:R-:W-:Y:S01]  /*d440*/  UMOV UR27, 0x4400010 ;  /* 0x04400010001b7882 */ /* 0x000fe20000000000 */
[----:B------:R-:W-:Y:S01]  /*d450*/  @P6 R2UR UR21, R7 ;  /* 0x00000000071562ca */ /* 0x000fe200000e0000 */
[----:B------:R-:W-:Y:S01]  /*d460*/  UMOV UR28, 0x0 ;  /* 0x00000000001c7882 */ /* 0x000fe20000000000 */
[----:B------:R-:W-:Y:S01]  /*d470*/  R2UR UR22, R5 ;  /* 0x00000000051672ca */ /* 0x000fe200000e0000 */
[----:B------:R-:W-:Y:S01]  /*d480*/  UMOV UR29, 0x4400010 ;  /* 0x04400010001d7882 */ /* 0x000fe20000000000 */
[----:B------:R-:W-:Y:S01]  /*d490*/  @P6 MOV R5, R228 ;  /* 0x000000e400056202 */ /* 0x000fe20000000f00 */
[----:B------:R-:W-:Y:S01]  /*d4a0*/  UMOV UR32, 0x0 ;  /* 0x0000000000207882 */ /* 0x000fe20000000000 */
[----:B------:R-:W-:Y:S01]  /*d4b0*/  R2UR UR14, R4 ;  /* 0x00000000040e72ca */ /* 0x000fe200000e0000 */
[----:B------:R-:W-:Y:S01]  /*d4c0*/  UMOV UR33, 0x4400010 ;  /* 0x0440001000217882 */ /* 0x000fe20000000000 */
[----:B------:R-:W-:Y:S01]  /*d4d0*/  @P6 R2UR UR17, R5 ;  /* 0x00000000051162ca */ /* 0x000fe200000e0000 */
[----:B------:R-:W-:Y:S01]  /*d4e0*/  IMAD.U32 R6, RZ, RZ, UR12 ;  /* 0x0000000cff067e24 */ /* 0x000fe2000f8e00ff */
[----:B------:R-:W-:-:S02]  /*d4f0*/  UMOV UR12, 0xfffffffe ;  /* 0xfffffffe000c7882 */ /* 0x000fc40000000000 */
[----:B------:R-:W-:Y:S02]  /*d500*/  UIADD3.64 UR10, UPT, UPT, UR10, -UR12, URZ ;  /* 0x8000000c0a0a7297 */ /* 0x000fe4000fffe0ff */
[----:B------:R-:W-:Y:S01]  /*d510*/  @P6 R2UR UR20, R6 ;  /* 0x00000000061462ca */ /* 0x000fe200000e0000 */
[----:B------:R-:W-:-:S05]  /*d520*/  IMAD.MOV.U32 R6, RZ, RZ, RZ ;  /* 0x000000ffff067224 */ /* 0x000fca00078e00ff */
[----:B------:R-:W-:-:S04]  /*d530*/  IADD3.X R6, PT, PT, R6, -0x7fffbfe0, RZ, P5, !PT ;  /* 0x8000402006067810 */ /* 0x000fc80002ffe4ff */
[----:B------:R-:W-:-:S03]  /*d540*/  R2UR UR23, R6 ;  /* 0x00000000061772ca */ /* 0x000fc600000e0000 */
[----:B------:R0:W-:Y:S10]  /*d550*/  UTCQMMA gdesc[UR14], gdesc[UR20], tmem[UR5], tmem[UR24], idesc[UR25], UPT ;  /* 0x00ff18140e0075ea */ /* 0x0001f4000b800305 */
[----:B------:R-:W-:-:S02]  /*d560*/  UIADD3.64 UR12, UPT, UPT, UR22, 0x3fe, URZ ;  /* 0x000003fe160c7897 */ /* 0x000fc4000fffe0ff */
[----:B------:R0:W-:Y:S01]  /*d570*/  UTCQMMA gdesc[UR10], gdesc[UR22], tmem[UR5], tmem[UR26], idesc[UR27], UPT ;  /* 0x00ff1a160a0075ea */ /* 0x0001e2000b800305 */
[----:B------:R-:W-:-:S06]  /*d580*/  UIADD3.64 UR18, UPT, UPT, UR22, 0x400, URZ ;  /* 0x0000040016127897 */ /* 0x000fcc000fffe0ff */
[----:B------:R0:W-:Y:S03]  /*d590*/  UTCQMMA gdesc[UR14], gdesc[UR12], tmem[UR16], tmem[UR28], idesc[UR29], UPT ;  /* 0x00ff1c0c0e0075ea */ /* 0x0001e6000b800310 */
[----:B------:R0:W-:Y:S01]  /*d5a0*/  UTCQMMA gdesc[UR10], gdesc[UR18], tmem[UR30], tmem[UR32], idesc[UR33], UPT ;  /* 0x00ff20120a0075ea */ /* 0x0001e2000b80031e */
[----:B------:R0:W-:Y:S01]  /*d5b0*/  UTCBAR [UR17], URZ ;  /* 0x000000ff110073e9 */ /* 0x0001e200080000ff */
[----:B------:R-:W-:Y:S01]  /*d5c0*/  NOP ;  /* 0x0000000000007918 */ /* 0x000fe20000000000 */
.L_x_10:
[----:B------:R-:W-:Y:S01]  /*d5d0*/  FADD R0, R0, R240 ;  /* 0x000000f000007221 */ /* 0x000fe20000000000 */
[----:B------:R-:W-:Y:S01]  /*d5e0*/  ISETP.GE.AND P5, PT, R8, 0x1, PT ;  /* 0x000000010800780c */ /* 0x000fe20003fa6270 */
[----:B------:R-:W-:Y:S01]  /*d5f0*/  IMAD.MOV.U32 R141, RZ, RZ, RZ ;  /* 0x000000ffff8d7224 */ /* 0x000fe200078e00ff */
[----:B------:R-:W-:Y:S02]  /*d600*/  FSEL R138, R3, -INF , P4 ;  /* 0xff800000038a7808 */ /* 0x000fe40002000000 */
[----:B------:R-:W-:-:S05]  /*d610*/  FSEL R0, R0, 1, P4 ;  /* 0x3f80000000007808 */ /* 0x000fca0002000000 */
[----:B------:R1:W-:Y:S04]  /*d620*/  STL [R1+0x5d4], R0 ;  /* 0x0005d40001007387 */ /* 0x0003e80000100800 */
[----:B------:R-:W-:Y:S05]  /*d630*/  @!P5 BRA `(.L_x_11) ;  /* 0x000000740044d947 */ /* 0x000fea0003800000 */
[----:B-----5:R-:W-:Y:S01]  /*d640*/  SHF.R.U32.HI R232, RZ, 0x4, R232 ;  /* 0x00000004ffe87819 */ /* 0x020fe200000116e8 */
[----:B------:R-:W-:Y:S01]  /*d650*/  IMAD.MOV.U32 R3, RZ, RZ, RZ ;  /* 0x000000ffff037224 */ /* 0x000fe200078e00ff */
[----:B------:R-:W-:Y:S01]  /*d660*/  LOP3.LUT R2, R2, 0xfffff7ff, RZ, 0xc0, !PT ;  /* 0xfffff7ff02027812 */ /* 0x000fe200078ec0ff */
[----:B------:R-:W2:Y:S01]  /*d670*/  S2R R10, SR_TID.X ;  /* 0x00000000000a7919 */ /* 0x000ea20000002100 */
[----:B-1----:R-:W-:Y:S01]  /*d680*/  SGXT.U32 R0, R232, 0xe ;  /* 0x0000000ee800781a */ /* 0x002fe20000000000 */
[----:B------:R-:W-:Y:S01]  /*d690*/  IMAD.MOV.U32 R140, RZ, RZ, 0x1 ;  /* 0x00000001ff8c7424 */ /* 0x000fe200078e00ff */
[----:B------:R-:W-:Y:S01]  /*d6a0*/  @P3 LOP3.LUT R2, R2, 0x800, RZ, 0xfc, !PT ;  /* 0x0000080002023812 */ /* 0x000fe200078efcff */
[----:B------:R-:W-:Y:S01]  /*d6b0*/  IMAD.MOV.U32 R20, RZ, RZ, RZ ;  /* 0x000000ffff147224 */ /* 0x000fe200078e00ff */
[----:B------:R-:W-:Y:S01]  /*d6c0*/  R2UR UR6, R228 ;  /* 0x00000000e40672ca */ /* 0x000fe200000e0000 */
[----:B------:R1:W-:Y:S01]  /*d6d0*/  STL [R1+0x694], R0 ;  /* 0x0006940001007387 */ /* 0x0003e20000100800 */
[----:B------:R-:W-:Y:S01]  /*d6e0*/  LOP3.LUT R2, R2, 0xfffffbff, RZ, 0xc0, !PT ;  /* 0xfffffbff02027812 */ /* 0x000fe200078ec0ff */
[----:B------:R-:W-:Y:S01]  /*d6f0*/  IMAD.MOV.U32 R252, RZ, RZ, RZ ;  /* 0x000000fffffc7224 */ /* 0x000fe200078e00ff */
[----:B0-----:R-:W-:-:S02]  /*d700*/  UMOV UR13, 0x80004020 ;  /* 0x80004020000d7882 */ /* 0x001fc40000000000 */
[----:B------:R-:W-:-:S04]  /*d710*/  @P2 LOP3.LUT R2, R2, 0x400, RZ, 0xfc, !PT ;  /* 0x0000040002022812 */ /* 0x000fc800078efcff */
[----:B------:R-:W-:Y:S02]  /*d720*/  LOP3.LUT R2, R2, 0xfffffdff, RZ, 0xc0, !PT ;  /* 0xfffffdff02027812 */ /* 0x000fe400078ec0ff */
[----:B-1----:R-:W-:Y:S02]  /*d730*/  IADD3 R0, P4, PT, R0, 0x2, RZ ;  /* 0x0000000200007810 */ /* 0x002fe40007f9e0ff */
[----:B------:R-:W-:Y:S02]  /*d740*/  @P1 LOP3.LUT R2, R2, 0x200, RZ, 0xfc, !PT ;  /* 0x0000020002021812 */ /* 0x000fe400078efcff */
[----:B------:R-:W-:Y:S01]  /*d750*/  R2UR UR10, R0 ;  /* 0x00000000000a72ca */ /* 0x000fe200000e0000 */
[----:B------:R-:W-:Y:S01]  /*d760*/  VIADD R0, R9, 0x20000 ;  /* 0x0002000009007836 */ /* 0x000fe20000000000 */
[----:B------:R-:W-:Y:S02]  /*d770*/  IADD3.X R3, PT, PT, R3, 0x40004040, RZ, P4, !PT ;  /* 0x4000404003037810 */ /* 0x000fe400027fe4ff */
[----:B------:R-:W-:-:S02]  /*d780*/  LOP3.LUT R2, R2, 0xfffffeff, RZ, 0xc0, !PT ;  /* 0xfffffeff02027812 */ /* 0x000fc400078ec0ff */
[----:B------:R-:W-:Y:S02]  /*d790*/  SHF.R.U32.HI R0, RZ, 0x4, R0 ;  /* 0x00000004ff007819 */ /* 0x000fe40000011600 */
[----:B------:R-:W-:Y:S02]  /*d7a0*/  R2UR UR11, R3 ;  /* 0x00000000030b72ca */ /* 0x000fe400000e0000 */
[----:B------:R-:W-:Y:S02]  /*d7b0*/  SGXT.U32 R0, R0, 0xe ;  /* 0x0000000e0000781a */ /* 0x000fe40000000000 */
[----:B------:R-:W-:Y:S02]  /*d7c0*/  @P0 LOP3.LUT R2, R2, 0x100, RZ, 0xfc, !PT ;  /* 0x0000010002020812 */ /* 0x000fe400078efcff */
[C---:B------:R-:W-:Y:S02]  /*d7d0*/  R2UR UR12, R0.reuse ;  /* 0x00000000000c72ca */ /* 0x040fe400000e0000 */
[----:B------:R-:W-:Y:S01]  /*d7e0*/  IADD3 R3, P4, PT, R0, 0x2, RZ ;  /* 0x0000000200037810 */ /* 0x000fe20007f9e0ff */
[----:B------:R-:W-:Y:S01]  /*d7f0*/  IMAD.MOV.U32 R0, RZ, RZ, RZ ;  /* 0x000000ffff007224 */ /* 0x000fe200078e00ff */
[----:B------:R-:W-:-:S02]  /*d800*/  LOP3.LUT R2, R2, 0xffffffbf, RZ, 0xc0, !PT ;  /* 0xffffffbf02027812 */ /* 0x000fc400078ec0ff */
[----:B------:R-:W-:Y:S01]  /*d810*/  R2UR UR14, R3 ;  /* 0x00000000030e72ca */ /* 0x000fe200000e0000 */
[----:B------:R-:W-:Y:S01]  /*d820*/  IMAD.U32 R3, RZ, RZ, UR4 ;  /* 0x00000004ff037e24 */ /* 0x000fe2000f8e00ff */
[----:B------:R-:W-:Y:S01]  /*d830*/  IADD3.X R0, PT, PT, R0, -0x7fffbfe0, RZ, P4, !PT ;  /* 0x8000402000007810 */ /* 0x000fe200027fe4ff */
[----:B------:R-:W-:Y:S01]  /*d840*/  UIADD3.64 UR48, UPT, UPT, UR10, 0x2, URZ ;  /* 0x000000020a307897 */ /* 0x000fe2000fffe0ff */
[----:B--2---:R-:W-:Y:S01]  /*d850*/  SHF.R.U32.HI R10, RZ, 0x5, R10 ;  /* 0x00000005ff0a7819 */ /* 0x004fe2000001160a */
[----:B------:R-:W-:Y:S01]  /*d860*/  UIADD3.64 UR50, UPT, UPT, UR10, 0x4, URZ ;  /* 0x000000040a327897 */ /* 0x000fe2000fffe0ff */
[----:B------:R-:W-:Y:S01]  /*d870*/  R2UR UR15, R0 ;  /* 0x00000000000f72ca */ /* 0x000fe200000e0000 */
[----:B------:R-:W-:Y:S01]  /*d880*/  VIADD R0, R9, 0x18000 ;  /* 0x0001800009007836 */ /* 0x000fe20000000000 */
[----:B------:R-:W-:Y:S01]  /*d890*/  UIADD3.64 UR76, UPT, UPT, UR10, 0x1fe, URZ ;  /* 0x000001fe0a4c7897 */ /* 0x000fe2000fffe0ff */
[----:B------:R-:W-:Y:S01]  /*d8a0*/  IMAD.MOV.U32 R9, RZ, RZ, RZ ;  /* 0x000000ffff097224 */ /* 0x000fe200078e00ff */
[----:B------:R-:W-:-:S02]  /*d8b0*/  UIADD3.64 UR52, UPT, UPT, UR10, 0x204, URZ ;  /* 0x000002040a347897 */ /* 0x000fc4000fffe0ff */
[----:B------:R-:W-:Y:S01]  /*d8c0*/  SHF.R.U32.HI R0, RZ, 0x4, R0 ;  /* 0x00000004ff007819 */ /* 0x000fe20000011600 */
[----:B------:R-:W-:Y:S02]  /*d8d0*/  UIADD3.64 UR54, UPT, UPT, UR10, 0x3fe, URZ ;  /* 0x000003fe0a367897 */ /* 0x000fe4000fffe0ff */
[----:B------:R-:W-:Y:S01]  /*d8e0*/  UIADD3.64 UR56, UPT, UPT, UR10, 0x400, URZ ;  /* 0x000004000a387897 */ /* 0x000fe2000fffe0ff */
[----:B------:R-:W-:Y:S01]  /*d8f0*/  SGXT.U32 R4, R0, 0xe ;  /* 0x0000000e0004781a */ /* 0x000fe20000000000 */
[----:B------:R-:W-:Y:S01]  /*d900*/  UIADD3.64 UR58, UPT, UPT, UR10, 0x402, URZ ;  /* 0x000004020a3a7897 */ /* 0x000fe2000fffe0ff */
[----:B------:R-:W-:Y:S01]  /*d910*/  SHF.R.U32.HI R0, RZ, 0x4, R3 ;  /* 0x00000004ff007819 */ /* 0x000fe20000011603 */
[----:B------:R-:W-:Y:S01]  /*d920*/  UIADD3.64 UR60, UPT, UPT, UR10, 0x404, URZ ;  /* 0x000004040a3c7897 */ /* 0x000fe2000fffe0ff */
[----:B------:R-:W-:Y:S01]  /*d930*/  IADD3 R3, P4, PT, R4, 0x2, RZ ;  /* 0x0000000204037810 */ /* 0x000fe20007f9e0ff */
[----:B------:R-:W-:Y:S01]  /*d940*/  STL [R1+0x5dc], R4 ;  /* 0x0005dc0401007387 */ /* 0x000fe20000100800 */
[----:B------:R-:W-:Y:S01]  /*d950*/  SGXT.U32 R0, R0, 0xe ;  /* 0x0000000e0000781a */ /* 0x000fe20000000000 */
[----:B------:R-:W-:Y:S01]  /*d960*/  UIADD3.64 UR62, UPT, UPT, UR10, 0x5fe, URZ ;  /* 0x000005fe0a3e7897 */ /* 0x000fe2000fffe0ff */
[----:B------:R-:W-:Y:S01]  /*d970*/  R2UR UR16, R3 ;  /* 0x00000000031072ca */ /* 0x000fe200000e0000 */
[----:B------:R-:W-:Y:S01]  /*d980*/  IMAD.MOV.U32 R3, RZ, RZ, RZ ;  /* 0x000000ffff037224 */ /* 0x000fe200078e00ff */
[----:B------:R-:W-:Y:S01]  /*d990*/  IADD3.X R9, PT, PT, R9, -0x7fffbfe0, RZ, P4, !PT ;  /* 0x8000402009097810 */ /* 0x000fe200027fe4ff */
[----:B------:R0:W-:Y:S01]  /*d9a0*/  STL [R1+0x690], R0 ;  /* 0x0006900001007387 */ /* 0x0001e20000100800 */
[----:B------:R-:W-:-:S02]  /*d9b0*/  UIADD3.64 UR64, UPT, UPT, UR10, 0x600, URZ ;  /* 0x000006000a407897 */ /* 0x000fc4000fffe0ff */
[----:B------:R-:W-:Y:S01]  /*d9c0*/  R2UR UR17, R9 ;  /* 0x00000000091172ca */ /* 0x000fe200000e0000 */
[----:B------:R-:W-:Y:S02]  /*d9d0*/  UIADD3.64 UR66, UPT, UPT, UR10, 0x602, URZ ;  /* 0x000006020a427897 */ /* 0x000fe4000fffe0ff */
[----:B------:R-:W-:Y:S01]  /*d9e0*/  UIADD3.64 UR68, UPT, UPT, UR10, 0x604, URZ ;  /* 0x000006040a447897 */ /* 0x000fe2000fffe0ff */
[----:B0-----:R-:W-:-:S04]  /*d9f0*/  IADD3 R0, P5, PT, R0, 0x80, RZ ;  /* 0x0000008000007810 */ /* 0x001fc80007fbe0ff */
[----:B------:R-:W-:Y:S02]  /*da00*/  IADD3.X R3, PT, PT, R3, -0x7fffbfe0, RZ, P5, !PT ;  /* 0x8000402003037810 */ /* 0x000fe40002ffe4ff */
[----:B------:R-:W-:-:S03]  /*da10*/  IADD3 R4, P5, PT, R0, 0x80, RZ ;  /* 0x0000008000047810 */ /* 0x000fc60007fbe0ff */
[----:B------:R-:W-:Y:S01]  /*da20*/  UIADD3.64 UR72, UPT, UPT, UR16, 0x3fe, URZ ;  /* 0x000003fe10487897 */ /* 0x000fe2000fffe0ff */
[----:B------:R-:W-:Y:S01]  /*da30*/  R2UR UR44, R0 ;  /* 0x00000000002c72ca */ /* 0x000fe200000e0000 */
[----:B------:R-:W-:Y:S01]  /*da40*/  UIADD3.64 UR70, UPT, UPT, UR16, 0x400, URZ ;  /* 0x0000040010467897 */ /* 0x000fe2000fffe0ff */
[----:B------:R-:W-:Y:S01]  /*da50*/  R2UR UR18, R4 ;  /* 0x00000000041272ca */ /* 0x000fe200000e0000 */
[--C-:B------:R-:W-:Y:S01]  /*da60*/  IMAD.X R8, RZ, RZ, R3.reuse, P5 ;  /* 0x000000ffff087224 */ /* 0x100fe200028e0603 */
[----:B------:R-:W-:Y:S02]  /*da70*/  IADD3 R4, P5, PT, R0, 0x100, RZ ;  /* 0x0000010000047810 */ /* 0x000fe40007fbe0ff */
[----:B------:R-:W-:Y:S02]  /*da80*/  R2UR UR45, R3 ;  /* 0x00000000032d72ca */ /* 0x000fe400000e0000 */
[----:B------:R-:W-:Y:S01]  /*da90*/  R2UR UR20, R4 ;  /* 0x00000000041472ca */ /* 0x000fe200000e0000 */
[----:B------:R-:W-:Y:S01]  /*daa0*/  IMAD.X R5, RZ, RZ, R3, P5 ;  /* 0x000000ffff057224 */ /* 0x000fe200028e0603 */
[----:B------:R-:W-:-:S02]  /*dab0*/  IADD3 R4, P5, PT, R0, 0x180, RZ ;  /* 0x0000018000047810 */ /* 0x000fc40007fbe0ff */
[----:B------:R-:W-:Y:S02]  /*dac0*/  R2UR UR19, R8 ;  /* 0x00000000081372ca */ /* 0x000fe400000e0000 */
        /* <DEDUP_REMOVED lines=8> */
[----:B------:R-:W-:Y:S02]  /*db50*/  R2UR UR26, R4 ;  /* 0x00000000041a72ca */ /* 0x000fe400000e0000 */
[----:B------:R-:W-:Y:S02]  /*db60*/  IADD3 R4, P1, PT, R0, 0x300, RZ ;  /* 0x0000030000047810 */ /* 0x000fe40007f3e0ff */
[----:B------:R-:W-:Y:S02]  /*db70*/  R2UR UR25, R6 ;  /* 0x00000000061972ca */ /* 0x000fe400000e0000 */
[----:B------:R-:W-:-:S03]  /*db80*/  R2UR UR28, R4 ;  /* 0x00000000041c72ca */ /* 0x000fc600000e0000 */
[----:B------:R-:W-:Y:S02]  /*db90*/  @P0 LOP3.LUT R2, R2, 0x40, RZ, 0xfc, !PT ;  /* 0x0000004002020812 */ /* 0x000fe400078efcff */
[----:B------:R-:W-:Y:S02]  /*dba0*/  IADD3 R4, P0, PT, R0, 0x380, RZ ;  /* 0x0000038000047810 */ /* 0x000fe40007f1e0ff */
[----:B------:R-:W-:Y:S02]  /*dbb0*/  LOP3.LUT R2, R2, 0xffffffdf, RZ, 0xc0, !PT ;  /* 0xffffffdf02027812 */ /* 0x000fe400078ec0ff */
[----:B------:R-:W-:Y:S02]  /*dbc0*/  R2UR UR30, R4 ;  /* 0x00000000041e72ca */ /* 0x000fe400000e0000 */
[----:B------:R-:W-:Y:S02]  /*dbd0*/  @P1 LOP3.LUT R2, R2, 0x20, RZ, 0xfc, !PT ;  /* 0x0000002002021812 */ /* 0x000fe400078efcff */
[----:B------:R-:W-:-:S02]  /*dbe0*/  IADD3 R4, P3, PT, R0, 0x400, RZ ;  /* 0x0000040000047810 */ /* 0x000fc40007f7e0ff */
[----:B------:R-:W-:Y:S02]  /*dbf0*/  LOP3.LUT R2, R2, 0xffffffef, RZ, 0xc0, !PT ;  /* 0xffffffef02027812 */ /* 0x000fe400078ec0ff */
[----:B------:R-:W-:Y:S02]  /*dc00*/  R2UR UR32, R4 ;  /* 0x00000000042072ca */ /* 0x000fe400000e0000 */
[----:B------:R-:W-:Y:S02]  /*dc10*/  @P0 LOP3.LUT R2, R2, 0x10, RZ, 0xfc, !PT ;  /* 0x0000001002020812 */ /* 0x000fe400078efcff */
[----:B------:R-:W-:Y:S02]  /*dc20*/  IADD3 R4, P2, PT, R0, 0x480, RZ ;  /* 0x0000048000047810 */ /* 0x000fe40007f5e0ff */
[----:B------:R-:W-:Y:S02]  /*dc30*/  LOP3.LUT R2, R2, 0xffffefff, RZ, 0xc0, !PT ;  /* 0xffffefff02027812 */ /* 0x000fe400078ec0ff */
[----:B------:R-:W-:Y:S01]  /*dc40*/  R2UR UR34, R4 ;  /* 0x00000000042272ca */ /* 0x000fe200000e0000 */
[----:B------:R-:W-:Y:S01]  /*dc50*/  IMAD.X R7, RZ, RZ, R3, P2 ;  /* 0x000000ffff077224 */ /* 0x000fe200010e0603 */
[----:B------:R-:W-:-:S02]  /*dc60*/  @P3 LOP3.LUT R2, R2, 0x1000, RZ, 0xfc, !PT ;  /* 0x0000100002023812 */ /* 0x000fc400078efcff */
[----:B------:R-:W-:Y:S02]  /*dc70*/  IADD3 R4, P1, PT, R0, 0x500, RZ ;  /* 0x0000050000047810 */ /* 0x000fe40007f3e0ff */
[C---:B------:R-:W-:Y:S02]  /*dc80*/  LOP3.LUT P3, RZ, R2.reuse, 0x10, RZ, 0xc0, !PT ;  /* 0x0000001002ff7812 */ /* 0x040fe4000786c0ff */
[----:B------:R-:W-:Y:S01]  /*dc90*/  LOP3.LUT R2, R2, 0xffffdfff, RZ, 0xc0, !PT ;  /* 0xffffdfff02027812 */ /* 0x000fe200078ec0ff */
[----:B------:R-:W-:Y:S01]  /*dca0*/  IMAD.X R6, RZ, RZ, R3, P1 ;  /* 0x000000ffff067224 */ /* 0x000fe200008e0603 */
[----:B------:R-:W-:Y:S02]  /*dcb0*/  R2UR UR36, R4 ;  /* 0x00000000042472ca */ /* 0x000fe400000e0000 */
[----:B------:R-:W-:Y:S02]  /*dcc0*/  IADD3 R4, P0, PT, R0, 0x580, RZ ;  /* 0x0000058000047810 */ /* 0x000fe40007f1e0ff */
[----:B------:R-:W-:Y:S01]  /*dcd0*/  R2UR UR35, R7 ;  /* 0x00000000072372ca */ /* 0x000fe200000e0000 */
[----:B------:R-:W-:Y:S01]  /*dce0*/  IMAD.U32 R7, RZ, RZ, UR49 ;  /* 0x00000031ff077e24 */ /* 0x000fe2000f8e00ff */
[----:B------:R-:W-:-:S02]  /*dcf0*/  R2UR UR38, R4 ;  /* 0x00000000042672ca */ /* 0x000fc400000e0000 */
[----:B------:R-:W-:Y:S02]  /*dd00*/  IADD3 R4, P5, PT, R0, 0x600, RZ ;  /* 0x0000060000047810 */ /* 0x000fe40007fbe0ff */
[----:B------:R-:W-:Y:S02]  /*dd10*/  @P3 LOP3.LUT R2, R2, 0x2000, RZ, 0xfc, !PT ;  /* 0x0000200002023812 */ /* 0x000fe400078efcff */
[----:B------:R-:W-:Y:S02]  /*dd20*/  R2UR UR40, R4 ;  /* 0x00000000042872ca */ /* 0x000fe400000e0000 */
[C---:B------:R-:W-:Y:S02]  /*dd30*/  LOP3.LUT P3, RZ, R2.reuse, 0x20, RZ, 0xc0, !PT ;  /* 0x0000002002ff7812 */ /* 0x040fe4000786c0ff */
[----:B------:R-:W-:Y:S02]  /*dd40*/  LOP3.LUT R2, R2, 0xffffbfff, RZ, 0xc0, !PT ;  /* 0xffffbfff02027812 */ /* 0x000fe400078ec0ff */
[----:B------:R-:W-:-:S02]  /*dd50*/  IADD3 R4, P4, PT, R0, 0x680, RZ ;  /* 0x0000068000047810 */ /* 0x000fc40007f9e0ff */
[----:B------:R-:W-:Y:S02]  /*dd60*/  IADD3 R0, P6, PT, R0, 0x700, RZ ;  /* 0x0000070000007810 */ /* 0x000fe40007fde0ff */
[----:B------:R-:W-:Y:S02]  /*dd70*/  R2UR UR42, R4 ;  /* 0x00000000042a72ca */ /* 0x000fe400000e0000 */
[----:B------:R-:W-:Y:S02]  /*dd80*/  R2UR UR46, R0 ;  /* 0x00000000002e72ca */ /* 0x000fe400000e0000 */
[----:B------:R-:W-:Y:S01]  /*dd90*/  R2UR UR37, R6 ;  /* 0x00000000062572ca */ /* 0x000fe200000e0000 */
[----:B------:R-:W-:Y:S01]  /*dda0*/  IMAD.U32 R6, RZ, RZ, UR48 ;  /* 0x00000030ff067e24 */ /* 0x000fe2000f8e00ff */
[----:B------:R-:W-:Y:S01]  /*ddb0*/  @P3 LOP3.LUT R2, R2, 0x4000, RZ, 0xfc, !PT ;  /* 0x0000400002023812 */ /* 0x000fe200078efcff */
[----:B------:R-:W-:-:S03]  /*ddc0*/  UIADD3.64 UR48, UPT, UPT, UR10, 0x200, URZ ;  /* 0x000002000a307897 */ /* 0x000fc6000fffe0ff */
[C---:B------:R-:W-:Y:S01]  /*ddd0*/  LOP3.LUT P3, RZ, R2.reuse, 0x40, RZ, 0xc0, !PT ;  /* 0x0000004002ff7812 */ /* 0x040fe2000786c0ff */
[----:B------:R0:W-:Y:S01]  /*dde0*/  STL.64 [R1+0x5f8], R6 ;  /* 0x0005f80601007387 */ /* 0x0001e20000100a00 */
[C---:B------:R-:W-:Y:S02]  /*ddf0*/  LOP3.LUT P2, RZ, R2.reuse, 0x400, RZ, 0xc0, !PT ;  /* 0x0000040002ff7812 */ /* 0x040fe4000784c0ff */
[C---:B------:R-:W-:Y:S01]  /*de00*/  LOP3.LUT P1, RZ, R2.reuse, 0x200, RZ, 0xc0, !PT ;  /* 0x0000020002ff7812 */ /* 0x040fe2000782c0ff */
[----:B------:R-:W-:Y:S01]  /*de10*/  IMAD.X R4, RZ, RZ, R3, P3 ;  /* 0x000000ffff047224 */ /* 0x000fe200018e0603 */
[----:B------:R-:W-:-:S04]  /*de20*/  LOP3.LUT P3, RZ, R2, 0x4000, RZ, 0xc0, !PT ;  /* 0x0000400002ff7812 */ /* 0x000fc8000786c0ff */
[----:B------:R-:W-:Y:S01]  /*de30*/  R2UR UR27, R4 ;  /* 0x00000000041b72ca */ /* 0x000fe200000e0000 */
[--C-:B------:R-:W-:Y:S01]  /*de40*/  IMAD.X R4, RZ, RZ, R3.reuse, P0 ;  /* 0x000000ffff047224 */ /* 0x100fe200000e0603 */
[C---:B------:R-:W-:Y:S01]  /*de50*/  LOP3.LUT P0, RZ, R2.reuse, 0x100, RZ, 0xc0, !PT ;  /* 0x0000010002ff7812 */ /* 0x040fe2000780c0ff */
[--C-:B------:R-:W-:Y:S01]  /*de60*/  IMAD.X R0, RZ, RZ, R3.reuse, P3 ;  /* 0x000000ffff007224 */ /* 0x100fe200018e0603 */
[----:B------:R-:W-:Y:S01]  /*de70*/  LOP3.LUT P3, RZ, R2, 0x2000, RZ, 0xc0, !PT ;  /* 0x0000200002ff7812 */ /* 0x000fe2000786c0ff */
[----:B0-----:R-:W-:Y:S01]  /*de80*/  IMAD.U32 R6, RZ, RZ, UR70 ;  /* 0x00000046ff067e24 */ /* 0x001fe2000f8e00ff */
[----:B------:R-:W-:Y:S01]  /*de90*/  R2UR UR39, R4 ;  /* 0x00000000042772ca */ /* 0x000fe200000e0000 */
[----:B------:R-:W-:Y:S01]  /*dea0*/  IMAD.U32 R7, RZ, RZ, UR71 ;  /* 0x00000047ff077e24 */ /* 0x000fe2000f8e00ff */
[----:B------:R-:W0:Y:S01]  /*deb0*/  LDC R4, c[0x0][0x3d4] ;  /* 0x0000f500ff047b82 */ /* 0x000e220000000800 */
[----:B------:R-:W-:Y:S01]  /*dec0*/  IMAD.X R5, RZ, RZ, R3, P3 ;  /* 0x000000ffff057224 */ /* 0x000fe200018e0603 */
[----:B------:R-:W-:-:S02]  /*ded0*/  LOP3.LUT P3, RZ, R2, 0x1000, RZ, 0xc0, !PT ;  /* 0x0000100002ff7812 */ /* 0x000fc4000786c0ff */
[----:B------:R-:W-:Y:S01]  /*dee0*/  R2UR UR29, R0 ;  /* 0x00000000001d72ca */ /* 0x000fe200000e0000 */
[--C-:B------:R-:W-:Y:S01]  /*def0*/  IMAD.X R0, RZ, RZ, R3.reuse, P4 ;  /* 0x000000ffff007224 */ /* 0x100fe200020e0603 */
[----:B------:R-:W-:Y:S01]  /*df00*/  R2UR UR31, R5 ;  /* 0x00000000051f72ca */ /* 0x000fe200000e0000 */
[--C-:B------:R-:W-:Y:S01]  /*df10*/  IMAD.X R8, RZ, RZ, R3.reuse, P3 ;  /* 0x000000ffff087224 */ /* 0x100fe200018e0603 */
[----:B------:R-:W-:Y:S01]  /*df20*/  LOP3.LUT P3, RZ, R2, 0x800, RZ, 0xc0, !PT ;  /* 0x0000080002ff7812 */ /* 0x000fe2000786c0ff */
[--C-:B------:R-:W-:Y:S01]  /*df30*/  IMAD.X R2, RZ, RZ, R3.reuse, P5 ;  /* 0x000000ffff027224 */ /* 0x100fe200028e0603 */
[----:B------:R-:W-:Y:S01]  /*df40*/  R2UR UR43, R0 ;  /* 0x00000000002b72ca */ /* 0x000fe200000e0000 */
[----:B------:R-:W-:Y:S01]  /*df50*/  IMAD.X R0, RZ, RZ, R3, P6 ;  /* 0x000000ffff007224 */ /* 0x000fe200030e0603 */
[----:B------:R-:W-:Y:S01]  /*df60*/  R2UR UR33, R8 ;  /* 0x00000000082172ca */ /* 0x000fe200000e0000 */
[----:B------:R-:W-:Y:S01]  /*df70*/  IMAD.U32 R3, RZ, RZ, UR51 ;  /* 0x00000033ff037e24 */ /* 0x000fe2000f8e00ff */
[----:B------:R-:W-:Y:S01]  /*df80*/  R2UR UR41, R2 ;  /* 0x00000000022972ca */ /* 0x000fe200000e0000 */
[----:B------:R-:W-:Y:S01]  /*df90*/  IMAD.U32 R2, RZ, RZ, UR50 ;  /* 0x00000032ff027e24 */ /* 0x000fe2000f8e00ff */
[----:B------:R-:W-:Y:S01]  /*dfa0*/  R2UR UR47, R0 ;  /* 0x00000000002f72ca */ /* 0x000fe200000e0000 */
[----:B------:R-:W-:Y:S01]  /*dfb0*/  IMAD.U32 R5, RZ, RZ, UR73 ;  /* 0x00000049ff057e24 */ /* 0x000fe2000f8e00ff */
[----:B------:R-:W1:Y:S01]  /*dfc0*/  LDC R0, c[0x0][0x3c4] ;  /* 0x0000f100ff007b82 */ /* 0x000e620000000800 */
[----:B------:R-:W-:Y:S01]  /*dfd0*/  ISETP.NE.U32.AND P5, PT, R10, RZ, PT ;  /* 0x000000ff0a00720c */ /* 0x000fe20003fa5070 */
[----:B------:R0:W-:Y:S01]  /*dfe0*/  STL.64 [R1+0x5f0], R2 ;  /* 0x0005f00201007387 */ /* 0x0001e20000100a00 */
[----:B------:R-:W-:-:S03]  /*dff0*/  UIADD3.64 UR50, UPT, UPT, UR10, 0x202, URZ ;  /* 0x000002020a327897 */ /* 0x000fc6000fffe0ff */
[----:B------:R2:W-:Y:S01]  /*e000*/  STL [R1+0x5d8], RZ ;  /* 0x0005d8ff01007387 */ /* 0x0005e20000100800 */
[----:B0-----:R-:W-:Y:S02]  /*e010*/  IMAD.SHL.U32 R3, R4, 0x40, RZ ;  /* 0x0000004004037824 */ /* 0x001fe400078e00ff */
[----:B------:R-:W-:Y:S02]  /*e020*/  IMAD.U32 R4, RZ, RZ, UR72 ;  /* 0x00000048ff047e24 */ /* 0x000fe4000f8e00ff */
[----:B------:R-:W-:-:S03]  /*e030*/  IMAD.MOV.U32 R2, RZ, RZ, R138 ;  /* 0x000000ffff027224 */ /* 0x000fc600078e008a */
[----:B------:R2:W-:Y:S01]  /*e040*/  STL.64 [R1+0x5e8], R4 ;  /* 0x0005e80401007387 */ /* 0x0005e20000100a00 */
[----:B-1----:R-:W-:-:S03]  /*e050*/  IMAD.SHL.U32 R0, R0, 0x40, RZ ;  /* 0x0000004000007824 */ /* 0x002fc600078e00ff */
[----:B------:R2:W-:Y:S04]  /*e060*/  STL.64 [R1+0x5e0], R6 ;  /* 0x0005e00601007387 */ /* 0x0005e80000100a00 */
.L_x_16:
[----:B---3--:R-:W3:Y:S04]  /*e070*/  LDL.64 R8, [R1+0x560] ;  /* 0x0005600001087983 */ /* 0x008ee80000100a00 */
[----:B------:R-:W4:Y:S04]  /*e080*/  LDL.64 R22, [R1+0x558] ;  /* 0x0005580001167983 */ /* 0x000f280000100a00 */
[----:B------:R-:W5:Y:S04]  /*e090*/  LDL.64 R24, [R1+0x4e0] ;  /* 0x0004e00001187983 */ /* 0x000f680000100a00 */
[----:B--2---:R-:W2:Y:S04]  /*e0a0*/  LDL.64 R36, [R1+0x4d8] ;  /* 0x0004d80001247983 */ /* 0x004ea80000100a00 */
[----:B------:R-:W2:Y:S04]  /*e0b0*/  LDL.64 R34, [R1+0x460] ;  /* 0x0004600001227983 */ /* 0x000ea80000100a00 */
[----:B------:R-:W2:Y:S04]  /*e0c0*/  LDL.64 R6, [R1+0x458] ;  /* 0x0004580001067983 */ /* 0x000ea80000100a00 */
[----:B------:R-:W2:Y:S04]  /*e0d0*/  LDL.64 R28, [R1+0x3e0] ;  /* 0x0003e000011c7983 */ /* 0x000ea80000100a00 */
[----:B------:R-:W2:Y:S04]  /*e0e0*/  LDL.64 R18, [R1+0x3d8] ;  /* 0x0003d80001127983 */ /* 0x000ea80000100a00 */
[----:B------:R-:W2:Y:S01]  /*e0f0*/  LDL.64 R32, [R1+0x360] ;  /* 0x0003600001207983 */ /* 0x000ea20000100a00 */
[----:B------:R-:W-:-:S02]  /*e100*/  IADD3 RZ, P4, PT, R0, R134, RZ ;  /* 0x0000008600ff7210 */ /* 0x000fc40007f9e0ff */
[--C-:B------:R-:W-:Y:S01]  /*e110*/  SHF.R.S32.HI R104, RZ, 0x1f, R0.reuse ;  /* 0x0000001fff687819 */ /* 0x100fe20000011400 */
[----:B------:R-:W2:Y:S01]  /*e120*/  LDL.64 R26, [R1+0x358] ;  /* 0x00035800011a7983 */ /* 0x000ea20000100a00 */
[----:B------:R-:W-:-:S03]  /*e130*/  SHF.R.S32.HI R5, RZ, 0x1f, R0 ;  /* 0x0000001fff057819 */ /* 0x000fc60000011400 */
[----:B------:R-:W2:Y:S01]  /*e140*/  LDL.64 R12, [R1+0x2e0] ;  /* 0x0002e000010c7983 */ /* 0x000ea20000100a00 */
[----:B------:R-:W-:Y:S01]  /*e150*/  IMAD.X R43, R104, 0x1, R135, P4 ;  /* 0x00000001682b7824 */ /* 0x000fe200020e0687 */
[----:B------:R-:W-:Y:S02]  /*e160*/  IADD3 RZ, P4, PT, R0, R136, RZ ;  /* 0x0000008800ff7210 */ /* 0x000fe40007f9e0ff */
[----:B------:R-:W2:Y:S04]  /*e170*/  LDL.64 R30, [R1+0x550] ;  /* 0x00055000011e7983 */ /* 0x000ea80000100a00 */
[----:B------:R-:W2:Y:S01]  /*e180*/  LDL.64 R48, [R1+0x4d0] ;  /* 0x0004d00001307983 */ /* 0x000ea20000100a00 */
[----:B------:R-:W-:Y:S01]  /*e190*/  IMAD.X R11, R104, 0x1, R137, P4 ;  /* 0x00000001680b7824 */ /* 0x000fe200020e0689 */
[----:B0-----:R-:W0:Y:S02]  /*e1a0*/  LDC R141, c[0x0][0x3c4] ;  /* 0x0000f100ff8d7b82 */ /* 0x001e240000000800 */
[----:B------:R-:W2:Y:S04]  /*e1b0*/  LDL.64 R46, [R1+0x450] ;  /* 0x00045000012e7983 */ /* 0x000ea80000100a00 */
        /* <DEDUP_REMOVED lines=15> */
[----:B------:R-:W2:Y:S01]  /*e2b0*/  LDL.64 R118, [R1+0x5a0] ;  /* 0x0005a00001767983 */ /* 0x000ea20000100a00 */
[----:B------:R-:W-:-:S02]  /*e2c0*/  IMAD.IADD R42, R0, 0x1, R134 ;  /* 0x00000001002a7824 */ /* 0x000fc400078e0286 */
[C---:B------:R-:W-:Y:S01]  /*e2d0*/  IMAD.IADD R10, R0.reuse, 0x1, R136 ;  /* 0x00000001000a7824 */ /* 0x040fe200078e0288 */
[----:B------:R-:W2:Y:S04]  /*e2e0*/  LDL.64 R116, [R1+0x598] ;  /* 0x0005980001747983 */ /* 0x000ea80000100a00 */
[----:B------:R1:W2:Y:S04]  /*e2f0*/  LDG.E.U8 R4, desc[UR8][R42.64] ;  /* 0x000000082a047981 */ /* 0x0002a8000c1e1100 */
[----:B------:R-:W2:Y:S04]  /*e300*/  LDG.E.U8 R10, desc[UR8][R10.64] ;  /* 0x000000080a0a7981 */ /* 0x000ea8000c1e1100 */
        /* <DEDUP_REMOVED lines=9> */
[----:B---3--:R-:W-:-:S05]  /*e3a0*/  IADD3 R16, P4, PT, R0, R8, RZ ;  /* 0x0000000800107210 */ /* 0x008fca0007f9e0ff */
[C---:B------:R-:W-:Y:S01]  /*e3b0*/  IMAD.X R17, R5.reuse, 0x1, R9, P4 ;  /* 0x0000000105117824 */ /* 0x040fe200020e0609 */
[C---:B----4-:R-:W-:Y:S01]  /*e3c0*/  IADD3 R14, P4, PT, R0.reuse, R22, RZ ;  /* 0x00000016000e7210 */ /* 0x050fe20007f9e0ff */
[----:B------:R-:W3:Y:S04]  /*e3d0*/  LDL.64 R8, [R1+0x2d8] ;  /* 0x0002d80001087983 */ /* 0x000ee80000100a00 */
[C---:B------:R-:W-:Y:S01]  /*e3e0*/  IMAD.X R15, R5.reuse, 0x1, R23, P4 ;  /* 0x00000001050f7824 */ /* 0x040fe200020e0617 */
[C---:B-----5:R-:W-:Y:S01]  /*e3f0*/  IADD3 R22, P4, PT, R0.reuse, R24, RZ ;  /* 0x0000001800167210 */ /* 0x060fe20007f9e0ff */
[----:B------:R4:W5:Y:S04]  /*e400*/  LDG.E.U8 R11, desc[UR8][R16.64] ;  /* 0x00000008100b7981 */ /* 0x000968000c1e1100 */
[----:B------:R-:W-:Y:S01]  /*e410*/  IMAD.X R23, R5, 0x1, R25, P4 ;  /* 0x0000000105177824 */ /* 0x000fe200020e0619 */
[----:B------:R-:W4:Y:S04]  /*e420*/  LDG.E.U8 R14, desc[UR8][R14.64] ;  /* 0x000000080e0e7981 */ /* 0x000f28000c1e1100 */
[----:B------:R-:W4:Y:S01]  /*e430*/  LDL.64 R24, [R1+0x548] ;  /* 0x0005480001187983 */ /* 0x000f220000100a00 */
[----:B--2---:R-:W-:-:S03]  /*e440*/  IADD3 R52, P4, PT, R0, R36, RZ ;  /* 0x0000002400347210 */ /* 0x004fc60007f9e0ff */
[----:B------:R-:W2:Y:S02]  /*e450*/  LDG.E.U8 R22, desc[UR8][R22.64] ;  /* 0x0000000816167981 */ /* 0x000ea4000c1e1100 */
[----:B------:R-:W-:Y:S01]  /*e460*/  IMAD.X R53, R5, 0x1, R37, P4 ;  /* 0x0000000105357824 */ /* 0x000fe200020e0625 */
[----:B------:R-:W-:-:S04]  /*e470*/  IADD3 R36, P4, PT, R0, R34, RZ ;  /* 0x0000002200247210 */ /* 0x000fc80007f9e0ff */
[----:B------:R-:W2:Y:S01]  /*e480*/  LDG.E.U8 R52, desc[UR8][R52.64] ;  /* 0x0000000834347981 */ /* 0x000ea2000c1e1100 */
[C---:B------:R-:W-:Y:S01]  /*e490*/  IMAD.X R37, R5.reuse, 0x1, R35, P4 ;  /* 0x0000000105257824 */ /* 0x040fe200020e0623 */
[C---:B------:R-:W-:Y:S02]  /*e4a0*/  IADD3 R40, P4, PT, R0.reuse, R6, RZ ;  /* 0x0000000600287210 */ /* 0x040fe40007f9e0ff */
[----:B------:R-:W2:Y:S03]  /*e4b0*/  LDL.64 R34, [R1+0x4c8] ;  /* 0x0004c80001227983 */ /* 0x000ea60000100a00 */
[C---:B------:R-:W-:Y:S01]  /*e4c0*/  IMAD.X R41, R5.reuse, 0x1, R7, P4 ;  /* 0x0000000105297824 */ /* 0x040fe200020e0607 */
[C---:B------:R-:W-:Y:S01]  /*e4d0*/  IADD3 R6, P4, PT, R0.reuse, R28, RZ ;  /* 0x0000001c00067210 */ /* 0x040fe20007f9e0ff */
[----:B------:R-:W5:Y:S04]  /*e4e0*/  LDG.E.U8 R37, desc[UR8][R36.64] ;  /* 0x0000000824257981 */ /* 0x000f68000c1e1100 */
[C---:B------:R-:W-:Y:S01]  /*e4f0*/  IMAD.X R7, R5.reuse, 0x1, R29, P4 ;  /* 0x0000000105077824 */ /* 0x040fe200020e061d */
[C---:B------:R-:W-:Y:S01]  /*e500*/  IADD3 R102, P4, PT, R0.reuse, R18, RZ ;  /* 0x0000001200667210 */ /* 0x040fe20007f9e0ff */
[----:B------:R-:W5:Y:S04]  /*e510*/  LDL.64 R28, [R1+0x448] ;  /* 0x00044800011c7983 */ /* 0x000f680000100a00 */
[C---:B------:R-:W-:Y:S01]  /*e520*/  IMAD.X R103, R5.reuse, 0x1, R19, P4 ;  /* 0x0000000105677824 */ /* 0x040fe200020e0613 */
[C---:B------:R-:W-:Y:S01]  /*e530*/  IADD3 R96, P4, PT, R0.reuse, R32, RZ ;  /* 0x0000002000607210 */ /* 0x040fe20007f9e0ff */
[----:B------:R-:W5:Y:S04]  /*e540*/  LDL.64 R18, [R1+0x3d0] ;  /* 0x0003d00001127983 */ /* 0x000f680000100a00 */
[----:B------:R-:W-:Y:S01]  /*e550*/  IMAD.X R97, R5, 0x1, R33, P4 ;  /* 0x0000000105617824 */ /* 0x000fe200020e0621 */
[----:B------:R-:W5:Y:S04]  /*e560*/  LDG.E.U8 R7, desc[UR8][R6.64] ;  /* 0x0000000806077981 */ /* 0x000f68000c1e1100 */
[----:B------:R-:W5:Y:S01]  /*e570*/  LDL.64 R32, [R1+0x3c8] ;  /* 0x0003c80001207983 */ /* 0x000f620000100a00 */
[----:B------:R-:W-:-:S03]  /*e580*/  IADD3 R38, P4, PT, R0, R26, RZ ;  /* 0x0000001a00267210 */ /* 0x000fc60007f9e0ff */
[----:B------:R-:W5:Y:S02]  /*e590*/  LDG.E.U8 R53, desc[UR8][R102.64] ;  /* 0x0000000866357981 */ /* 0x000f64000c1e1100 */
[C---:B------:R-:W-:Y:S01]  /*e5a0*/  IMAD.X R39, R5.reuse, 0x1, R27, P4 ;  /* 0x0000000105277824 */ /* 0x040fe200020e061b */
[C---:B------:R-:W-:Y:S01]  /*e5b0*/  IADD3 R68, P4, PT, R0.reuse, R12, RZ ;  /* 0x0000000c00447210 */ /* 0x040fe20007f9e0ff */
[----:B------:R-:W5:Y:S04]  /*e5c0*/  LDL.64 R26, [R1+0x348] ;  /* 0x00034800011a7983 */ /* 0x000f680000100a00 */
[----:B------:R-:W-:Y:S01]  /*e5d0*/  IMAD.X R69, R5, 0x1, R13, P4 ;  /* 0x0000000105457824 */ /* 0x000fe200020e060d */
[----:B------:R-:W5:Y:S04]  /*e5e0*/  LDG.E.U8 R6, desc[UR8][R96.64] ;  /* 0x0000000860067981 */ /* 0x000f68000c1e1100 */
[----:B------:R-:W5:Y:S04]  /*e5f0*/  LDG.E.U8 R21, desc[UR8][R38.64] ;  /* 0x0000000826157981 */ /* 0x000f68000c1e1100 */
[----:B------:R-:W5:Y:S01]  /*e600*/  LDG.E.U8 R68, desc[UR8][R68.64] ;  /* 0x0000000844447981 */ /* 0x000f62000c1e1100 */
[----:B---3--:R-:W-:-:S05]  /*e610*/  IADD3 R12, P4, PT, R0, R8, RZ ;  /* 0x00000008000c7210 */ /* 0x008fca0007f9e0ff */
[----:B------:R-:W-:Y:S01]  /*e620*/  IMAD.X R13, R5, 0x1, R9, P4 ;  /* 0x00000001050d7824 */ /* 0x000fe200020e0609 */
[----:B------:R-:W-:-:S05]  /*e630*/  IADD3 R8, P4, PT, R0, R30, RZ ;  /* 0x0000001e00087210 */ /* 0x000fca0007f9e0ff */
[----:B------:R-:W-:Y:S01]  /*e640*/  IMAD.X R9, R5, 0x1, R31, P4 ;  /* 0x0000000105097824 */ /* 0x000fe200020e061f */
[----:B------:R-:W3:Y:S01]  /*e650*/  LDG.E.U8 R13, desc[UR8][R12.64] ;  /* 0x000000080c0d7981 */ /* 0x000ee2000c1e1100 */
[----:B----4-:R-:W-:-:S03]  /*e660*/  IADD3 R78, P4, PT, R0, R24, RZ ;  /* 0x00000018004e7210 */ /* 0x010fc60007f9e0ff */
[----:B------:R-:W4:Y:S02]  /*e670*/  LDL.64 R30, [R1+0x2c8] ;  /* 0x0002c800011e7983 */ /* 0x000f240000100a00 */
[----:B------:R-:W-:Y:S02]  /*e680*/  IMAD.X R79, R5, 0x1, R25, P4 ;  /* 0x00000001054f7824 */ /* 0x000fe400020e0619 */
[----:B------:R-:W3:Y:S04]  /*e690*/  LDG.E.U8 R8, desc[UR8][R8.64] ;  /* 0x0000000808087981 */ /* 0x000ee8000c1e1100 */
[----:B------:R-:W3:Y:S01]  /*e6a0*/  LDL.64 R24, [R1+0x5c0] ;  /* 0x0005c00001187983 */ /* 0x000ee20000100a00 */
[----:B------:R-:W-:-:S05]  /*e6b0*/  IADD3 R98, P4, PT, R0, R48, RZ ;  /* 0x0000003000627210 */ /* 0x000fca0007f9e0ff */
[C---:B------:R-:W-:Y:S01]  /*e6c0*/  IMAD.X R99, R5.reuse, 0x1, R49, P4 ;  /* 0x0000000105637824 */ /* 0x040fe200020e0631 */
[C---:B--2---:R-:W-:Y:S01]  /*e6d0*/  IADD3 R76, P4, PT, R0.reuse, R34, RZ ;  /* 0x00000022004c7210 */ /* 0x044fe20007f9e0ff */
[----:B------:R-:W2:Y:S04]  /*e6e0*/  LDL.64 R48, [R1+0x5b8] ;  /* 0x0005b80001307983 */ /* 0x000ea80000100a00 */
[C---:B------:R-:W-:Y:S01]  /*e6f0*/  IMAD.X R77, R5.reuse, 0x1, R35, P4 ;  /* 0x00000001054d7824 */ /* 0x040fe200020e0623 */
[C---:B------:R-:W-:Y:S01]  /*e700*/  IADD3 R34, P4, PT, R0.reuse, R46, RZ ;  /* 0x0000002e00227210 */ /* 0x040fe20007f9e0ff */
[----:B------:R-:W2:Y:S04]  /*e710*/  LDG.E.U8 R9, desc[UR8][R78.64] ;  /* 0x000000084e097981 */ /* 0x000ea8000c1e1100 */
[C---:B------:R-:W-:Y:S01]  /*e720*/  IMAD.X R35, R5.reuse, 0x1, R47, P4 ;  /* 0x0000000105237824 */ /* 0x040fe200020e062f */
[C---:B-----5:R-:W-:Y:S01]  /*e730*/  IADD3 R74, P4, PT, R0.reuse, R28, RZ ;  /* 0x0000001c004a7210 */ /* 0x060fe20007f9e0ff */
[----:B------:R-:W5:Y:S04]  /*e740*/  LDL.64 R46, [R1+0x540] ;  /* 0x00054000012e7983 */ /* 0x000f680000100a00 */
[C---:B------:R-:W-:Y:S01]  /*e750*/  IMAD.X R75, R5.reuse, 0x1, R29, P4 ;  /* 0x00000001054b7824 */ /* 0x040fe200020e061d */
[C---:B------:R-:W-:Y:S01]  /*e760*/  IADD3 R80, P4, PT, R0.reuse, R18, RZ ;  /* 0x0000001200507210 */ /* 0x040fe20007f9e0ff */
[----:B------:R-:W5:Y:S04]  /*e770*/  LDL.64 R28, [R1+0x538] ;  /* 0x00053800011c7983 */ /* 0x000f680000100a00 */
[C---:B------:R-:W-:Y:S01]  /*e780*/  IMAD.X R81, R5.reuse, 0x1, R19, P4 ;  /* 0x0000000105517824 */ /* 0x040fe200020e0613 */
[C---:B------:R-:W-:Y:S01]  /*e790*/  IADD3 R72, P4, PT, R0.reuse, R32, RZ ;  /* 0x0000002000487210 */ /* 0x040fe20007f9e0ff */
[----:B------:R-:W5:Y:S04]  /*e7a0*/  LDL.64 R18, [R1+0x4c0] ;  /* 0x0004c00001127983 */ /* 0x000f680000100a00 */
[C---:B------:R-:W-:Y:S01]  /*e7b0*/  IMAD.X R73, R5.reuse, 0x1, R33, P4 ;  /* 0x0000000105497824 */ /* 0x040fe200020e0621 */
[C---:B------:R-:W-:Y:S01]  /*e7c0*/  IADD3 R32, P4, PT, R0.reuse, R44, RZ ;  /* 0x0000002c00207210 */ /* 0x040fe20007f9e0ff */
[----:B------:R-:W5:Y:S04]  /*e7d0*/  LDG.E.U8 R77, desc[UR8][R76.64] ;  /* 0x000000084c4d7981 */ /* 0x000f68000c1e1100 */
[----:B------:R-:W-:Y:S01]  /*e7e0*/  IMAD.X R33, R5, 0x1, R45, P4 ;  /* 0x0000000105217824 */ /* 0x000fe200020e062d */
[----:B------:R-:W5:Y:S04]  /*e7f0*/  LDG.E.U8 R75, desc[UR8][R74.64] ;  /* 0x000000084a4b7981 */ /* 0x000f68000c1e1100 */
[----:B------:R-:W5:Y:S01]  /*e800*/  LDL.64 R44, [R1+0x440] ;  /* 0x00044000012c7983 */ /* 0x000f620000100a00 */
[----:B------:R-:W-:-:S03]  /*e810*/  IADD3 R70, P4, PT, R0, R26, RZ ;  /* 0x0000001a00467210 */ /* 0x000fc60007f9e0ff */
[----:B------:R-:W5:Y:S02]  /*e820*/  LDG.E.U8 R76, desc[UR8][R34.64] ;  /* 0x00000008224c7981 */ /* 0x000f64000c1e1100 */
[----:B------:R-:W-:Y:S02]  /*e830*/  IMAD.X R71, R5, 0x1, R27, P4 ;  /* 0x0000000105477824 */ /* 0x000fe400020e061b */
[----:B------:R-:W5:Y:S01]  /*e840*/  LDL.64 R26, [R1+0x438] ;  /* 0x00043800011a7983 */ /* 0x000f620000100a00 */
[----:B------:R-:W-:-:S03]  /*e850*/  IADD3 R82, P4, PT, R0, R50, RZ ;  /* 0x0000003200527210 */ /* 0x000fc60007f9e0ff */
[----:B------:R-:W5:Y:S02]  /*e860*/  LDG.E.U8 R74, desc[UR8][R80.64] ;  /* 0x00000008504a7981 */ /* 0x000f64000c1e1100 */
[----:B------:R-:W-:Y:S02]  /*e870*/  IMAD.X R83, R5, 0x1, R51, P4 ;  /* 0x0000000105537824 */ /* 0x000fe400020e0633 */
[----:B------:R-:W5:Y:S04]  /*e880*/  LDL.64 R50, [R1+0x2b8] ;  /* 0x0002b80001327983 */ /* 0x000f680000100a00 */
[----:B------:R-:W5:Y:S04]  /*e890*/  LDG.E.U8 R73, desc[UR8][R72.64] ;  /* 0x0000000848497981 */ /* 0x000f68000c1e1100 */
[----:B------:R-:W5:Y:S04]  /*e8a0*/  LDG.E.U8 R71, desc[UR8][R70.64] ;  /* 0x0000000846477981 */ /* 0x000f68000c1e1100 */
[----:B------:R-:W5:Y:S04]  /*e8b0*/  LDG.E.U8 R98, desc[UR8][R98.64] ;  /* 0x0000000862627981 */ /* 0x000f68000c1e1100 */
[----:B------:R-:W5:Y:S04]  /*e8c0*/  LDG.E.U8 R72, desc[UR8][R32.64] ;  /* 0x0000000820487981 */ /* 0x000f68000c1e1100 */
[----:B------:R-:W5:Y:S01]  /*e8d0*/  LDG.E.U8 R70, desc[UR8][R82.64] ;  /* 0x0000000852467981 */ /* 0x000f62000c1e1100 */
[----:B----4-:R-:W-:-:S05]  /*e8e0*/  IADD3 R106, P4, PT, R0, R30, RZ ;  /* 0x0000001e006a7210 */ /* 0x010fca0007f9e0ff */
[----:B------:R-:W-:Y:S01]  /*e8f0*/  IMAD.X R107, R5, 0x1, R31, P4 ;  /* 0x00000001056b7824 */ /* 0x000fe200020e061f */
[----:B---3--:R-:W-:-:S04]  /*e900*/  IADD3 R30, P4, PT, R0, R24, RZ ;  /* 0x00000018001e7210 */ /* 0x008fc80007f9e0ff */
[----:B------:R-:W3:Y:S01]  /*e910*/  LDG.E.U8 R69, desc[UR8][R106.64] ;  /* 0x000000086a457981 */ /* 0x000ee2000c1e1100 */
[----:B------:R-:W-:-:S03]  /*e920*/  IMAD.X R31, R5, 0x1, R25, P4 ;  /* 0x00000001051f7824 */ /* 0x000fc600020e0619 */
[----:B------:R-:W4:Y:S01]  /*e930*/  LDL.64 R24, [R1+0x338] ;  /* 0x0003380001187983 */ /* 0x000f220000100a00 */
[----:B--2---:R-:W-:-:S03]  /*e940*/  IADD3 R84, P4, PT, R0, R48, RZ ;  /* 0x0000003000547210 */ /* 0x004fc60007f9e0ff */
[----:B------:R-:W2:Y:S02]  /*e950*/  LDL.64 R106, [R1+0x2a0] ;  /* 0x0002a000016a7983 */ /* 0x000ea40000100a00 */
[----:B------:R-:W-:Y:S02]  /*e960*/  IMAD.X R85, R5, 0x1, R49, P4 ;  /* 0x0000000105557824 */ /* 0x000fe400020e0631 */
[----:B------:R-:W2:Y:S04]  /*e970*/  LDL.64 R48, [R1+0x5a8] ;  /* 0x0005a80001307983 */ /* 0x000ea80000100a00 */
[----:B------:R-:W2:Y:S01]  /*e980*/  LDG.E.U8 R12, desc[UR8][R84.64] ;  /* 0x00000008540c7981 */ /* 0x000ea2000c1e1100 */
[----:B-----5:R-:W-:-:S05]  /*e990*/  IADD3 R64, P4, PT, R0, R46, RZ ;  /* 0x0000002e00407210 */ /* 0x020fca0007f9e0ff */
[C---:B------:R-:W-:Y:S01]  /*e9a0*/  IMAD.X R65, R5.reuse, 0x1, R47, P4 ;  /* 0x0000000105417824 */ /* 0x040fe200020e062f */
[C---:B------:R-:W-:Y:S01]  /*e9b0*/  IADD3 R62, P4, PT, R0.reuse, R28, RZ ;  /* 0x0000001c003e7210 */ /* 0x040fe20007f9e0ff */
[----:B------:R-:W5:Y:S04]  /*e9c0*/  LDL.64 R46, [R1+0x530] ;  /* 0x00053000012e7983 */ /* 0x000f680000100a00 */
[C---:B------:R-:W-:Y:S01]  /*e9d0*/  IMAD.X R63, R5.reuse, 0x1, R29, P4 ;  /* 0x00000001053f7824 */ /* 0x040fe200020e061d */
[C---:B------:R-:W-:Y:S01]  /*e9e0*/  IADD3 R28, P4, PT, R0.reuse, R18, RZ ;  /* 0x00000012001c7210 */ /* 0x040fe20007f9e0ff */
[----:B------:R-:W2:Y:S04]  /*e9f0*/  LDG.E.U8 R65, desc[UR8][R64.64] ;  /* 0x0000000840417981 */ /* 0x000ea8000c1e1100 */
[C---:B------:R-:W-:Y:S01]  /*ea00*/  IMAD.X R29, R5.reuse, 0x1, R19, P4 ;  /* 0x00000001051d7824 */ /* 0x040fe200020e0613 */
[C---:B------:R-:W-:Y:S01]  /*ea10*/  IADD3 R86, P4, PT, R0.reuse, R58, RZ ;  /* 0x0000003a00567210 */ /* 0x040fe20007f9e0ff */
[----:B------:R-:W3:Y:S04]  /*ea20*/  LDL.64 R18, [R1+0x528] ;  /* 0x0005280001127983 */ /* 0x000ee80000100a00 */
[----:B------:R-:W-:Y:S01]  /*ea30*/  IMAD.X R87, R5, 0x1, R59, P4 ;  /* 0x0000000105577824 */ /* 0x000fe200020e063b */
[----:B------:R-:W3:Y:S01]  /*ea40*/  LDG.E.U8 R64, desc[UR8][R62.64] ;  /* 0x000000083e407981 */ /* 0x000ee2000c1e1100 */
[----:B------:R-:W-:-:S05]  /*ea50*/  IADD3 R60, P4, PT, R0, R44, RZ ;  /* 0x0000002c003c7210 */ /* 0x000fca0007f9e0ff */
[----:B------:R-:W-:Y:S02]  /*ea60*/  IMAD.X R61, R5, 0x1, R45, P4 ;  /* 0x00000001053d7824 */ /* 0x000fe400020e062d */
[----:B------:R-:W3:Y:S01]  /*ea70*/  LDL.64 R44, [R1+0x4a8] ;  /* 0x0004a800012c7983 */ /* 0x000ee20000100a00 */
[----:B------:R-:W-:-:S03]  /*ea80*/  IADD3 R58, P4, PT, R0, R26, RZ ;  /* 0x0000001a003a7210 */ /* 0x000fc60007f9e0ff */
[----:B------:R-:W3:Y:S02]  /*ea90*/  LDG.E.U8 R63, desc[UR8][R28.64] ;  /* 0x000000081c3f7981 */ /* 0x000ee4000c1e1100 */
[C---:B------:R-:W-:Y:S01]  /*eaa0*/  IMAD.X R59, R5.reuse, 0x1, R27, P4 ;  /* 0x00000001053b7824 */ /* 0x040fe200020e061b */
[C---:B------:R-:W-:Y:S01]  /*eab0*/  IADD3 R26, P4, PT, R0.reuse, R88, RZ ;  /* 0x00000058001a7210 */ /* 0x040fe20007f9e0ff */
[----:B------:R-:W3:Y:S04]  /*eac0*/  LDG.E.U8 R62, desc[UR8][R86.64] ;  /* 0x00000008563e7981 */ /* 0x000ee8000c1e1100 */
[C---:B------:R-:W-:Y:S01]  /*ead0*/  IMAD.X R27, R5.reuse, 0x1, R89, P4 ;  /* 0x00000001051b7824 */ /* 0x040fe200020e0659 */
[C---:B------:R-:W-:Y:S01]  /*eae0*/  IADD3 R88, P4, PT, R0.reuse, R56, RZ ;  /* 0x0000003800587210 */ /* 0x040fe20007f9e0ff */
[----:B------:R-:W3:Y:S04]  /*eaf0*/  LDG.E.U8 R61, desc[UR8][R60.64] ;  /* 0x000000083c3d7981 */ /* 0x000ee8000c1e1100 */
[----:B------:R-:W-:Y:S01]  /*eb00*/  IMAD.X R89, R5, 0x1, R57, P4 ;  /* 0x0000000105597824 */ /* 0x000fe200020e0639 */
[----:B------:R-:W-:-:S05]  /*eb10*/  IADD3 R56, P4, PT, R0, R54, RZ ;  /* 0x0000003600387210 */ /* 0x000fca0007f9e0ff */
[----:B------:R-:W-:Y:S01]  /*eb20*/  IMAD.X R57, R5, 0x1, R55, P4 ;  /* 0x0000000105397824 */ /* 0x000fe200020e0637 */
[----:B------:R-:W3:Y:S05]  /*eb30*/  LDG.E.U8 R60, desc[UR8][R58.64] ;  /* 0x000000083a3c7981 */ /* 0x000eea000c1e1100 */
[----:B------:R-:W3:Y:S04]  /*eb40*/  LDG.E.U8 R57, desc[UR8][R56.64] ;  /* 0x0000000838397981 */ /* 0x000ee8000c1e1100 */
[----:B------:R-:W3:Y:S04]  /*eb50*/  LDG.E.U8 R59, desc[UR8][R26.64] ;  /* 0x000000081a3b7981 */ /* 0x000ee8000c1e1100 */
[----:B------:R-:W3:Y:S01]  /*eb60*/  LDG.E.U8 R58, desc[UR8][R88.64] ;  /* 0x00000008583a7981 */ /* 0x000ee2000c1e1100 */
[----:B----4-:R-:W-:-:S05]  /*eb70*/  IADD3 R54, P4, PT, R0, R24, RZ ;  /* 0x0000001800367210 */ /* 0x010fca0007f9e0ff */
[----:B------:R-:W-:Y:S01]  /*eb80*/  IMAD.X R55, R5, 0x1, R25, P4 ;  /* 0x0000000105377824 */ /* 0x000fe200020e0619 */
[----:B------:R-:W-:-:S04]  /*eb90*/  IADD3 R24, P4, PT, R0, R66, RZ ;  /* 0x0000004200187210 */ /* 0x000fc80007f9e0ff */
[----:B------:R-:W4:Y:S01]  /*eba0*/  LDG.E.U8 R56, desc[UR8][R54.64] ;  /* 0x0000000836387981 */ /* 0x000f22000c1e1100 */
[----:B------:R-:W-:-:S03]  /*ebb0*/  IMAD.X R25, R5, 0x1, R67, P4 ;  /* 0x0000000105197824 */ /* 0x000fc600020e0643 */
[----:B------:R-:W4:Y:S01]  /*ebc0*/  LDL.64 R66, [R1+0x3b0] ;  /* 0x0003b00001427983 */ /* 0x000f220000100a00 */
[----:B------:R-:W-:-:S05]  /*ebd0*/  IADD3 R90, P4, PT, R0, R50, RZ ;  /* 0x00000032005a7210 */ /* 0x000fca0007f9e0ff */
[C---:B------:R-:W-:Y:S01]  /*ebe0*/  IMAD.X R91, R5.reuse, 0x1, R51, P4 ;  /* 0x00000001055b7824 */ /* 0x040fe200020e0633 */
[C---:B------:R-:W-:Y:S01]  /*ebf0*/  IADD3 R50, P4, PT, R0.reuse, R92, RZ ;  /* 0x0000005c00327210 */ /* 0x040fe20007f9e0ff */
[----:B------:R-:W4:Y:S04]  /*ec00*/  LDG.E.U8 R55, desc[UR8][R24.64] ;  /* 0x0000000818377981 */ /* 0x000f28000c1e1100 */
[C---:B------:R-:W-:Y:S01]  /*ec10*/  IMAD.X R51, R5.reuse, 0x1, R93, P4 ;  /* 0x0000000105337824 */ /* 0x040fe200020e065d */
[C---:B--2---:R-:W-:Y:S01]  /*ec20*/  IADD3 R92, P4, PT, R0.reuse, R48, RZ ;  /* 0x00000030005c7210 */ /* 0x044fe20007f9e0ff */
[----:B------:R-:W2:Y:S04]  /*ec30*/  LDG.E.U8 R54, desc[UR8][R90.64] ;  /* 0x000000085a367981 */ /* 0x000ea8000c1e1100 */
[C---:B------:R-:W-:Y:S01]  /*ec40*/  IMAD.X R93, R5.reuse, 0x1, R49, P4 ;  /* 0x00000001055d7824 */ /* 0x040fe200020e0631 */
[C---:B-----5:R-:W-:Y:S01]  /*ec50*/  IADD3 R48, P4, PT, R0.reuse, R46, RZ ;  /* 0x0000002e00307210 */ /* 0x060fe20007f9e0ff */
[----:B------:R-:W5:Y:S04]  /*ec60*/  LDG.E.U8 R51, desc[UR8][R50.64] ;  /* 0x0000000832337981 */ /* 0x000f68000c1e1100 */
[----:B------:R-:W-:Y:S01]  /*ec70*/  IMAD.X R49, R5, 0x1, R47, P4 ;  /* 0x0000000105317824 */ /* 0x000fe200020e062f */
[----:B---3--:R-:W-:-:S05]  /*ec80*/  IADD3 R46, P4, PT, R0, R18, RZ ;  /* 0x00000012002e7210 */ /* 0x008fca0007f9e0ff */
[C---:B------:R-:W-:Y:S01]  /*ec90*/  IMAD.X R47, R5.reuse, 0x1, R19, P4 ;  /* 0x00000001052f7824 */ /* 0x040fe200020e0613 */
[C---:B------:R-:W-:Y:S01]  /*eca0*/  IADD3 R18, P4, PT, R0.reuse, R94, RZ ;  /* 0x0000005e00127210 */ /* 0x040fe20007f9e0ff */
[----:B------:R-:W3:Y:S04]  /*ecb0*/  LDG.E.U8 R50, desc[UR8][R92.64] ;  /* 0x000000085c327981 */ /* 0x000ee8000c1e1100 */
[C---:B------:R-:W-:Y:S01]  /*ecc0*/  IMAD.X R19, R5.reuse, 0x1, R95, P4 ;  /* 0x0000000105137824 */ /* 0x040fe200020e065f */
[C---:B------:R-:W-:Y:S01]  /*ecd0*/  IADD3 R94, P4, PT, R0.reuse, R44, RZ ;  /* 0x0000002c005e7210 */ /* 0x040fe20007f9e0ff */
[----:B------:R-:W2:Y:S04]  /*ece0*/  LDG.E.U8 R49, desc[UR8][R48.64] ;  /* 0x0000000830317981 */ /* 0x000ea8000c1e1100 */
[----:B------:R-:W-:Y:S01]  /*ecf0*/  IMAD.X R95, R5, 0x1, R45, P4 ;  /* 0x00000001055f7824 */ /* 0x000fe200020e062d */
[----:B------:R-:W-:-:S05]  /*ed00*/  IADD3 R44, P4, PT, R0, R108, RZ ;  /* 0x0000006c002c7210 */ /* 0x000fca0007f9e0ff */
[----:B------:R-:W-:Y:S01]  /*ed10*/  IMAD.X R45, R5, 0x1, R109, P4 ;  /* 0x00000001052d7824 */ /* 0x000fe200020e066d */
[----:B------:R-:W2:Y:S04]  /*ed20*/  LDG.E.U8 R48, desc[UR8][R46.64] ;  /* 0x000000082e307981 */ /* 0x000ea8000c1e1100 */
[----:B------:R-:W2:Y:S01]  /*ed30*/  LDL.64 R108, [R1+0x2a8] ;  /* 0x0002a800016c7983 */ /* 0x000ea20000100a00 */
[----:B-1----:R-:W-:-:S03]  /*ed40*/  IADD3 R42, P4, PT, R0, R100, RZ ;  /* 0x00000064002a7210 */ /* 0x002fc60007f9e0ff */
[----:B------:R-:W3:Y:S02]  /*ed50*/  LDG.E.U8 R45, desc[UR8][R44.64] ;  /* 0x000000082c2d7981 */ /* 0x000ee4000c1e1100 */
[----:B------:R-:W-:Y:S02]  /*ed60*/  IMAD.X R43, R5, 0x1, R101, P4 ;  /* 0x00000001052b7824 */ /* 0x000fe400020e0665 */
[----:B------:R-:W3:Y:S04]  /*ed70*/  LDG.E.U8 R47, desc[UR8][R18.64] ;  /* 0x00000008122f7981 */ /* 0x000ee8000c1e1100 */
[----:B------:R-:W3:Y:S04]  /*ed80*/  LDG.E.U8 R46, desc[UR8][R94.64] ;  /* 0x000000085e2e7981 */ /* 0x000ee8000c1e1100 */
[----:B------:R-:W3:Y:S01]  /*ed90*/  LDG.E.U8 R44, desc[UR8][R42.64] ;  /* 0x000000082a2c7981 */ /* 0x000ee2000c1e1100 */
[----:B----4-:R-:W-:-:S03]  /*eda0*/  IADD3 R16, P4, PT, R0, R66, RZ ;  /* 0x0000004200107210 */ /* 0x010fc60007f9e0ff */
[----:B------:R-:W4:Y:S02]  /*edb0*/  LDG.E.U8 R66, desc[UR8][R30.64] ;  /* 0x000000081e427981 */ /* 0x000f24000c1e1100 */
[C---:B------:R-:W-:Y:S01]  /*edc0*/  IMAD.X R17, R5.reuse, 0x1, R67, P4 ;  /* 0x0000000105117824 */ /* 0x040fe200020e0643 */
[C---:B------:R-:W-:Y:S01]  /*edd0*/  IADD3 R100, P4, PT, R0.reuse, R110, RZ ;  /* 0x0000006e00647210 */ /* 0x040fe20007f9e0ff */
[----:B------:R1:W3:Y:S04]  /*ede0*/  LDG.E.U8 R67, desc[UR8][R40.64] ;  /* 0x0000000828437981 */ /* 0x0002e8000c1e1100 */
[----:B------:R-:W-:Y:S01]  /*edf0*/  IMAD.X R101, R5, 0x1, R111, P4 ;  /* 0x0000000105657824 */ /* 0x000fe200020e066f */
[----:B------:R0:W3:Y:S04]  /*ee00*/  LDG.E.U8 R43, desc[UR8][R16.64] ;  /* 0x00000008102b7981 */ /* 0x0000e8000c1e1100 */
[----:B------:R-:W3:Y:S01]  /*ee10*/  LDL.64 R110, [R1+0x520] ;  /* 0x00052000016e7983 */ /* 0x000ee20000100a00 */
[----:B-1----:R-:W-:-:S03]  /*ee20*/  IADD3 R40, P4, PT, R0, R112, RZ ;  /* 0x0000007000287210 */ /* 0x002fc60007f9e0ff */
[----:B------:R1:W4:Y:S02]  /*ee30*/  LDG.E.U8 R42, desc[UR8][R100.64] ;  /* 0x00000008642a7981 */ /* 0x000324000c1e1100 */
[----:B------:R-:W-:Y:S02]  /*ee40*/  IMAD.X R41, R5, 0x1, R113, P4 ;  /* 0x0000000105297824 */ /* 0x000fe400020e0671 */
[----:B------:R-:W4:Y:S01]  /*ee50*/  LDL.64 R112, [R1+0x518] ;  /* 0x0005180001707983 */ /* 0x000f220000100a00 */
[----:B------:R-:W-:-:S03]  /*ee60*/  IADD3 R96, P4, PT, R0, R114, RZ ;  /* 0x0000007200607210 */ /* 0x000fc60007f9e0ff */
[----:B------:R-:W5:Y:S02]  /*ee70*/  LDG.E.U8 R41, desc[UR8][R40.64] ;  /* 0x0000000828297981 */ /* 0x000f64000c1e1100 */
[----:B------:R-:W-:Y:S02]  /*ee80*/  IMAD.X R97, R5, 0x1, R115, P4 ;  /* 0x0000000105617824 */ /* 0x000fe400020e0673 */
[----:B------:R-:W5:Y:S01]  /*ee90*/  LDL.64 R114, [R1+0x4a0] ;  /* 0x0004a00001727983 */ /* 0x000f620000100a00 */
[----:B------:R-:W-:-:S05]  /*eea0*/  IADD3 R38, P4, PT, R0, R120, RZ ;  /* 0x0000007800267210 */ /* 0x000fca0007f9e0ff */
[----:B------:R-:W-:Y:S01]  /*eeb0*/  IMAD.X R39, R5, 0x1, R121, P4 ;  /* 0x0000000105277824 */ /* 0x000fe200020e0679 */
[----:B------:R0:W5:Y:S04]  /*eec0*/  LDG.E.U8 R40, desc[UR8][R96.64] ;  /* 0x0000000860287981 */ /* 0x000168000c1e1100 */
[----:B------:R-:W5:Y:S04]  /*eed0*/  LDL.64 R120, [R1+0x498] ;  /* 0x0004980001787983 */ /* 0x000f680000100a00 */
[----:B------:R-:W5:Y:S01]  /*eee0*/  LDG.E.U8 R39, desc[UR8][R38.64] ;  /* 0x0000000826277981 */ /* 0x000f62000c1e1100 */
[----:B--2---:R-:W-:-:S05]  /*eef0*/  IADD3 R102, P4, PT, R0, R108, RZ ;  /* 0x0000006c00667210 */ /* 0x004fca0007f9e0ff */
[----:B------:R-:W-:Y:S02]  /*ef00*/  IMAD.X R103, R5, 0x1, R109, P4 ;  /* 0x0000000105677824 */ /* 0x000fe400020e066d */
[----:B------:R-:W2:Y:S01]  /*ef10*/  LDL.64 R108, [R1+0x420] ;  /* 0x00042000016c7983 */ /* 0x000ea20000100a00 */
[----:B------:R-:W-:-:S03]  /*ef20*/  IADD3 R78, P4, PT, R0, R118, RZ ;  /* 0x00000076004e7210 */ /* 0x000fc60007f9e0ff */
[----:B------:R-:W2:Y:S02]  /*ef30*/  LDG.E.U8 R38, desc[UR8][R102.64] ;  /* 0x0000000866267981 */ /* 0x000ea4000c1e1100 */
[----:B------:R-:W-:Y:S02]  /*ef40*/  IMAD.X R79, R5, 0x1, R119, P4 ;  /* 0x00000001054f7824 */ /* 0x000fe400020e0677 */
[----:B------:R-:W2:Y:S01]  /*ef50*/  LDL.64 R118, [R1+0x418] ;  /* 0x0004180001767983 */ /* 0x000ea20000100a00 */
[----:B------:R-:W-:-:S03]  /*ef60*/  IADD3 R34, P4, PT, R0, R116, RZ ;  /* 0x0000007400227210 */ /* 0x000fc60007f9e0ff */
[----:B------:R0:W2:Y:S02]  /*ef70*/  LDG.E.U8 R36, desc[UR8][R78.64] ;  /* 0x000000084e247981 */ /* 0x0000a4000c1e1100 */
[----:B------:R-:W-:Y:S02]  /*ef80*/  IMAD.X R35, R5, 0x1, R117, P4 ;  /* 0x0000000105237824 */ /* 0x000fe400020e0675 */
[----:B------:R-:W2:Y:S04]  /*ef90*/  LDL.64 R116, [R1+0x3a0] ;  /* 0x0003a00001747983 */ /* 0x000ea80000100a00 */
[----:B------:R-:W2:Y:S04]  /*efa0*/  LDG.E.U8 R35, desc[UR8][R34.64] ;  /* 0x0000000822237981 */ /* 0x000ea8000c1e1100 */
[----:B------:R-:W2:Y:S01]  /*efb0*/  LDL.64 R102, [R1+0x580] ;  /* 0x0005800001667983 */ /* 0x000ea20000100a00 */
[----:B---3--:R-:W-:-:S05]  /*efc0*/  IADD3 R80, P4, PT, R0, R110, RZ ;  /* 0x0000006e00507210 */ /* 0x008fca0007f9e0ff */
[----:B------:R-:W-:Y:S02]  /*efd0*/  IMAD.X R81, R5, 0x1, R111, P4 ;  /* 0x0000000105517824 */ /* 0x000fe400020e066f */
[----:B------:R-:W3:Y:S01]  /*efe0*/  LDL.64 R110, [R1+0x398] ;  /* 0x00039800016e7983 */ /* 0x000ee20000100a00 */
[----:B----4-:R-:W-:-:S03]  /*eff0*/  IADD3 R32, P4, PT, R0, R112, RZ ;  /* 0x0000007000207210 */ /* 0x010fc60007f9e0ff */
[----:B------:R4:W4:Y:S02]  /*f000*/  LDG.E.U8 R34, desc[UR8][R80.64] ;  /* 0x0000000850227981 */ /* 0x000924000c1e1100 */
[----:B------:R-:W-:Y:S02]  /*f010*/  IMAD.X R33, R5, 0x1, R113, P4 ;  /* 0x0000000105217824 */ /* 0x000fe400020e0671 */
[----:B------:R-:W4:Y:S01]  /*f020*/  LDL.64 R112, [R1+0x320] ;  /* 0x0003200001707983 */ /* 0x000f220000100a00 */
[----:B-----5:R-:W-:-:S03]  /*f030*/  IADD3 R82, P4, PT, R0, R114, RZ ;  /* 0x0000007200527210 */ /* 0x020fc60007f9e0ff */
[----:B------:R-:W5:Y:S02]  /*f040*/  LDG.E.U8 R33, desc[UR8][R32.64] ;  /* 0x0000000820217981 */ /* 0x000f64000c1e1100 */
[----:B------:R-:W-:Y:S02]  /*f050*/  IMAD.X R83, R5, 0x1, R115, P4 ;  /* 0x0000000105537824 */ /* 0x000fe400020e0673 */
[----:B------:R-:W5:Y:S01]  /*f060*/  LDL.64 R114, [R1+0x318] ;  /* 0x0003180001727983 */ /* 0x000f620000100a00 */
[----:B------:R-:W-:-:S03]  /*f070*/  IADD3 R30, P4, PT, R0, R120, RZ ;  /* 0x00000078001e7210 */ /* 0x000fc60007f9e0ff */
[----:B------:R0:W5:Y:S02]  /*f080*/  LDG.E.U8 R32, desc[UR8][R82.64] ;  /* 0x0000000852207981 */ /* 0x000164000c1e1100 */
[----:B------:R-:W-:Y:S02]  /*f090*/  IMAD.X R31, R5, 0x1, R121, P4 ;  /* 0x00000001051f7824 */ /* 0x000fe400020e0679 */
[----:B------:R-:W5:Y:S04]  /*f0a0*/  LDL.64 R120, [R1+0x2f8] ;  /* 0x0002f80001787983 */ /* 0x000f680000100a00 */
[----:B------:R-:W5:Y:S01]  /*f0b0*/  LDG.E.U8 R31, desc[UR8][R30.64] ;  /* 0x000000081e1f7981 */ /* 0x000f62000c1e1100 */
[----:B--2---:R-:W-:-:S05]  /*f0c0*/  IADD3 R84, P4, PT, R0, R108, RZ ;  /* 0x0000006c00547210 */ /* 0x004fca0007f9e0ff */
[----:B------:R-:W-:Y:S02]  /*f0d0*/  IMAD.X R85, R5, 0x1, R109, P4 ;  /* 0x0000000105557824 */ /* 0x000fe400020e066d */
[----:B------:R-:W2:Y:S01]  /*f0e0*/  LDL.64 R108, [R1+0x298] ;  /* 0x00029800016c7983 */ /* 0x000ea20000100a00 */
[----:B------:R-:W-:-:S03]  /*f0f0*/  IADD3 R28, P4, PT, R0, R118, RZ ;  /* 0x00000076001c7210 */ /* 0x000fc60007f9e0ff */
[----:B------:R0:W2:Y:S02]  /*f100*/  LDG.E.U8 R30, desc[UR8][R84.64] ;  /* 0x00000008541e7981 */ /* 0x0000a4000c1e1100 */
[----:B------:R-:W-:Y:S02]  /*f110*/  IMAD.X R29, R5, 0x1, R119, P4 ;  /* 0x00000001051d7824 */ /* 0x000fe400020e0677 */
[----:B------:R-:W2:Y:S01]  /*f120*/  LDL.64 R118, [R1+0x590] ;  /* 0x0005900001767983 */ /* 0x000ea20000100a00 */
[----:B------:R-:W-:-:S03]  /*f130*/  IADD3 R86, P4, PT, R0, R116, RZ ;  /* 0x0000007400567210 */ /* 0x000fc60007f9e0ff */
[----:B------:R-:W2:Y:S02]  /*f140*/  LDG.E.U8 R29, desc[UR8][R28.64] ;  /* 0x000000081c1d7981 */ /* 0x000ea4000c1e1100 */
[----:B------:R-:W-:Y:S02]  /*f150*/  IMAD.X R87, R5, 0x1, R117, P4 ;  /* 0x0000000105577824 */ /* 0x000fe400020e0675 */
[----:B------:R-:W2:Y:S04]  /*f160*/  LDL.64 R116, [R1+0x588] ;  /* 0x0005880001747983 */ /* 0x000ea80000100a00 */
[----:B------:R0:W2:Y:S01]  /*f170*/  LDG.E.U8 R28, desc[UR8][R86.64] ;  /* 0x00000008561c7981 */ /* 0x0000a2000c1e1100 */
[----:B---3--:R-:W-:-:S05]  /*f180*/  IADD3 R26, P4, PT, R0, R110, RZ ;  /* 0x0000006e001a7210 */ /* 0x008fca0007f9e0ff */
[----:B------:R-:W-:Y:S02]  /*f190*/  IMAD.X R27, R5, 0x1, R111, P4 ;  /* 0x00000001051b7824 */ /* 0x000fe400020e066f */
[----:B------:R-:W0:Y:S01]  /*f1a0*/  LDL.64 R110, [R1+0x510] ;  /* 0x00051000016e7983 */ /* 0x000e220000100a00 */
[----:B----4-:R-:W-:-:S03]  /*f1b0*/  IADD3 R88, P4, PT, R0, R112, RZ ;  /* 0x0000007000587210 */ /* 0x010fc60007f9e0ff */
[----:B------:R-:W3:Y:S02]  /*f1c0*/  LDG.E.U8 R27, desc[UR8][R26.64] ;  /* 0x000000081a1b7981 */ /* 0x000ee4000c1e1100 */
[----:B------:R-:W-:Y:S02]  /*f1d0*/  IMAD.X R89, R5, 0x1, R113, P4 ;  /* 0x0000000105597824 */ /* 0x000fe400020e0671 */
[----:B------:R-:W1:Y:S01]  /*f1e0*/  LDL.64 R112, [R1+0x508] ;  /* 0x0005080001707983 */ /* 0x000e620000100a00 */
[----:B-----5:R-:W-:-:S05]  /*f1f0*/  IADD3 R24, P4, PT, R0, R114, RZ ;  /* 0x0000007200187210 */ /* 0x020fca0007f9e0ff */
[----:B------:R-:W-:Y:S01]  /*f200*/  IMAD.X R25, R5, 0x1, R115, P4 ;  /* 0x0000000105197824 */ /* 0x000fe200020e0673 */
[----:B------:R4:W5:Y:S04]  /*f210*/  LDG.E.U8 R26, desc[UR8][R88.64] ;  /* 0x00000008581a7981 */ /* 0x000968000c1e1100 */
[----:B------:R-:W3:Y:S01]  /*f220*/  LDL.64 R114, [R1+0x490] ;  /* 0x0004900001727983 */ /* 0x000ee20000100a00 */
[----:B------:R-:W-:-:S03]  /*f230*/  IADD3 R90, P4, PT, R0, R106, RZ ;  /* 0x0000006a005a7210 */ /* 0x000fc60007f9e0ff */
[----:B------:R-:W4:Y:S02]  /*f240*/  LDG.E.U8 R25, desc[UR8][R24.64] ;  /* 0x0000000818197981 */ /* 0x000f24000c1e1100 */
[----:B------:R-:W-:Y:S02]  /*f250*/  IMAD.X R91, R5, 0x1, R107, P4 ;  /* 0x00000001055b7824 */ /* 0x000fe400020e066b */
[----:B------:R-:W4:Y:S04]  /*f260*/  LDL.64 R106, [R1+0x488] ;  /* 0x00048800016a7983 */ /* 0x000f280000100a00 */
[----:B------:R0:W5:Y:S01]  /*f270*/  LDG.E.U8 R24, desc[UR8][R90.64] ;  /* 0x000000085a187981 */ /* 0x000162000c1e1100 */
[----:B--2---:R-:W-:-:S05]  /*f280*/  IADD3 R92, P4, PT, R0, R108, RZ ;  /* 0x0000006c005c7210 */ /* 0x004fca0007f9e0ff */
[----:B------:R-:W-:Y:S02]  /*f290*/  IMAD.X R93, R5, 0x1, R109, P4 ;  /* 0x00000001055d7824 */ /* 0x000fe400020e066d */
[----:B------:R-:W2:Y:S01]  /*f2a0*/  LDL.64 R108, [R1+0x410] ;  /* 0x00041000016c7983 */ /* 0x000ea20000100a00 */
[----:B------:R-:W-:-:S03]  /*f2b0*/  IADD3 R18, P4, PT, R0, R118, RZ ;  /* 0x0000007600127210 */ /* 0x000fc60007f9e0ff */
[----:B------:R0:W5:Y:S02]  /*f2c0*/  LDG.E.U8 R23, desc[UR8][R92.64] ;  /* 0x000000085c177981 */ /* 0x000164000c1e1100 */
[----:B------:R-:W-:Y:S02]  /*f2d0*/  IMAD.X R19, R5, 0x1, R119, P4 ;  /* 0x0000000105137824 */ /* 0x000fe400020e0677 */
[----:B------:R-:W5:Y:S01]  /*f2e0*/  LDL.64 R118, [R1+0x408] ;  /* 0x0004080001767983 */ /* 0x000f620000100a00 */
[----:B------:R-:W-:-:S03]  /*f2f0*/  IADD3 R94, P4, PT, R0, R116, RZ ;  /* 0x00000074005e7210 */ /* 0x000fc60007f9e0ff */
[----:B------:R-:W5:Y:S02]  /*f300*/  LDG.E.U8 R19, desc[UR8][R18.64] ;  /* 0x0000000812137981 */ /* 0x000f64000c1e1100 */
[----:B------:R-:W-:Y:S02]  /*f310*/  IMAD.X R95, R5, 0x1, R117, P4 ;  /* 0x00000001055f7824 */ /* 0x000fe400020e0675 */
[----:B------:R-:W5:Y:S04]  /*f320*/  LDL.64 R116, [R1+0x390] ;  /* 0x0003900001747983 */ /* 0x000f680000100a00 */
[----:B------:R0:W5:Y:S02]  /*f330*/  LDG.E.U8 R18, desc[UR8][R94.64] ;  /* 0x000000085e127981 */ /* 0x000164000c1e1100 */
[----:B0-----:R-:W-:-:S05]  /*f340*/  IADD3 R16, P4, PT, R0, R110, RZ ;  /* 0x0000006e00107210 */ /* 0x001fca0007f9e0ff */
[----:B------:R-:W-:Y:S02]  /*f350*/  IMAD.X R17, R5, 0x1, R111, P4 ;  /* 0x0000000105117824 */ /* 0x000fe400020e066f */
[----:B------:R-:W5:Y:S01]  /*f360*/  LDL.64 R110, [R1+0x388] ;  /* 0x00038800016e7983 */ /* 0x000f620000100a00 */
[----:B-1----:R-:W-:-:S03]  /*f370*/  IADD3 R100, P4, PT, R0, R112, RZ ;  /* 0x0000007000647210 */ /* 0x002fc60007f9e0ff */
[----:B------:R-:W5:Y:S02]  /*f380*/  LDG.E.U8 R17, desc[UR8][R16.64] ;  /* 0x0000000810117981 */ /* 0x000f64000c1e1100 */
[----:B------:R-:W-:Y:S02]  /*f390*/  IMAD.X R101, R5, 0x1, R113, P4 ;  /* 0x0000000105657824 */ /* 0x000fe400020e0671 */
[----:B------:R-:W5:Y:S01]  /*f3a0*/  LDL.64 R112, [R1+0x310] ;  /* 0x0003100001707983 */ /* 0x000f620000100a00 */
[----:B---3--:R-:W-:-:S03]  /*f3b0*/  IADD3 R96, P4, PT, R0, R114, RZ ;  /* 0x0000007200607210 */ /* 0x008fc60007f9e0ff */
[----:B------:R-:W3:Y:S02]  /*f3c0*/  LDG.E.U8 R16, desc[UR8][R100.64] ;  /* 0x0000000864107981 */ /* 0x000ee4000c1e1100 */
[----:B------:R-:W-:Y:S02]  /*f3d0*/  IMAD.X R97, R5, 0x1, R115, P4 ;  /* 0x0000000105617824 */ /* 0x000fe400020e0673 */
[----:B------:R-:W3:Y:S01]  /*f3e0*/  LDL.64 R114, [R1+0x308] ;  /* 0x0003080001727983 */ /* 0x000ee20000100a00 */
[----:B----4-:R-:W-:-:S03]  /*f3f0*/  IADD3 R78, P4, PT, R0, R106, RZ ;  /* 0x0000006a004e7210 */ /* 0x010fc60007f9e0ff */
[----:B------:R0:W4:Y:S02]  /*f400*/  LDG.E.U8 R15, desc[UR8][R96.64] ;  /* 0x00000008600f7981 */ /* 0x000124000c1e1100 */
[----:B------:R-:W-:Y:S02]  /*f410*/  IMAD.X R79, R5, 0x1, R107, P4 ;  /* 0x00000001054f7824 */ /* 0x000fe400020e066b */
[----:B------:R-:W4:Y:S04]  /*f420*/  LDL.64 R106, [R1+0x290] ;  /* 0x00029000016a7983 */ /* 0x000f280000100a00 */
[----:B------:R1:W4:Y:S01]  /*f430*/  LDG.E.U8 R99, desc[UR8][R78.64] ;  /* 0x000000084e637981 */ /* 0x000322000c1e1100 */
[----:B--2---:R-:W-:-:S05]  /*f440*/  IADD3 R80, P4, PT, R0, R108, RZ ;  /* 0x0000006c00507210 */ /* 0x004fca0007f9e0ff */
[----:B------:R-:W-:Y:S02]  /*f450*/  IMAD.X R81, R5, 0x1, R109, P4 ;  /* 0x0000000105517824 */ /* 0x000fe400020e066d */
[----:B------:R-:W2:Y:S01]  /*f460*/  LDL.64 R108, [R1+0x288] ;  /* 0x00028800016c7983 */ /* 0x000ea20000100a00 */
[----:B-----5:R-:W-:-:S03]  /*f470*/  IADD3 R82, P4, PT, R0, R118, RZ ;  /* 0x0000007600527210 */ /* 0x020fc60007f9e0ff */
[----:B------:R5:W5:Y:S02]  /*f480*/  LDG.E.U8 R100, desc[UR8][R80.64] ;  /* 0x0000000850647981 */ /* 0x000b64000c1e1100 */
[----:B------:R-:W-:Y:S02]  /*f490*/  IMAD.X R83, R5, 0x1, R119, P4 ;  /* 0x0000000105537824 */ /* 0x000fe400020e0677 */
[----:B------:R-:W1:Y:S01]  /*f4a0*/  LDL.64 R118, [R1+0x578] ;  /* 0x0005780001767983 */ /* 0x000e620000100a00 */
[----:B------:R-:W-:-:S03]  /*f4b0*/  IADD3 R84, P4, PT, R0, R116, RZ ;  /* 0x0000007400547210 */ /* 0x000fc60007f9e0ff */
[----:B------:R0:W5:Y:S02]  /*f4c0*/  LDG.E.U8 R101, desc[UR8][R82.64] ;  /* 0x0000000852657981 */ /* 0x000164000c1e1100 */
[----:B------:R-:W-:Y:S02]  /*f4d0*/  IMAD.X R85, R5, 0x1, R117, P4 ;  /* 0x0000000105557824 */ /* 0x000fe400020e0675 */
[----:B------:R-:W5:Y:S01]  /*f4e0*/  LDL.64 R116, [R1+0x400] ;  /* 0x0004000001747983 */ /* 0x000f620000100a00 */
[----:B------:R-:W-:-:S05]  /*f4f0*/  IADD3 R86, P4, PT, R0, R110, RZ ;  /* 0x0000006e00567210 */ /* 0x000fca0007f9e0ff */
[----:B------:R-:W-:Y:S02]  /*f500*/  IMAD.X R87, R5, 0x1, R111, P4 ;  /* 0x0000000105577824 */ /* 0x000fe400020e066f */
[----:B------:R-:W5:Y:S01]  /*f510*/  LDL.64 R110, [R1+0x500] ;  /* 0x00050000016e7983 */ /* 0x000f620000100a00 */
[----:B------:R-:W-:-:S05]  /*f520*/  IADD3 R88, P4, PT, R0, R112, RZ ;  /* 0x0000007000587210 */ /* 0x000fca0007f9e0ff */
[----:B------:R-:W-:Y:S02]  /*f530*/  IMAD.X R89, R5, 0x1, R113, P4 ;  /* 0x0000000105597824 */ /* 0x000fe400020e0671 */
[----:B------:R-:W5:Y:S01]  /*f540*/  LDL.64 R112, [R1+0x4f8] ;  /* 0x0004f80001707983 */ /* 0x000f620000100a00 */
[----:B---3--:R-:W-:-:S03]  /*f550*/  IADD3 R90, P4, PT, R0, R114, RZ ;  /* 0x00000072005a7210 */ /* 0x008fc60007f9e0ff */
[----:B------:R-:W3:Y:S02]  /*f560*/  LDG.E.U8 R88, desc[UR8][R88.64] ;  /* 0x0000000858587981 */ /* 0x000ee4000c1e1100 */
[----:B------:R-:W-:Y:S02]  /*f570*/  IMAD.X R91, R5, 0x1, R115, P4 ;  /* 0x00000001055b7824 */ /* 0x000fe400020e0673 */
[----:B------:R-:W3:Y:S01]  /*f580*/  LDL.64 R114, [R1+0x480] ;  /* 0x0004800001727983 */ /* 0x000ee20000100a00 */
[----:B----4-:R-:W-:-:S03]  /*f590*/  IADD3 R92, P4, PT, R0, R106, RZ ;  /* 0x0000006a005c7210 */ /* 0x010fc60007f9e0ff */
[----:B------:R-:W4:Y:S02]  /*f5a0*/  LDG.E.U8 R90, desc[UR8][R90.64] ;  /* 0x000000085a5a7981 */ /* 0x000f24000c1e1100 */
[----:B------:R-:W-:Y:S02]  /*f5b0*/  IMAD.X R93, R5, 0x1, R107, P4 ;  /* 0x00000001055d7824 */ /* 0x000fe400020e066b */
[----:B------:R-:W4:Y:S04]  /*f5c0*/  LDL.64 R106, [R1+0x478] ;  /* 0x00047800016a7983 */ /* 0x000f280000100a00 */
[----:B------:R-:W4:Y:S01]  /*f5d0*/  LDG.E.U8 R92, desc[UR8][R92.64] ;  /* 0x000000085c5c7981 */ /* 0x000f22000c1e1100 */
[----:B--2---:R-:W-:-:S05]  /*f5e0*/  IADD3 R94, P4, PT, R0, R108, RZ ;  /* 0x0000006c005e7210 */ /* 0x004fca0007f9e0ff */
[C---:B------:R-:W-:Y:S01]  /*f5f0*/  IMAD.X R95, R5.reuse, 0x1, R109, P4 ;  /* 0x00000001055f7824 */ /* 0x040fe200020e066d */
[C---:B0-----:R-:W-:Y:S01]  /*f600*/  IADD3 R96, P4, PT, R0.reuse, R102, RZ ;  /* 0x0000006600607210 */ /* 0x041fe20007f9e0ff */
[----:B------:R-:W2:Y:S04]  /*f610*/  LDL.64 R108, [R1+0x3f8] ;  /* 0x0003f800016c7983 */ /* 0x000ea80000100a00 */
[C---:B------:R-:W-:Y:S01]  /*f620*/  IMAD.X R97, R5.reuse, 0x1, R103, P4 ;  /* 0x0000000105617824 */ /* 0x040fe200020e0667 */
[C---:B-1----:R-:W-:Y:S01]  /*f630*/  IADD3 R78, P4, PT, R0.reuse, R118, RZ ;  /* 0x00000076004e7210 */ /* 0x042fe20007f9e0ff */
[----:B------:R3:W2:Y:S04]  /*f640*/  LDG.E.U8 R102, desc[UR8][R84.64] ;  /* 0x0000000854667981 */ /* 0x0006a8000c1e1100 */
[----:B------:R-:W-:Y:S01]  /*f650*/  IMAD.X R79, R5, 0x1, R119, P4 ;  /* 0x00000001054f7824 */ /* 0x000fe200020e0677 */
[----:B------:R4:W2:Y:S04]  /*f660*/  LDG.E.U8 R103, desc[UR8][R86.64] ;  /* 0x0000000856677981 */ /* 0x0008a8000c1e1100 */
[----:B------:R-:W2:Y:S04]  /*f670*/  LDL.64 R118, [R1+0x380] ;  /* 0x0003800001767983 */ /* 0x000ea80000100a00 */
[----:B------:R0:W2:Y:S04]  /*f680*/  LDG.E.U8 R89, desc[UR8][R78.64] ;  /* 0x000000084e597981 */ /* 0x0000a8000c1e1100 */
[----:B------:R-:W2:Y:S04]  /*f690*/  LDG.E.U8 R94, desc[UR8][R94.64] ;  /* 0x000000085e5e7981 */ /* 0x000ea8000c1e1100 */
[----:B------:R-:W2:Y:S01]  /*f6a0*/  LDG.E.U8 R96, desc[UR8][R96.64] ;  /* 0x0000000860607981 */ /* 0x000ea2000c1e1100 */
[----:B-----5:R-:W-:-:S05]  /*f6b0*/  IADD3 R80, P4, PT, R0, R110, RZ ;  /* 0x0000006e00507210 */ /* 0x020fca0007f9e0ff */
[----:B------:R-:W-:Y:S02]  /*f6c0*/  IMAD.X R81, R5, 0x1, R111, P4 ;  /* 0x0000000105517824 */ /* 0x000fe400020e066f */
[----:B------:R-:W5:Y:S01]  /*f6d0*/  LDL.64 R110, [R1+0x378] ;  /* 0x00037800016e7983 */ /* 0x000f620000100a00 */
[----:B------:R-:W-:-:S03]  /*f6e0*/  IADD3 R82, P4, PT, R0, R112, RZ ;  /* 0x0000007000527210 */ /* 0x000fc60007f9e0ff */
[----:B------:R2:W5:Y:S02]  /*f6f0*/  LDG.E.U8 R91, desc[UR8][R80.64] ;  /* 0x00000008505b7981 */ /* 0x000564000c1e1100 */
        /* <DEDUP_REMOVED lines=9> */
[----:B------:R-:W3:Y:S01]  /*f790*/  LDL.64 R106, [R1+0x278] ;  /* 0x00027800016a7983 */ /* 0x000ee20000100a00 */
[----:B0-----:R-:W-:-:S03]  /*f7a0*/  IADD3 R78, P4, PT, R0, R116, RZ ;  /* 0x00000074004e7210 */ /* 0x001fc60007f9e0ff */
[----:B------:R-:W3:Y:S02]  /*f7b0*/  LDG.E.U8 R86, desc[UR8][R86.64] ;  /* 0x0000000856567981 */ /* 0x000ee4000c1e1100 */
[----:B------:R-:W-:Y:S02]  /*f7c0*/  IMAD.X R79, R5, 0x1, R117, P4 ;  /* 0x00000001054f7824 */ /* 0x000fe400020e0675 */
[----:B------:R-:W3:Y:S01]  /*f7d0*/  LDL.64 R116, [R1+0x570] ;  /* 0x0005700001747983 */ /* 0x000ee20000100a00 */
[----:B--2---:R-:W-:-:S03]  /*f7e0*/  IADD3 R80, P4, PT, R0, R108, RZ ;  /* 0x0000006c00507210 */ /* 0x004fc60007f9e0ff */
[----:B------:R0:W2:Y:S02]  /*f7f0*/  LDG.E.U8 R83, desc[UR8][R78.64] ;  /* 0x000000084e537981 */ /* 0x0000a4000c1e1100 */
[----:B------:R-:W-:Y:S02]  /*f800*/  IMAD.X R81, R5, 0x1, R109, P4 ;  /* 0x0000000105517824 */ /* 0x000fe400020e066d */
[----:B------:R-:W2:Y:S04]  /*f810*/  LDL.64 R108, [R1+0x568] ;  /* 0x00056800016c7983 */ /* 0x000ea80000100a00 */
[----:B------:R5:W2:Y:S01]  /*f820*/  LDG.E.U8 R85, desc[UR8][R80.64] ;  /* 0x0000000850557981 */ /* 0x000aa2000c1e1100 */
[----:B0-----:R-:W-:-:S05]  /*f830*/  IADD3 R78, P4, PT, R0, R118, RZ ;  /* 0x00000076004e7210 */ /* 0x001fca0007f9e0ff */
[----:B------:R-:W-:Y:S02]  /*f840*/  IMAD.X R79, R5, 0x1, R119, P4 ;  /* 0x00000001054f7824 */ /* 0x000fe400020e0677 */
[----:B------:R-:W2:Y:S04]  /*f850*/  LDL.64 R118, [R1+0x4f0] ;  /* 0x0004f00001767983 */ /* 0x000ea80000100a00 */
[----:B------:R0:W2:Y:S01]  /*f860*/  LDG.E.U8 R87, desc[UR8][R78.64] ;  /* 0x000000084e577981 */ /* 0x0000a2000c1e1100 */
[----:B-----5:R-:W-:-:S05]  /*f870*/  IADD3 R80, P4, PT, R0, R110, RZ ;  /* 0x0000006e00507210 */ /* 0x020fca0007f9e0ff */
[----:B------:R-:W-:Y:S02]  /*f880*/  IMAD.X R81, R5, 0x1, R111, P4 ;  /* 0x0000000105517824 */ /* 0x000fe400020e066f */
[----:B------:R-:W5:Y:S01]  /*f890*/  LDL.64 R110, [R1+0x4e8] ;  /* 0x0004e800016e7983 */ /* 0x000f620000100a00 */
[----:B0-----:R-:W-:-:S03]  /*f8a0*/  IADD3 R78, P4, PT, R0, R112, RZ ;  /* 0x00000070004e7210 */ /* 0x001fc60007f9e0ff */
[----:B------:R-:W4:Y:S02]  /*f8b0*/  LDG.E.U8 R93, desc[UR8][R80.64] ;  /* 0x00000008505d7981 */ /* 0x000f24000c1e1100 */
[----:B------:R-:W-:Y:S02]  /*f8c0*/  IMAD.X R79, R5, 0x1, R113, P4 ;  /* 0x00000001054f7824 */ /* 0x000fe400020e0671 */
[----:B------:R-:W4:Y:S04]  /*f8d0*/  LDL.64 R112, [R1+0x468] ;  /* 0x0004680001707983 */ /* 0x000f280000100a00 */
[----:B------:R0:W4:Y:S04]  /*f8e0*/  LDG.E.U8 R95, desc[UR8][R78.64] ;  /* 0x000000084e5f7981 */ /* 0x000128000c1e1100 */
[----:B------:R-:W4:Y:S01]  /*f8f0*/  LDL.64 R80, [R1+0x2e8] ;  /* 0x0002e80001507983 */ /* 0x000f220000100a00 */
[----:B0-----:R-:W-:-:S05]  /*f900*/  IADD3 R78, P4, PT, R0, R120, RZ ;  /* 0x00000078004e7210 */ /* 0x001fca0007f9e0ff */
[----:B------:R-:W-:Y:S02]  /*f910*/  IMAD.X R79, R5, 0x1, R121, P4 ;  /* 0x00000001054f7824 */ /* 0x000fe400020e0679 */
[----:B------:R-:W4:Y:S04]  /*f920*/  LDL.64 R120, [R1+0x370] ;  /* 0x0003700001787983 */ /* 0x000f280000100a00 */
[----:B------:R3:W4:Y:S02]  /*f930*/  LDG.E.U8 R97, desc[UR8][R78.64] ;  /* 0x000000084e617981 */ /* 0x000724000c1e1100 */
[----:B---3--:R-:W-:-:S05]  /*f940*/  IADD3 R78, P4, PT, R0, R114, RZ ;  /* 0x00000072004e7210 */ /* 0x008fca0007f9e0ff */
[----:B------:R-:W-:Y:S02]  /*f950*/  IMAD.X R79, R5, 0x1, R115, P4 ;  /* 0x00000001054f7824 */ /* 0x000fe400020e0673 */
[----:B------:R-:W3:Y:S04]  /*f960*/  LDL.64 R114, [R1+0x3e8] ;  /* 0x0003e80001727983 */ /* 0x000ee80000100a00 */
[----:B------:R0:W3:Y:S02]  /*f970*/  LDG.E.U8 R105, desc[UR8][R78.64] ;  /* 0x000000084e697981 */ /* 0x0000e4000c1e1100 */
[----:B0-----:R-:W-:-:S05]  /*f980*/  IADD3 R78, P4, PT, R0, R106, RZ ;  /* 0x0000006a004e7210 */ /* 0x001fca0007f9e0ff */
[----:B------:R-:W-:-:S05]  /*f990*/  IMAD.X R79, R5, 0x1, R107, P4 ;  /* 0x00000001054f7824 */ /* 0x000fca00020e066b */
[----:B------:R0:W3:Y:S02]  /*f9a0*/  LDG.E.U8 R106, desc[UR8][R78.64] ;  /* 0x000000084e6a7981 */ /* 0x0000e4000c1e1100 */
[----:B0-----:R-:W-:-:S05]  /*f9b0*/  IADD3 R78, P4, PT, R0, R116, RZ ;  /* 0x00000074004e7210 */ /* 0x001fca0007f9e0ff */
[----:B------:R-:W-:Y:S02]  /*f9c0*/  IMAD.X R79, R5, 0x1, R117, P4 ;  /* 0x00000001054f7824 */ /* 0x000fe400020e0675 */
[----:B------:R-:W3:Y:S04]  /*f9d0*/  LDL.64 R116, [R1+0x368] ;  /* 0x0003680001747983 */ /* 0x000ee80000100a00 */
[----:B------:R2:W3:Y:S02]  /*f9e0*/  LDG.E.U8 R107, desc[UR8][R78.64] ;  /* 0x000000084e6b7981 */ /* 0x0004e4000c1e1100 */
[----:B--2---:R-:W-:-:S05]  /*f9f0*/  IADD3 R78, P4, PT, R0, R108, RZ ;  /* 0x0000006c004e7210 */ /* 0x004fca0007f9e0ff */
[----:B------:R-:W-:-:S05]  /*fa00*/  IMAD.X R79, R5, 0x1, R109, P4 ;  /* 0x00000001054f7824 */ /* 0x000fca00020e066d */
[----:B------:R0:W2:Y:S02]  /*fa10*/  LDG.E.U8 R108, desc[UR8][R78.64] ;  /* 0x000000084e6c7981 */ /* 0x0000a4000c1e1100 */
[----:B0-----:R-:W-:-:S05]  /*fa20*/  IADD3 R78, P4, PT, R0, R118, RZ ;  /* 0x00000076004e7210 */ /* 0x001fca0007f9e0ff */
[----:B------:R-:W-:Y:S02]  /*fa30*/  IMAD.X R79, R5, 0x1, R119, P4 ;  /* 0x00000001054f7824 */ /* 0x000fe400020e0677 */
[----:B------:R-:W2:Y:S04]  /*fa40*/  LDL.64 R118, [R1+0x2f0] ;  /* 0x0002f00001767983 */ /* 0x000ea80000100a00 */
[----:B------:R5:W2:Y:S02]  /*fa50*/  LDG.E.U8 R109, desc[UR8][R78.64] ;  /* 0x000000084e6d7981 */ /* 0x000aa4000c1e1100 */
[----:B-----5:R-:W-:-:S05]  /*fa60*/  IADD3 R78, P4, PT, R0, R110, RZ ;  /* 0x0000006e004e7210 */ /* 0x020fca0007f9e0ff */
[----:B------:R-:W-:-:S05]  /*fa70*/  IMAD.X R79, R5, 0x1, R111, P4 ;  /* 0x00000001054f7824 */ /* 0x000fca00020e066f */
[----:B------:R0:W5:Y:S02]  /*fa80*/  LDG.E.U8 R110, desc[UR8][R78.64] ;  /* 0x000000084e6e7981 */ /* 0x000164000c1e1100 */
[----:B0-----:R-:W-:-:S05]  /*fa90*/  IADD3 R78, P4, PT, R0, R124, RZ ;  /* 0x0000007c004e7210 */ /* 0x001fca0007f9e0ff */
[----:B------:R-:W-:Y:S02]  /*faa0*/  IMAD.X R79, R5, 0x1, R125, P4 ;  /* 0x00000001054f7824 */ /* 0x000fe400020e067d */
[----:B------:R-:W5:Y:S04]  /*fab0*/  LDL.64 R124, [R1+0x618] ;  /* 0x00061800017c7983 */ /* 0x000f680000100a00 */
[----:B------:R4:W5:Y:S02]  /*fac0*/  LDG.E.U8 R111, desc[UR8][R78.64] ;  /* 0x000000084e6f7981 */ /* 0x000964000c1e1100 */
[----:B----4-:R-:W-:-:S05]  /*fad0*/  IADD3 R78, P4, PT, R0, R112, RZ ;  /* 0x00000070004e7210 */ /* 0x010fca0007f9e0ff */
[----:B------:R-:W-:-:S05]  /*fae0*/  IMAD.X R79, R5, 0x1, R113, P4 ;  /* 0x00000001054f7824 */ /* 0x000fca00020e0671 */
[----:B------:R0:W4:Y:S02]  /*faf0*/  LDG.E.U8 R112, desc[UR8][R78.64] ;  /* 0x000000084e707981 */ /* 0x000124000c1e1100 */
[----:B0-----:R-:W-:-:S05]  /*fb00*/  IADD3 R78, P4, PT, R0, R122, RZ ;  /* 0x0000007a004e7210 */ /* 0x001fca0007f9e0ff */
[----:B------:R-:W-:Y:S02]  /*fb10*/  IMAD.X R79, R5, 0x1, R123, P4 ;  /* 0x00000001054f7824 */ /* 0x000fe400020e067b */
[----:B------:R-:W4:Y:S04]  /*fb20*/  LDL.64 R122, [R1+0x610] ;  /* 0x00061000017a7983 */ /* 0x000f280000100a00 */
[----:B------:R3:W4:Y:S02]  /*fb30*/  LDG.E.U8 R113, desc[UR8][R78.64] ;  /* 0x000000084e717981 */ /* 0x000724000c1e1100 */
[----:B---3--:R-:W-:-:S05]  /*fb40*/  IADD3 R78, P4, PT, R0, R114, RZ ;  /* 0x00000072004e7210 */ /* 0x008fca0007f9e0ff */
[----:B------:R-:W-:-:S05]  /*fb50*/  IMAD.X R79, R5, 0x1, R115, P4 ;  /* 0x00000001054f7824 */ /* 0x000fca00020e0673 */
[----:B------:R0:W3:Y:S02]  /*fb60*/  LDG.E.U8 R114, desc[UR8][R78.64] ;  /* 0x000000084e727981 */ /* 0x0000e4000c1e1100 */
[----:B0-----:R-:W-:Y:S02]  /*fb70*/  IADD3 R78, P4, PT, R0, R120, RZ ;  /* 0x00000078004e7210 */ /* 0x001fe40007f9e0ff */
[----:B------:R-:W0:Y:S03]  /*fb80*/  LDC R120, c[0x0][0x3c4] ;  /* 0x0000f100ff787b82 */ /* 0x000e260000000800 */
[----:B------:R-:W-:-:S05]  /*fb90*/  IMAD.X R79, R5, 0x1, R121, P4 ;  /* 0x00000001054f7824 */ /* 0x000fca00020e0679 */
[----:B------:R1:W3:Y:S01]  /*fba0*/  LDG.E.U8 R115, desc[UR8][R78.64] ;  /* 0x000000084e737981 */ /* 0x0002e2000c1e1100 */
[----:B------:R-:W0:Y:S01]  /*fbb0*/  LDC R121, c[0x0][0x3c4] ;  /* 0x0000f100ff797b82 */ /* 0x000e220000000800 */
[----:B-1----:R-:W-:-:S05]  /*fbc0*/  IADD3 R78, P4, PT, R0, R116, RZ ;  /* 0x00000074004e7210 */ /* 0x002fca0007f9e0ff */
[----:B------:R-:W-:-:S05]  /*fbd0*/  IMAD.X R79, R5, 0x1, R117, P4 ;  /* 0x00000001054f7824 */ /* 0x000fca00020e0675 */
[----:B------:R2:W3:Y:S02]  /*fbe0*/  LDG.E.U8 R116, desc[UR8][R78.64] ;  /* 0x000000084e747981 */ /* 0x0004e4000c1e1100 */
[----:B--2---:R-:W-:-:S05]  /*fbf0*/  IADD3 R78, P4, PT, R0, R118, RZ ;  /* 0x00000076004e7210 */ /* 0x004fca0007f9e0ff */
[----:B------:R-:W-:-:S05]  /*fc00*/  IMAD.X R79, R5, 0x1, R119, P4 ;  /* 0x00000001054f7824 */ /* 0x000fca00020e0677 */
[----:B------:R1:W2:Y:S02]  /*fc10*/  LDG.E.U8 R117, desc[UR8][R78.64] ;  /* 0x000000084e757981 */ /* 0x0002a4000c1e1100 */
[----:B-1----:R-:W-:Y:S02]  /*fc20*/  IADD3 R78, P4, PT, R0, R80, RZ ;  /* 0x00000050004e7210 */ /* 0x002fe40007f9e0ff */
[----:B------:R-:W1:Y:S03]  /*fc30*/  LDC R80, c[0x0][0x3c4] ;  /* 0x0000f100ff507b82 */ /* 0x000e660000000800 */
[----:B------:R-:W-:-:S05]  /*fc40*/  IMAD.X R79, R5, 0x1, R81, P4 ;  /* 0x00000001054f7824 */ /* 0x000fca00020e0651 */
[----:B------:R1:W2:Y:S02]  /*fc50*/  LDG.E.U8 R118, desc[UR8][R78.64] ;  /* 0x000000084e767981 */ /* 0x0002a4000c1e1100 */
[----:B-1----:R-:W-:-:S05]  /*fc60*/  IMAD.IADD R78, R136, 0x1, R80 ;  /* 0x00000001884e7824 */ /* 0x002fca00078e0250 */
[----:B------:R-:W-:-:S05]  /*fc70*/  IADD3 RZ, P4, PT, R0, R78, RZ ;  /* 0x0000004e00ff7210 */ /* 0x000fca0007f9e0ff */
[----:B------:R-:W-:Y:S02]  /*fc80*/  IMAD.X R79, R104, 0x1, R129, P4 ;  /* 0x00000001684f7824 */ /* 0x000fe400020e0681 */
[----:B------:R-:W2:Y:S01]  /*fc90*/  LDL.64 R128, [R1+0x678] ;  /* 0x0006780001807983 */ /* 0x000ea20000100a00 */
[----:B0-----:R-:W-:Y:S02]  /*fca0*/  IMAD.SHL.U32 R120, R120, 0x8, RZ ;  /* 0x0000000878787824 */ /* 0x001fe400078e00ff */
[----:B------:R-:W-:Y:S02]  /*fcb0*/  IMAD.IADD R78, R0, 0x1, R78 ;  /* 0x00000001004e7824 */ /* 0x000fe400078e024e */
[----:B------:R-:W-:-:S03]  /*fcc0*/  IMAD.IADD R80, R120, 0x1, R134 ;  /* 0x0000000178507824 */ /* 0x000fc600078e0286 */
[----:B------:R0:W3:Y:S02]  /*fcd0*/  LDG.E.U8 R119, desc[UR8][R78.64] ;  /* 0x000000084e777981 */ /* 0x0000e4000c1e1100 */
[----:B------:R-:W-:Y:S01]  /*fce0*/  IADD3 R80, P4, PT, R0, R80, RZ ;  /* 0x0000005000507210 */ /* 0x000fe20007f9e0ff */
[----:B0-----:R-:W-:-:S04]  /*fcf0*/  IMAD.IADD R78, R120, 0x1, R136 ;  /* 0x00000001784e7824 */ /* 0x001fc800078e0288 */
[----:B-----5:R-:W-:Y:S01]  /*fd00*/  IMAD.X R81, R5, 0x1, R125, P4 ;  /* 0x0000000105517824 */ /* 0x020fe200020e067d */
[----:B------:R-:W-:Y:S01]  /*fd10*/  IADD3 R78, P4, PT, R0, R78, RZ ;  /* 0x0000004e004e7210 */ /* 0x000fe20007f9e0ff */
[----:B------:R-:W0:Y:S03]  /*fd20*/  LDC R124, c[0x0][0x3c4] ;  /* 0x0000f100ff7c7b82 */ /* 0x000e260000000800 */
[----:B------:R1:W5:Y:S02]  /*fd30*/  LDG.E.U8 R120, desc[UR8][R80.64] ;  /* 0x0000000850787981 */ /* 0x000364000c1e1100 */
[----:B-1----:R-:W-:Y:S02]  /*fd40*/  IMAD R80, R121, 0x9, RZ ;  /* 0x0000000979507824 */ /* 0x002fe400078e02ff */
[----:B----4-:R-:W-:Y:S02]  /*fd50*/  IMAD.X R79, R5, 0x1, R123, P4 ;  /* 0x00000001054f7824 */ /* 0x010fe400020e067b */
[----:B------:R-:W1:Y:S03]  /*fd60*/  LDC R123, c[0x0][0x3c4] ;  /* 0x0000f100ff7b7b82 */ /* 0x000e660000000800 */
[----:B------:R4:W3:Y:S02]  /*fd70*/  LDG.E.U8 R121, desc[UR8][R78.64] ;  /* 0x000000084e797981 */ /* 0x0008e4000c1e1100 */
[----:B----4-:R-:W-:-:S05]  /*fd80*/  IMAD.IADD R78, R80, 0x1, R134 ;  /* 0x00000001504e7824 */ /* 0x010fca00078e0286 */
[----:B------:R-:W-:Y:S01]  /*fd90*/  IADD3 R78, P4, PT, R0, R78, RZ ;  /* 0x0000004e004e7210 */ /* 0x000fe20007f9e0ff */
[----:B------:R-:W-:-:S04]  /*fda0*/  IMAD.IADD R80, R80, 0x1, R136 ;  /* 0x0000000150507824 */ /* 0x000fc800078e0288 */
[C---:B------:R-:W-:Y:S01]  /*fdb0*/  IMAD.X R79, R5.reuse, 0x1, R229, P4 ;  /* 0x00000001054f7824 */ /* 0x040fe200020e06e5 */
[----:B------:R-:W-:Y:S01]  /*fdc0*/  IADD3 R80, P4, PT, R0, R80, RZ ;  /* 0x0000005000507210 */ /* 0x000fe20007f9e0ff */
[----:B------:R-:W4:Y:S04]  /*fdd0*/  LDL.64 R228, [R1+0x660] ;  /* 0x0006600001e47983 */ /* 0x000f280000100a00 */
[----:B------:R1:W3:Y:S01]  /*fde0*/  LDG.E.U8 R122, desc[UR8][R78.64] ;  /* 0x000000084e7a7981 */ /* 0x0002e2000c1e1100 */
[----:B------:R-:W-:Y:S02]  /*fdf0*/  IMAD.X R81, R5, 0x1, R127, P4 ;  /* 0x0000000105517824 */ /* 0x000fe400020e067f */
[----:B------:R-:W2:Y:S01]  /*fe00*/  LDC R127, c[0x0][0x3c4] ;  /* 0x0000f100ff7f7b82 */ /* 0x000ea20000000800 */
[----:B-1----:R-:W-:-:S02]  /*fe10*/  IMAD.IADD R78, R134, 0x1, R123 ;  /* 0x00000001864e7824 */ /* 0x002fc400078e027b */
[----:B------:R0:W3:Y:S03]  /*fe20*/  LDG.E.U8 R123, desc[UR8][R80.64] ;  /* 0x00000008507b7981 */ /* 0x0000e6000c1e1100 */
[C---:B------:R-:W-:Y:S01]  /*fe30*/  IADD3 RZ, P4, PT, R0.reuse, R78, RZ ;  /* 0x0000004e00ff7210 */ /* 0x040fe20007f9e0ff */
[----:B------:R-:W-:-:S04]  /*fe40*/  IMAD.IADD R78, R0, 0x1, R78 ;  /* 0x00000001004e7824 */ /* 0x000fc800078e024e */
[----:B------:R-:W-:Y:S02]  /*fe50*/  IMAD.X R79, R104, 0x1, R131, P4 ;  /* 0x00000001684f7824 */ /* 0x000fe400020e0683 */
[----:B0-----:R-:W-:Y:S01]  /*fe60*/  IMAD.SHL.U32 R80, R124, 0x2, RZ ;  /* 0x000000027c507824 */ /* 0x001fe200078e00ff */
[----:B------:R-:W3:Y:S04]  /*fe70*/  LDL.64 R130, [R1+0x668] ;  /* 0x0006680001827983 */ /* 0x000ee80000100a00 */
[----:B------:R0:W4:Y:S02]  /*fe80*/  LDG.E.U8 R124, desc[UR8][R78.64] ;  /* 0x000000084e7c7981 */ /* 0x000124000c1e1100 */
[----:B0-----:R-:W-:-:S05]  /*fe90*/  IMAD.IADD R78, R80, 0x1, R134 ;  /* 0x00000001504e7824 */ /* 0x001fca00078e0286 */
[C---:B------:R-:W-:Y:S01]  /*fea0*/  IADD3 RZ, P4, PT, R0.reuse, R78, RZ ;  /* 0x0000004e00ff7210 */ /* 0x040fe20007f9e0ff */
[----:B------:R-:W-:-:S04]  /*feb0*/  IMAD.IADD R78, R0, 0x1, R78 ;  /* 0x00000001004e7824 */ /* 0x000fc800078e024e */
[----:B--2---:R-:W-:Y:S02]  /*fec0*/  IMAD.X R79, R104, 0x1, R129, P4 ;  /* 0x00000001684f7824 */ /* 0x004fe400020e0681 */
[----:B------:R-:W0:Y:S03]  /*fed0*/  LDC R129, c[0x0][0x3c4] ;  /* 0x0000f100ff817b82 */ /* 0x000e260000000800 */
[----:B------:R1:W2:Y:S02]  /*fee0*/  LDG.E.U8 R125, desc[UR8][R78.64] ;  /* 0x000000084e7d7981 */ /* 0x0002a4000c1e1100 */
[----:B-1----:R-:W-:-:S05]  /*fef0*/  IMAD.IADD R78, R80, 0x1, R136 ;  /* 0x00000001504e7824 */ /* 0x002fca00078e0288 */
[----:B------:R-:W-:-:S05]  /*ff00*/  IADD3 RZ, P4, PT, R0, R78, RZ ;  /* 0x0000004e00ff7210 */ /* 0x000fca0007f9e0ff */
[----:B------:R-:W-:Y:S02]  /*ff10*/  IMAD.X R79, R104, 0x1, R233, P4 ;  /* 0x00000001684f7824 */ /* 0x000fe400020e06e9 */
[----:B------:R-:W2:Y:S01]  /*ff20*/  LDL.64 R232, [R1+0x650] ;  /* 0x0006500001e87983 */ /* 0x000ea20000100a00 */
[----:B------:R-:W-:Y:S02]  /*ff30*/  IMAD R127, R127, 0x3, RZ ;  /* 0x000000037f7f7824 */ /* 0x000fe400078e02ff */
[C---:B------:R-:W-:Y:S02]  /*ff40*/  IMAD.IADD R78, R0.reuse, 0x1, R78 ;  /* 0x00000001004e7824 */ /* 0x040fe400078e024e */
[----:B------:R-:W-:Y:S01]  /*ff50*/  IMAD.IADD R80, R127, 0x1, R134 ;  /* 0x000000017f507824 */ /* 0x000fe200078e0286 */
[----:B------:R-:W-:Y:S02]  /*ff60*/  SHF.R.S32.HI R81, RZ, 0x1f, R0 ;  /* 0x0000001fff517819 */ /* 0x000fe40000011400 */
[----:B------:R1:W5:Y:S02]  /*ff70*/  LDG.E.U8 R104, desc[UR8][R78.64] ;  /* 0x000000084e687981 */ /* 0x000364000c1e1100 */
[C---:B------:R-:W-:Y:S01]  /*ff80*/  IADD3 RZ, P4, PT, R0.reuse, R80, RZ ;  /* 0x0000005000ff7210 */ /* 0x040fe20007f9e0ff */
[----:B------:R-:W-:-:S02]  /*ff90*/  IMAD.IADD R80, R0, 0x1, R80 ;  /* 0x0000000100507824 */ /* 0x000fc400078e0250 */
[----:B-1----:R-:W-:Y:S02]  /*ffa0*/  IMAD.IADD R78, R127, 0x1, R136 ;  /* 0x000000017f4e7824 */ /* 0x002fe400078e0288 */
[----:B0-----:R-:W-:Y:S02]  /*ffb0*/  IMAD.SHL.U32 R129, R129, 0x4, RZ ;  /* 0x0000000481817824 */ /* 0x001fe400078e00ff */
[----:B---3--:R-:W-:Y:S01]  /*ffc0*/  IMAD.X R81, R81, 0x1, R131, P4 ;  /* 0x0000000151517824 */ /* 0x008fe200020e0683 */
[----:B------:R-:W-:Y:S01]  /*ffd0*/  IADD3 R78, P4, PT, R0, R78, RZ ;  /* 0x0000004e004e7210 */ /* 0x000fe20007f9e0ff */
[----:B------:R-:W0:Y:S03]  /*ffe0*/  LDC R130, c[0x0][0x3c4] ;  /* 0x0000f100ff827b82 */ /* 0x000e260000000800 */
[----:B------:R1:W3:Y:S01]  /*fff0*/  LDG.E.U8 R126, desc[UR8][R80.64] ;  /* 0x00000008507e7981 */ /* 0x0002e2000c1e1100 */
[----:B----4-:R-:W-:-:S03]  /*10000*/  IMAD.X R79, R5, 0x1, R229, P4 ;  /* 0x00000001054f7824 */ /* 0x010fc600020e06e5 */
[----:B------:R-:W4:Y:S01]  /*10010*/  LDL.64 R228, [R1+0x640] ;  /* 0x0006400001e47983 */ /* 0x000f220000100a00 */
[----:B------:R-:W2:Y:S03]  /*10020*/  LDC R131, c[0x0][0x3c4] ;  /* 0x0000f100ff837b82 */ /* 0x000ea60000000800 */
[----:B------:R1:W3:Y:S02]  /*10030*/  LDG.E.U8 R127, desc[UR8][R78.64] ;  /* 0x000000084e7f7981 */ /* 0x0002e4000c1e1100 */
[----:B-1----:R-:W-:-:S05]  /*10040*/  IMAD.IADD R80, R129, 0x1, R134 ;  /* 0x0000000181507824 */ /* 0x002fca00078e0286 */
[----:B------:R-:W-:Y:S01]  /*10050*/  IADD3 R80, P4, PT, R0, R80, RZ ;  /* 0x0000005000507210 */ /* 0x000fe20007f9e0ff */
[----:B------:R-:W-:-:S04]  /*10060*/  IMAD.IADD R78, R129, 0x1, R136 ;  /* 0x00000001814e7824 */ /* 0x000fc800078e0288 */
[C---:B------:R-:W-:Y:S02]  /*10070*/  IMAD.X R81, R5.reuse, 0x1, R241, P4 ;  /* 0x0000000105517824 */ /* 0x040fe400020e06f1 */
[----:B0-----:R-:W-:Y:S01]  /*10080*/  IMAD R130, R130, 0x5, RZ ;  /* 0x0000000582827824 */ /* 0x001fe200078e02ff */
[----:B------:R-:W-:Y:S01]  /*10090*/  IADD3 R78, P4, PT, R0, R78, RZ ;  /* 0x0000004e004e7210 */ /* 0x000fe20007f9e0ff */
[----:B------:R-:W3:Y:S04]  /*100a0*/  LDL.64 R240, [R1+0x620] ;  /* 0x0006200001f07983 */ /* 0x000ee80000100a00 */
[----:B------:R0:W3:Y:S01]  /*100b0*/  LDG.E.U8 R128, desc[UR8][R80.64] ;  /* 0x0000000850807981 */ /* 0x0000e2000c1e1100 */
[----:B--2---:R-:W-:-:S03]  /*100c0*/  IMAD.X R79, R5, 0x1, R233, P4 ;  /* 0x00000001054f7824 */ /* 0x004fc600020e06e9 */
[----:B------:R-:W2:Y:S01]  /*100d0*/  LDL.64 R232, [R1+0x638] ;  /* 0x0006380001e87983 */ /* 0x000ea20000100a00 */
[----:B0-----:R-:W-:-:S03]  /*100e0*/  IMAD.IADD R80, R130, 0x1, R134 ;  /* 0x0000000182507824 */ /* 0x001fc600078e0286 */
[----:B------:R0:W3:Y:S02]  /*100f0*/  LDG.E.U8 R129, desc[UR8][R78.64] ;  /* 0x000000084e817981 */ /* 0x0000e4000c1e1100 */
[----:B------:R-:W-:Y:S01]  /*10100*/  IADD3 R80, P4, PT, R0, R80, RZ ;  /* 0x0000005000507210 */ /* 0x000fe20007f9e0ff */
[----:B0-----:R-:W-:-:S04]  /*10110*/  IMAD.IADD R78, R130, 0x1, R136 ;  /* 0x00000001824e7824 */ /* 0x001fc800078e0288 */
[----:B------:R-:W-:Y:S02]  /*10120*/  IMAD.X R81, R5, 0x1, R237, P4 ;  /* 0x0000000105517824 */ /* 0x000fe400020e06ed */
[----:B------:R-:W3:Y:S01]  /*10130*/  LDL.64 R236, [R1+0x270] ;  /* 0x0002700001ec7983 */ /* 0x000ee20000100a00 */
[----:B------:R-:W-:-:S03]  /*10140*/  IADD3 R78, P4, PT, R0, R78, RZ ;  /* 0x0000004e004e7210 */ /* 0x000fc60007f9e0ff */
[----:B------:R0:W3:Y:S02]  /*10150*/  LDG.E.U8 R130, desc[UR8][R80.64] ;  /* 0x0000000850827981 */ /* 0x0000e4000c1e1100 */
[----:B0-----:R-:W-:Y:S02]  /*10160*/  IMAD R80, R131, 0x6, RZ ;  /* 0x0000000683507824 */ /* 0x001fe400078e02ff */
[----:B----4-:R-:W-:Y:S02]  /*10170*/  IMAD.X R79, R5, 0x1, R229, P4 ;  /* 0x00000001054f7824 */ /* 0x010fe400020e06e5 */
[----:B------:R-:W4:Y:S04]  /*10180*/  LDL.64 R228, [R1+0x628] ;  /* 0x0006280001e47983 */ /* 0x000f280000100a00 */
[----:B------:R0:W3:Y:S02]  /*10190*/  LDG.E.U8 R131, desc[UR8][R78.64] ;  /* 0x000000084e837981 */ /* 0x0000e4000c1e1100 */
[----:B0-----:R-:W-:-:S05]  /*101a0*/  IMAD.IADD R78, R80, 0x1, R134 ;  /* 0x00000001504e7824 */ /* 0x001fca00078e0286 */
[----:B------:R-:W-:-:S05]  /*101b0*/  IADD3 R78, P4, PT, R0, R78, RZ ;  /* 0x0000004e004e7210 */ /* 0x000fca0007f9e0ff */
[----:B--2---:R-:W-:Y:S02]  /*101c0*/  IMAD.X R79, R5, 0x1, R233, P4 ;  /* 0x00000001054f7824 */ /* 0x004fe400020e06e9 */
[----:B------:R-:W2:Y:S04]  /*101d0*/  LDL.64 R232, [R1+0x268] ;  /* 0x0002680001e87983 */ /* 0x000ea80000100a00 */
[----:B------:R0:W2:Y:S04]  /*101e0*/  LDG.E.U8 R138, desc[UR8][R78.64] ;  /* 0x000000084e8a7981 */ /* 0x0000a8000c1e1100 */
[----:B------:R-:W2:Y:S01]  /*101f0*/  LDL.64 R78, [R1+0x630] ;  /* 0x00063000014e7983 */ /* 0x000ea20000100a00 */
[----:B------:R-:W-:-:S05]  /*10200*/  IMAD.IADD R80, R80, 0x1, R136 ;  /* 0x0000000150507824 */ /* 0x000fca00078e0288 */
[----:B------:R-:W-:Y:S01]  /*10210*/  IADD3 R80, P4, PT, R0, R80, RZ ;  /* 0x0000005000507210 */ /* 0x000fe20007f9e0ff */
        /* <DEDUP_REMOVED lines=14> */
[----:B------:R-:W-:Y:S01]  /*10300*/  STS.U8 [R133+UR4+0x11c00], R68 ;  /* 0x011c004485007988 */ /* 0x000fe20008000004 */
[----:B--2---:R-:W-:-:S02]  /*10310*/  IMAD.X R81, R5, 0x1, R79, P4 ;  /* 0x0000000105517824 */ /* 0x004fc400020e064f */
[----:B0-----:R-:W-:-:S03]  /*10320*/  IMAD R79, R141, 0x7, RZ ;  /* 0x000000078d4f7824 */ /* 0x001fc600078e02ff */
[----:B------:R0:W2:Y:S01]  /*10330*/  LDG.E.U8 R141, desc[UR8][R80.64] ;  /* 0x00000008508d7981 */ /* 0x0000a2000c1e1100 */
[----:B------:R-:W-:-:S05]  /*10340*/  IMAD.IADD R78, R79, 0x1, R134 ;  /* 0x000000014f4e7824 */ /* 0x000fca00078e0286 */
[----:B------:R-:W-:Y:S01]  /*10350*/  IADD3 R78, P4, PT, R0, R78, RZ ;  /* 0x0000004e004e7210 */ /* 0x000fe20007f9e0ff */
[----:B0-----:R-:W-:-:S04]  /*10360*/  IMAD.IADD R80, R79, 0x1, R136 ;  /* 0x000000014f507824 */ /* 0x001fc800078e0288 */
[----:B----4-:R-:W-:Y:S01]  /*10370*/  IMAD.X R79, R5, 0x1, R229, P4 ;  /* 0x00000001054f7824 */ /* 0x010fe200020e06e5 */
[----:B------:R-:W-:-:S04]  /*10380*/  IADD3 R80, P4, PT, R0, R80, RZ ;  /* 0x0000005000507210 */ /* 0x000fc80007f9e0ff */
[----:B------:R0:W4:Y:S01]  /*10390*/  LDG.E.U8 R228, desc[UR8][R78.64] ;  /* 0x000000084ee47981 */ /* 0x000122000c1e1100 */
[----:B---3--:R-:W-:-:S05]  /*103a0*/  IMAD.X R81, R5, 0x1, R241, P4 ;  /* 0x0000000105517824 */ /* 0x008fca00020e06f1 */
[----:B------:R1:W3:Y:S01]  /*103b0*/  LDG.E.U8 R229, desc[UR8][R80.64] ;  /* 0x0000000850e57981 */ /* 0x0002e2000c1e1100 */
[----:B0-----:R-:W-:-:S05]  /*103c0*/  IADD3 R78, P4, PT, R0, R236, RZ ;  /* 0x000000ec004e7210 */ /* 0x001fca0007f9e0ff */
[----:B------:R-:W-:Y:S01]  /*103d0*/  IMAD.X R79, R5, 0x1, R237, P4 ;  /* 0x00000001054f7824 */ /* 0x000fe200020e06ed */
[----:B-1----:R-:W-:-:S04]  /*103e0*/  IADD3 R80, P4, PT, R0, R232, RZ ;  /* 0x000000e800507210 */ /* 0x002fc80007f9e0ff */
[----:B------:R-:W5:Y:S01]  /*103f0*/  LDG.E.U8 R78, desc[UR8][R78.64] ;  /* 0x000000084e4e7981 */ /* 0x000f62000c1e1100 */
[----:B------:R-:W-:-:S05]  /*10400*/  IMAD.X R81, R5, 0x1, R233, P4 ;  /* 0x0000000105517824 */ /* 0x000fca00020e06e9 */
[----:B------:R-:W2:Y:S01]  /*10410*/  LDG.E.U8 R80, desc[UR8][R80.64] ;  /* 0x0000000850507981 */ /* 0x000ea2000c1e1100 */
[----:B------:R-:W-:-:S03]  /*10420*/  LOP3.LUT R232, R133, 0x10, RZ, 0x3c, !PT ;  /* 0x0000001085e87812 */ /* 0x000fc600078e3cff */
        /* <DEDUP_REMOVED lines=16> */
[----:B------:R0:W-:Y:S02]  /*10530*/  STS.U8 [R232+UR4+0x15c80], R69 ;  /* 0x015c8045e8007988 */ /* 0x0001e40008000004 */
[----:B0-----:R-:W0:Y:S01]  /*10540*/  S2R R232, SR_TID.X ;  /* 0x0000000000e87919 */ /* 0x001e220000002100 */
[----:B------:R-:W-:-:S05]  /*10550*/  LOP3.LUT R233, R133, 0x20, RZ, 0x3c, !PT ;  /* 0x0000002085e97812 */ /* 0x000fca00078e3cff */
[----:B------:R1:W-:Y:S04]  /*10560*/  STS.U8 [R233+UR4+0x10100], R125 ;  /* 0x0101007de9007988 */ /* 0x0003e80008000004 */
[----:B------:R1:W-:Y:S04]  /*10570*/  STS.U8 [R233+UR4+0x14100], R104 ;  /* 0x01410068e9007988 */ /* 0x0003e80008000004 */
[----:B------:R1:W-:Y:S04]  /*10580*/  STS.U8 [R233+UR4+0x10500], R66 ;  /* 0x01050042e9007988 */ /* 0x0003e80008000004 */
[----:B------:R1:W-:Y:S04]  /*10590*/  STS.U8 [R233+UR4+0x14500], R12 ;  /* 0x0145000ce9007988 */ /* 0x0003e80008000004 */
[----:B------:R1:W-:Y:S04]  /*105a0*/  STS.U8 [R233+UR4+0x10900], R65 ;  /* 0x01090041e9007988 */ /* 0x0003e80008000004 */
[----:B------:R1:W-:Y:S04]  /*105b0*/  STS.U8 [R233+UR4+0x14900], R64 ;  /* 0x01490040e9007988 */ /* 0x0003e80008000004 */
[----:B------:R1:W-:Y:S04]  /*105c0*/  STS.U8 [R233+UR4+0x10d00], R63 ;  /* 0x010d003fe9007988 */ /* 0x0003e80008000004 */
[----:B------:R1:W-:Y:S01]  /*105d0*/  STS.U8 [R233+UR4+0x14d00], R62 ;  /* 0x014d003ee9007988 */ /* 0x0003e20008000004 */
[----:B0-----:R-:W-:-:S03]  /*105e0*/  LOP3.LUT R5, R232, 0x80, RZ, 0xc0, !PT ;  /* 0x00000080e8057812 */ /* 0x001fc600078ec0ff */
[----:B------:R1:W-:Y:S01]  /*105f0*/  STS.U8 [R233+UR4+0x11100], R61 ;  /* 0x0111003de9007988 */ /* 0x0003e20008000004 */
[----:B------:R-:W-:-:S03]  /*10600*/  LOP3.LUT R4, R232, 0x7f, RZ, 0xc0, !PT ;  /* 0x0000007fe8047812 */ /* 0x000fc600078ec0ff */
[----:B------:R1:W-:Y:S01]  /*10610*/  STS.U8 [R233+UR4+0x15100], R60 ;  /* 0x0151003ce9007988 */ /* 0x0003e20008000004 */
[----:B------:R-:W-:-:S03]  /*10620*/  LOP3.LUT R232, R133, 0x30, RZ, 0x3c, !PT ;  /* 0x0000003085e87812 */ /* 0x000fc600078e3cff */
        /* <DEDUP_REMOVED lines=42> */
[----:B------:R-:W-:-:S03]  /*108d0*/  UMOV UR70, 0x1 ;  /* 0x0000000100467882 */ /* 0x000fc60000000000 */
[----:B------:R1:W-:Y:S01]  /*108e0*/  STS.U8 [R6+UR4+0x10680], R19 ;  /* 0x0106801306007988 */ /* 0x0003e20008000004 */
[----:B------:R-:W-:-:S03]  /*108f0*/  IMAD R4, R5, 0x40, R4 ;  /* 0x0000004005047824 */ /* 0x000fc600078e0204 */
[----:B------:R1:W-:Y:S01]  /*10900*/  STS.U8 [R6+UR4+0x14680], R18 ;  /* 0x0146801206007988 */ /* 0x0003e20008000004 */
[----:B------:R-:W-:-:S04]  /*10910*/  @!UP0 UIADD3 UR70, UPT, UPT, -UR70, 0x100000, URZ ;  /* 0x0010000046468890 */ /* 0x000fc8000fffe1ff */
[----:B------:R-:W-:Y:S02]  /*10920*/  @!UP0 USHF.L.U32 UR71, UR70, 0xb, URZ ;  /* 0x0000000b46478899 */ /* 0x000fe400080006ff */
[----:B------:R-:W-:Y:S01]  /*10930*/  @!UP0 USHF.L.U32 UR70, UR70, 0x1, URZ ;  /* 0x0000000146468899 */ /* 0x000fe200080006ff */
[----:B------:R1:W-:Y:S04]  /*10940*/  STS.U8 [R6+UR4+0x10a80], R17 ;  /* 0x010a801106007988 */ /* 0x0003e80008000004 */
[----:B------:R1:W-:Y:S04]  /*10950*/  STS.U8 [R6+UR4+0x14a80], R16 ;  /* 0x014a801006007988 */ /* 0x0003e80008000004 */
[----:B------:R1:W-:Y:S04]  /*10960*/  STS.U8 [R6+UR4+0x10e80], R15 ;  /* 0x010e800f06007988 */ /* 0x0003e80008000004 */
[----:B------:R1:W-:Y:S01]  /*10970*/  STS.U8 [R6+UR4+0x14e80], R99 ;  /* 0x014e806306007988 */ /* 0x0003e20008000004 */
[----:B------:R-:W-:-:S03]  /*10980*/  LOP3.LUT R5, R4, 0x60, RZ, 0x3c, !PT ;  /* 0x0000006004057812 */ /* 0x000fc600078e3cff */
[----:B------:R1:W-:Y:S01]  /*10990*/  STS.U8 [R6+UR4+0x11280], R100 ;  /* 0x0112806406007988 */ /* 0x0003e20008000004 */
[----:B------:R-:W-:-:S03]  /*109a0*/  LOP3.LUT R4, R4, 0x70, RZ, 0x3c, !PT ;  /* 0x0000007004047812 */ /* 0x000fc600078e3cff */
[----:B------:R1:W-:Y:S04]  /*109b0*/  STS.U8 [R6+UR4+0x15280], R101 ;  /* 0x0152806506007988 */ /* 0x0003e80008000004 */
[----:B------:R1:W-:Y:S01]  /*109c0*/  STS.U8 [R6+UR4+0x11680], R102 ;  /* 0x0116806606007988 */ /* 0x0003e20008000004 */
[----:B------:R-:W-:-:S03]  /*109d0*/  VOTEU.ALL UP1, P0 ;  /* 0x0000000000ff7886 */ /* 0x000fc60000020000 */
        /* <DEDUP_REMOVED lines=21> */
[----:B----4-:R1:W-:Y:S04]  /*10b30*/  STS.U8 [R4+UR4+0x10380], R228 ;  /* 0x010380e404007988 */ /* 0x0103e80008000004 */
[----:B---3--:R1:W-:Y:S04]  /*10b40*/  STS.U8 [R4+UR4+0x14380], R229 ;  /* 0x014380e504007988 */ /* 0x0083e80008000004 */
        /* <DEDUP_REMOVED lines=12> */
[----:B-----5:R1:W-:Y:S04]  /*10c10*/  STS.U8 [R4+UR4+0x11f80], R78 ;  /* 0x011f804e04007988 */ /* 0x0203e80008000004 */
[----:B------:R1:W-:Y:S01]  /*10c20*/  STS.U8 [R4+UR4+0x15f80], R80 ;  /* 0x015f805004007988 */ /* 0x0003e20008000004 */
[----:B------:R0:W-:Y:S06]  /*10c30*/  MEMBAR.ALL.CTA ;  /* 0x0000000000007992 */ /* 0x0001ec0000008000 */
[----:B0-----:R-:W-:Y:S04]  /*10c40*/  FENCE.VIEW.ASYNC.S ;  /* 0x00000000000073c6 */ /* 0x001fe80000000000 */
[----:B------:R-:W0:Y:S02]  /*10c50*/  FENCE.VIEW.ASYNC.S ;  /* 0x00000000000073c6 */ /* 0x000e240000000000 */
[----:B0-----:R1:W0:Y:S02]  /*10c60*/  @!UP1 SYNCS.EXCH.64 URZ, [UR4+0x21010], UR70 ;  /* 0x0210104604ff95b2 */ /* 0x0012240008000100 */
[----:B0-----:R-:W-:Y:S06]  /*10c70*/  BAR.SYNC.DEFER_BLOCKING 0x0 ;  /* 0x0000000000007b1d */ /* 0x001fec0000010000 */
[----:B-1----:R-:W-:Y:S05]  /*10c80*/  @P5 BRA `(.L_x_12) ;  /* 0x0000000000e05947 */ /* 0x002fea0003800000 */
[----:B------:R-:W2:Y:S04]  /*10c90*/  LDL R10, [R1+0x690] ;  /* 0x00069000010a7983 */ /* 0x000ea80000100800 */
[----:B------:R-:W3:Y:S04]  /*10ca0*/  LDL R6, [R1+0x694] ;  /* 0x0006940001067983 */ /* 0x000ee80000100800 */
[----:B------:R-:W4:Y:S04]  /*10cb0*/  LDL.64 R14, [R1+0x5f8] ;  /* 0x0005f800010e7983 */ /* 0x000f280000100a00 */
[----:B------:R-:W5:Y:S01]  /*10cc0*/  LDL.64 R12, [R1+0x5f0] ;  /* 0x0005f000010c7983 */ /* 0x000f620000100a00 */
[----:B------:R-:W-:-:S02]  /*10cd0*/  ELECT P4, URZ, PT ;  /* 0x0000000000ff782f */ /* 0x000fc40003880000 */
[----:B------:R-:W-:Y:S02]  /*10ce0*/  MOV.SPILL R8, UR5 ;  /* 0x0000000500087c02 */ /* 0x000fe40009000f00 */
[----:B------:R-:W-:-:S09]  /*10cf0*/  MOV.SPILL R9, UR4 ;  /* 0x0000000400097c02 */ /* 0x000fd20009000f00 */
[----:B------:R-:W-:Y:S02]  /*10d00*/  @P4 IMAD.MOV.U32 R5, RZ, RZ, -0x7fffbfe0 ;  /* 0x80004020ff054424 */ /* 0x000fe400078e00ff */
[----:B------:R-:W-:-:S03]  /*10d10*/  @P4 IMAD.MOV.U32 R7, RZ, RZ, 0x40004040 ;  /* 0x40004040ff074424 */ /* 0x000fc600078e00ff */
[----:B------:R-:W-:Y:S02]  /*10d20*/  @P4 R2UR UR71, R5 ;  /* 0x00000000054742ca */ /* 0x000fe400000e0000 */
[----:B------:R-:W-:Y:S01]  /*10d30*/  @P4 R2UR UR73, R7 ;  /* 0x00000000074942ca */ /* 0x000fe200000e0000 */
[----:B------:R-:W-:Y:S01]  /*10d40*/  UMOV UR4, 0x0 ;  /* 0x0000000000047882 */ /* 0x000fe20000000000 */
[----:B------:R-:W-:Y:S01]  /*10d50*/  UMOV UR5, 0x4108010 ;  /* 0x0410801000057882 */ /* 0x000fe20000000000 */
[----:B--2---:R-:W-:Y:S02]  /*10d60*/  R2UR UR70, R10 ;  /* 0x000000000a4672ca */ /* 0x004fe400000e0000 */
[----:B------:R-:W2:Y:S11]  /*10d70*/  LDL R10, [R1+0x6b8] ;  /* 0x0006b800010a7983 */ /* 0x000eb60000100800 */
[----:B------:R-:W-:Y:S01]  /*10d80*/  IMAD.U32 R4, RZ, RZ, UR70 ;  /* 0x00000046ff047e24 */ /* 0x000fe2000f8e00ff */
[----:B---3--:R-:W-:-:S13]  /*10d90*/  R2UR UR70, R6 ;  /* 0x00000000064672ca */ /* 0x008fda00000e0000 */
[----:B------:R-:W-:Y:S01]  /*10da0*/  IMAD.U32 R6, RZ, RZ, UR70 ;  /* 0x00000046ff067e24 */ /* 0x000fe2000f8e00ff */
[----:B------:R-:W-:-:S04]  /*10db0*/  @P4 R2UR UR70, R4 ;  /* 0x00000000044642ca */ /* 0x000fc800000e0000 */
[----:B------:R-:W-:-:S13]  /*10dc0*/  @P4 R2UR UR72, R6 ;  /* 0x00000000064842ca */ /* 0x000fda00000e0000 */
[----:B------:R0:W-:Y:S02]  /*10dd0*/  UTCQMMA gdesc[UR70], gdesc[UR72], tmem[UR74], tmem[UR4], idesc[UR5], !UPT ;  /* 0x00ff0448460075ea */ /* 0x0001e4000f80034a */
[----:B0-----:R-:W-:Y:S01]  /*10de0*/  UMOV UR72, 0x0 ;  /* 0x0000000000487882 */ /* 0x001fe20000000000 */
[----:B------:R-:W-:Y:S02]  /*10df0*/  UMOV UR73, 0x4108010 ;  /* 0x0410801000497882 */ /* 0x000fe40000000000 */
[----:B------:R4:W-:Y:S02]  /*10e00*/  UTCQMMA gdesc[UR44], gdesc[UR10], tmem[UR74], tmem[UR72], idesc[UR73], UPT ;  /* 0x00ff480a2c0075ea */ /* 0x0009e4000b80034a */
[----:B----4-:R-:W-:Y:S02]  /*10e10*/  R2UR UR72, R14 ;  /* 0x000000000e4872ca */ /* 0x010fe400000e0000 */
[----:B------:R-:W-:Y:S01]  /*10e20*/  R2UR UR73, R15 ;  /* 0x000000000f4972ca */ /* 0x000fe200000e0000 */
[----:B------:R-:W-:Y:S01]  /*10e30*/  UMOV UR70, 0x0 ;  /* 0x0000000000467882 */ /* 0x000fe20000000000 */
[----:B------:R-:W-:-:S11]  /*10e40*/  UMOV UR71, 0x4108010 ;  /* 0x0410801000477882 */ /* 0x000fd60000000000 */
[----:B------:R5:W-:Y:S02]  /*10e50*/  UTCQMMA gdesc[UR18], gdesc[UR72], tmem[UR74], tmem[UR70], idesc[UR71], UPT ;  /* 0x00ff4648120075ea */ /* 0x000be4000b80034a */
[----:B-----5:R-:W-:Y:S02]  /*10e60*/  R2UR UR70, R12 ;  /* 0x000000000c4672ca */ /* 0x020fe400000e0000 */
[----:B------:R-:W-:Y:S01]  /*10e70*/  R2UR UR71, R13 ;  /* 0x000000000d4772ca */ /* 0x000fe200000e0000 */
[----:B------:R-:W-:Y:S01]  /*10e80*/  UMOV UR72, 0x0 ;  /* 0x0000000000487882 */ /* 0x000fe20000000000 */
[----:B------:R-:W-:Y:S01]  /*10e90*/  UMOV UR73, 0x4108010 ;  /* 0x0410801000497882 */ /* 0x000fe20000000000 */
[----:B------:R-:W-:-:S10]  /*10ea0*/  IMAD.MOV.U32 R5, RZ, RZ, RZ ;  /* 0x000000ffff057224 */ /* 0x000fd400078e00ff */
[----:B------:R0:W-:Y:S01]  /*10eb0*/  UTCQMMA gdesc[UR20], gdesc[UR70], tmem[UR74], tmem[UR72], idesc[UR73], UPT ;  /* 0x00ff4846140075ea */ /* 0x0001e2000b80034a */
[----:B------:R-:W-:Y:S01]  /*10ec0*/  UTCQMMA gdesc[UR22], gdesc[UR76], tmem[UR74], tmem[UR72], idesc[UR73], UPT ;  /* 0x00ff484c160075ea */ /* 0x000fe2000b80034a */
[----:B0-----:R-:W-:Y:S01]  /*10ed0*/  UMOV UR70, 0x0 ;  /* 0x0000000000467882 */ /* 0x001fe20000000000 */
[----:B------:R-:W-:Y:S02]  /*10ee0*/  UMOV UR71, 0x4108010 ;  /* 0x0410801000477882 */ /* 0x000fe40000000000 */
[----:B------:R-:W-:Y:S01]  /*10ef0*/  UTCQMMA gdesc[UR24], gdesc[UR48], tmem[UR74], tmem[UR70], idesc[UR71], UPT ;  /* 0x00ff4630180075ea */ /* 0x000fe2000b80034a */
        /* <DEDUP_REMOVED lines=8> */
[----:B------:R0:W-:Y:S01]  /*10f80*/  UTCQMMA gdesc[UR42], gdesc[UR66], tmem[UR74], tmem[UR70], idesc[UR71], UPT ;  /* 0x00ff46422a0075ea */ /* 0x0001e2000b80034a */
[----:B------:R1:W-:Y:S01]  /*10f90*/  UTCQMMA gdesc[UR46], gdesc[UR68], tmem[UR74], tmem[UR72], idesc[UR73], UPT ;  /* 0x00ff48442e0075ea */ /* 0x0003e2000b80034a */
[----:B------:R-:W-:-:S02]  /*10fa0*/  R2UR.FILL UR5, R8 ;  /* 0x00000000080572ca */ /* 0x000fc400004e0000 */
[----:B------:R-:W-:Y:S01]  /*10fb0*/  R2UR.FILL UR4, R9 ;  /* 0x00000000090472ca */ /* 0x000fe200004e0000 */
[----:B--2---:R-:W-:-:S05]  /*10fc0*/  VIADD R4, R10, 0x21010 ;  /* 0x000210100a047836 */ /* 0x004fca0000000000 */
[----:B------:R-:W-:-:S04]  /*10fd0*/  @P4 MOV R4, R4 ;  /* 0x0000000400044202 */ /* 0x000fc80000000f00 */
[----:B0-----:R-:W-:-:S13]  /*10fe0*/  @P4 R2UR UR70, R4 ;  /* 0x00000000044642ca */ /* 0x001fda00000e0000 */
[----:B------:R1:W-:Y:S01]  /*10ff0*/  UTCBAR [UR70], URZ ;  /* 0x000000ff460073e9 */ /* 0x0003e200080000ff */
[----:B------:R-:W-:Y:S01]  /*11000*/  NOP ;  /* 0x0000000000007918 */ /* 0x000fe20000000000 */
.L_x_12:
[----:B------:R-:W0:Y:S01]  /*11010*/  SYNCS.PHASECHK.TRANS64.TRYWAIT P4, [UR4+0x21010], RZ ;  /* 0x021010ffff0075a7 */ /* 0x000e220008081104 */
[----:B------:R-:W2:Y:S01]  /*11020*/  LDC R26, c[0x0][0x3a8] ;  /* 0x0000ea00ff1a7b82 */ /* 0x000ea20000000800 */
[----:B0-----:R-:W-:Y:S05]  /*11030*/  @!P4 BRA `(.L_x_13) ;  /* 0x0000009c0064c947 */ /* 0x001fea0003800000 */
.L_x_22:
[----:B------:R0:W3:Y:S01]  /*11040*/  LDL R27, [R1+0x5cc] ;  /* 0x0005cc00011b7983 */ /* 0x0000e20000100800 */
[----:B------:R-:W-:Y:S06]  /*11050*/  BAR.SYNC.DEFER_BLOCKING 0x0 ;  /* 0x0000000000007b1d */ /* 0x000fec0000010000 */
[----:B------:R-:W-:Y:S01]  /*11060*/  LDTM.16dp32bit_t0_t15.x16 R4, tmem[UR75] ;  /* 0x0000004b000479ee */ /* 0x000fe20008a00000 */
[----:B------:R-:W4:Y:S01]  /*11070*/  LDTM.16dp32bit_t16_t31.x16 R4, tmem[UR75+0x10] ;  /* 0x0000104b000479ee */ /* 0x000f220008a20000 */
[----:B------:R-:W5:Y:S01]  /*11080*/  S2R R28, SR_TID.X ;  /* 0x00000000001c7919 */ /* 0x000f620000002100 */
[----:B------:R-:W1:Y:S01]  /*11090*/  @!P0 SYNCS.CCTL.IV [UR4+0x21010] ;  /* 0x02101000ff0089b1 */ /* 0x000e620008000004 */
[----:B------:R-:W-:Y:S01]  /*110a0*/  NOP ;  /* 0x0000000000007918 */ /* 0x000fe20000000000 */
[-C--:B--2-4-:R-:W-:Y:S01]  /*110b0*/  FMUL R23, R4, R26.reuse ;  /* 0x0000001a04177220 */ /* 0x094fe20000400000 */
[-C--:B------:R-:W-:Y:S01]  /*110c0*/  FMUL R24, R5, R26.reuse ;  /* 0x0000001a05187220 */ /* 0x080fe20000400000 */
[-C--:B------:R-:W-:Y:S01]  /*110d0*/  FMUL R25, R6, R26.reuse ;  /* 0x0000001a06197220 */ /* 0x080fe20000400000 */
[-C--:B------:R-:W-:Y:S01]  /*110e0*/  FMUL R22, R7, R26.reuse ;  /* 0x0000001a07167220 */ /* 0x080fe20000400000 */
[----:B------:R-:W-:-:S03]  /*110f0*/  FMUL R21, R8, R26 ;  /* 0x0000001a08157220 */ /* 0x000fc60000400000 */
[----:B------:R-:W-:Y:S01]  /*11100*/  FMNMX3 R25, R23, R24, R25, !PT ;  /* 0x0000001817197276 */ /* 0x000fe20007800019 */
[-C--:B------:R-:W-:Y:S01]  /*11110*/  FMUL R24, R9, R26.reuse ;  /* 0x0000001a09187220 */ /* 0x080fe20000400000 */
[----:B------:R-:W-:Y:S02]  /*11120*/  FMUL R23, R10, R26 ;  /* 0x0000001a0a177220 */ /* 0x000fe40000400000 */
[----:B------:R-:W-:Y:S01]  /*11130*/  FMNMX3 R25, R25, R22, R21, !PT ;  /* 0x0000001619197276 */ /* 0x000fe20007800015 */
[-C--:B------:R-:W-:Y:S01]  /*11140*/  FMUL R22, R11, R26.reuse ;  /* 0x0000001a0b167220 */ /* 0x080fe20000400000 */
[----:B------:R-:W-:Y:S02]  /*11150*/  FMUL R21, R12, R26 ;  /* 0x0000001a0c157220 */ /* 0x000fe40000400000 */
[----:B------:R-:W-:Y:S01]  /*11160*/  FMNMX3 R25, R25, R24, R23, !PT ;  /* 0x0000001819197276 */ /* 0x000fe20007800017 */
[-C--:B------:R-:W-:Y:S01]  /*11170*/  FMUL R24, R13, R26.reuse ;  /* 0x0000001a0d187220 */ /* 0x080fe20000400000 */
[----:B------:R-:W-:-:S02]  /*11180*/  FMUL R23, R14, R26 ;  /* 0x0000001a0e177220 */ /* 0x000fc40000400000 */
[----:B------:R-:W-:Y:S01]  /*11190*/  FMNMX3 R25, R25, R22, R21, !PT ;  /* 0x0000001619197276 */ /* 0x000fe20007800015 */
[-C--:B------:R-:W-:Y:S01]  /*111a0*/  FMUL R22, R15, R26.reuse ;  /* 0x0000001a0f167220 */ /* 0x080fe20000400000 */
[----:B------:R-:W-:Y:S02]  /*111b0*/  FMUL R21, R16, R26 ;  /* 0x0000001a10157220 */ /* 0x000fe40000400000 */
[----:B------:R-:W-:Y:S01]  /*111c0*/  FMNMX3 R23, R25, R24, R23, !PT ;  /* 0x0000001819177276 */ /* 0x000fe20007800017 */
[-C--:B------:R-:W-:Y:S01]  /*111d0*/  FMUL R24, R17, R26.reuse ;  /* 0x0000001a11187220 */ /* 0x080fe20000400000 */
[----:B------:R-:W-:Y:S02]  /*111e0*/  FMUL R25, R18, R26 ;  /* 0x0000001a12197220 */ /* 0x000fe40000400000 */
[----:B------:R-:W-:Y:S01]  /*111f0*/  FMNMX3 R21, R23, R22, R21, !PT ;  /* 0x0000001617157276 */ /* 0x000fe20007800015 */
[----:B------:R-:W-:Y:S01]  /*11200*/  FMUL R22, R19, R26 ;  /* 0x0000001a13167220 */ /* 0x000fe20000400000 */
[----:B-----5:R-:W-:-:S02]  /*11210*/  LOP3.LUT R23, R28, 0xf, RZ, 0xc0, !PT ;  /* 0x0000000f1c177812 */ /* 0x020fc400078ec0ff */
[----:B------:R-:W-:Y:S02]  /*11220*/  FMNMX3 R24, R21, R24, R25, !PT ;  /* 0x0000001815187276 */ /* 0x000fe40007800019 */
[----:B------:R-:W-:Y:S02]  /*11230*/  LOP3.LUT R21, R28, 0x60, RZ, 0xc0, !PT ;  /* 0x000000601c157812 */ /* 0x000fe400078ec0ff */
[----:B------:R-:W-:Y:S02]  /*11240*/  FMNMX R24, R22, R24, !PT ;  /* 0x0000001816187209 */ /* 0x000fe40007800000 */
[----:B------:R-:W-:Y:S01]  /*11250*/  LOP3.LUT R25, R28, 0xff, RZ, 0xc0, !PT ;  /* 0x000000ff1c197812 */ /* 0x000fe200078ec0ff */
[----:B------:R-:W-:Y:S02]  /*11260*/  IMAD R23, R23, 0x2, R21 ;  /* 0x0000000217177824 */ /* 0x000fe400078e0215 */
[----:B------:R-:W2:Y:S03]  /*11270*/  SHFL.BFLY PT, R22, R24, 0x10, 0x1f ;  /* 0x0e001f0018167f89 */ /* 0x000ea600000e0000 */
[----:B------:R-:W-:-:S04]  /*11280*/  LEA.HI R21, R25, R23, RZ, 0x19 ;  /* 0x0000001719157211 */ /* 0x000fc800078fc8ff */
[----:B------:R-:W-:Y:S02]  /*11290*/  LEA R21, R21, UR4, 0x2 ;  /* 0x0000000415157c11 */ /* 0x000fe4000f8e10ff */
[----:B--2---:R-:W-:Y:S02]  /*112a0*/  FMNMX R24, R24, R22, !PT ;  /* 0x0000001618187209 */ /* 0x004fe40007800000 */
[----:B------:R-:W-:-:S03]  /*112b0*/  LEA R22, R25, UR4, 0x2 ;  /* 0x0000000419167c11 */ /* 0x000fc6000f8e10ff */
[----:B-1----:R-:W-:Y:S01]  /*112c0*/  @!P1 STS [R21+0x10000], R24 ;  /* 0x0100001815009388 */ /* 0x002fe20000000800 */
[----:B------:R-:W-:Y:S01]  /*112d0*/  BAR.SYNC.DEFER_BLOCKING 0x0 ;  /* 0x0000000000007b1d */ /* 0x000fe20000010000 */
[----:B------:R-:W-:-:S05]  /*112e0*/  LEA R23, R23, UR4, 0x2 ;  /* 0x0000000417177c11 */ /* 0x000fca000f8e10ff */
[----:B---3--:R-:W1:Y:S04]  /*112f0*/  @!P2 LDS R27, [R22+0x10000] ;  /* 0x01000000161ba984 */ /* 0x008e680000000800 */
[----:B-1----:R-:W-:Y:S04]  /*11300*/  @!P2 STL [R1+0x5cc], R27 ;  /* 0x0005cc1b0100a387 */ /* 0x002fe80000100800 */
[----:B------:R0:W2:Y:S04]  /*11310*/  LDL R25, [R1+0x5c8] ;  /* 0x0005c80001197983 */ /* 0x0000a80000100800 */
[----:B------:R-:W1:Y:S02]  /*11320*/  SHFL.BFLY PT, R24, R27, 0x1, 0x1f ;  /* 0x0c201f001b187f89 */ /* 0x000e6400000e0000 */
[----:B-1----:R-:W-:-:S05]  /*11330*/  FMNMX R24, R27, R24, !PT ;  /* 0x000000181b187209 */ /* 0x002fca0007800000 */
[----:B------:R-:W-:Y:S01]  /*11340*/  @P3 STS [R22+0x10000], R24 ;  /* 0x0100001816003388 */ /* 0x000fe20000000800 */
[----:B------:R-:W-:Y:S06]  /*11350*/  BAR.SYNC.DEFER_BLOCKING 0x0 ;  /* 0x0000000000007b1d */ /* 0x000fec0000010000 */
[----:B------:R-:W1:Y:S02]  /*11360*/  LDS R138, [R23+0x10000] ;  /* 0x01000000178a7984 */ /* 0x000e640000000800 */
[----:B-1----:R-:W-:-:S05]  /*11370*/  FMNMX R138, R138, R2, !PT ;  /* 0x000000028a8a7209 */ /* 0x002fca0007800000 */
[-CC-:B------:R-:W-:Y:S01]  /*11380*/  FFMA R4, R4, R26.reuse, -R138.reuse ;  /* 0x0000001a04047223 */ /* 0x180fe2000000088a */
[-CC-:B------:R-:W-:Y:S01]  /*11390*/  FFMA R5, R5, R26.reuse, -R138.reuse ;  /* 0x0000001a05057223 */ /* 0x180fe2000000088a */
[-CC-:B------:R-:W-:Y:S02]  /*113a0*/  FFMA R6, R6, R26.reuse, -R138.reuse ;  /* 0x0000001a06067223 */ /* 0x180fe4000000088a */
[----:B------:R-:W-:Y:S01]  /*113b0*/  FMUL R4, R4, 1.4426950216293334961 ;  /* 0x3fb8aa3b04047820 */ /* 0x000fe20000400000 */
[----:B------:R-:W-:Y:S01]  /*113c0*/  FMUL R5, R5, 1.4426950216293334961 ;  /* 0x3fb8aa3b05057820 */ /* 0x000fe20000400000 */
[----:B------:R-:W-:Y:S01]  /*113d0*/  FMUL R6, R6, 1.4426950216293334961 ;  /* 0x3fb8aa3b06067820 */ /* 0x000fe20000400000 */
[-CC-:B------:R-:W-:Y:S01]  /*113e0*/  FFMA R7, R7, R26.reuse, -R138.reuse ;  /* 0x0000001a07077223 */ /* 0x180fe2000000088a */
[-CC-:B------:R-:W-:Y:S02]  /*113f0*/  FFMA R8, R8, R26.reuse, -R138.reuse ;  /* 0x0000001a08087223 */ /* 0x180fe4000000088a */
[----:B------:R-:W-:Y:S01]  /*11400*/  MUFU.EX2 R4, R4 ;  /* 0x0000000400047308 */ /* 0x000fe20000000800 */
[----:B------:R-:W-:Y:S01]  /*11410*/  FMUL R7, R7, 1.4426950216293334961 ;  /* 0x3fb8aa3b07077820 */ /* 0x000fe20000400000 */
[----:B------:R-:W-:-:S06]  /*11420*/  FFMA R9, R9, R26, -R138 ;  /* 0x0000001a09097223 */ /* 0x000fcc000000088a */
[----:B------:R-:W1:Y:S01]  /*11430*/  MUFU.EX2 R5, R5 ;  /* 0x0000000500057308 */ /* 0x000e620000000800 */
[----:B------:R-:W-:-:S07]  /*11440*/  FFMA R10, R10, R26, -R138 ;  /* 0x0000001a0a0a7223 */ /* 0x000fce000000088a */
[----:B------:R3:W4:Y:S01]  /*11450*/  MUFU.EX2 R34, R6 ;  /* 0x0000000600227308 */ /* 0x0007220000000800 */
[----:B------:R-:W-:Y:S01]  /*11460*/  FMUL R10, R10, 1.4426950216293334961 ;  /* 0x3fb8aa3b0a0a7820 */ /* 0x000fe20000400000 */
[----:B---3--:R-:W-:-:S06]  /*11470*/  FMUL R6, R8, 1.4426950216293334961 ;  /* 0x3fb8aa3b08067820 */ /* 0x008fcc0000400000 */
[----:B------:R3:W5:Y:S01]  /*11480*/  MUFU.EX2 R54, R7 ;  /* 0x0000000700367308 */ /* 0x0007620000000800 */
[----:B------:R-:W-:Y:S01]  /*11490*/  FFMA R11, R11, R26, -R138 ;  /* 0x0000001a0b0b7223 */ /* 0x000fe2000000088a */
[----:B---3--:R-:W-:-:S06]  /*114a0*/  FMUL R7, R9, 1.4426950216293334961 ;  /* 0x3fb8aa3b09077820 */ /* 0x008fcc0000400000 */
[----:B------:R-:W3:Y:S01]  /*114b0*/  MUFU.EX2 R6, R6 ;  /* 0x0000000600067308 */ /* 0x000ee20000000800 */
[----:B------:R-:W-:Y:S01]  /*114c0*/  FFMA R8, R12, R26, -R138 ;  /* 0x0000001a0c087223 */ /* 0x000fe2000000088a */
[----:B------:R-:W-:-:S06]  /*114d0*/  FMUL R11, R11, 1.4426950216293334961 ;  /* 0x3fb8aa3b0b0b7820 */ /* 0x000fcc0000400000 */
[----:B------:R-:W0:Y:S01]  /*114e0*/  MUFU.EX2 R7, R7 ;  /* 0x0000000700077308 */ /* 0x000e220000000800 */
[----:B------:R-:W-:Y:S01]  /*114f0*/  FMUL R8, R8, 1.4426950216293334961 ;  /* 0x3fb8aa3b08087820 */ /* 0x000fe20000400000 */
[----:B------:R-:W-:-:S06]  /*11500*/  FFMA R13, R13, R26, -R138 ;  /* 0x0000001a0d0d7223 */ /* 0x000fcc000000088a */
[----:B------:R1:W0:Y:S01]  /*11510*/  MUFU.EX2 R35, R10 ;  /* 0x0000000a00237308 */ /* 0x0002220000000800 */
[----:B------:R-:W-:Y:S01]  /*11520*/  FFMA R14, R14, R26, -R138 ;  /* 0x0000001a0e0e7223 */ /* 0x000fe2000000088a */
[----:B-1----:R-:W-:-:S06]  /*11530*/  FADD R10, R4, R5 ;  /* 0x00000005040a7221 */ /* 0x002fcc0000000000 */
[----:B------:R5:W1:Y:S01]  /*11540*/  MUFU.EX2 R12, R11 ;  /* 0x0000000b000c7308 */ /* 0x000a620000000800 */
[----:B----4-:R-:W-:Y:S01]  /*11550*/  FADD R10, R34, R10 ;  /* 0x0000000a220a7221 */ /* 0x010fe20000000000 */
[----:B------:R-:W-:Y:S01]  /*11560*/  FMUL R9, R13, 1.4426950216293334961 ;  /* 0x3fb8aa3b0d097820 */ /* 0x000fe20000400000 */
[----:B------:R-:W-:Y:S02]  /*11570*/  FMUL R13, R14, 1.4426950216293334961 ;  /* 0x3fb8aa3b0e0d7820 */ /* 0x000fe40000400000 */
[----:B-----5:R-:W-:-:S03]  /*11580*/  FADD R11, R54, R10 ;  /* 0x0000000a360b7221 */ /* 0x020fc60000000000 */
[----:B------:R-:W4:Y:S01]  /*11590*/  MUFU.EX2 R8, R8 ;  /* 0x0000000800087308 */ /* 0x000f220000000800 */
[-CC-:B------:R-:W-:Y:S01]  /*115a0*/  FFMA R14, R15, R26.reuse, -R138.reuse ;  /* 0x0000001a0f0e7223 */ /* 0x180fe2000000088a */
[----:B---3--:R-:W-:Y:S01]  /*115b0*/  FADD R11, R6, R11 ;  /* 0x0000000b060b7221 */ /* 0x008fe20000000000 */
[-CC-:B------:R-:W-:Y:S02]  /*115c0*/  FFMA R16, R16, R26.reuse, -R138.reuse ;  /* 0x0000001a10107223 */ /* 0x180fe4000000088a */
[----:B------:R-:W-:Y:S01]  /*115d0*/  FMUL R14, R14, 1.4426950216293334961 ;  /* 0x3fb8aa3b0e0e7820 */ /* 0x000fe20000400000 */
[----:B0-----:R-:W-:Y:S02]  /*115e0*/  FADD R15, R7, R11 ;  /* 0x0000000b070f7221 */ /* 0x001fe40000000000 */
[----:B------:R-:W0:Y:S01]  /*115f0*/  MUFU.EX2 R9, R9 ;  /* 0x0000000900097308 */ /* 0x000e220000000800 */
[----:B------:R-:W-:Y:S01]  /*11600*/  FMUL R10, R16, 1.4426950216293334961 ;  /* 0x3fb8aa3b100a7820 */ /* 0x000fe20000400000 */
[----:B------:R-:W-:Y:S01]  /*11610*/  FFMA R17, R17, R26, -R138 ;  /* 0x0000001a11117223 */ /* 0x000fe2000000088a */
[----:B------:R-:W-:-:S05]  /*11620*/  FADD R15, R35, R15 ;  /* 0x0000000f230f7221 */ /* 0x000fca0000000000 */
[----:B------:R-:W3:Y:S01]  /*11630*/  MUFU.EX2 R13, R13 ;  /* 0x0000000d000d7308 */ /* 0x000ee20000000800 */
[----:B-1----:R-:W-:Y:S01]  /*11640*/  FADD R15, R12, R15 ;  /* 0x0000000f0c0f7221 */ /* 0x002fe20000000000 */
[----:B------:R-:W-:Y:S01]  /*11650*/  FMUL R11, R17, 1.4426950216293334961 ;  /* 0x3fb8aa3b110b7820 */ /* 0x000fe20000400000 */
[----:B------:R-:W-:-:S05]  /*11660*/  FFMA R18, R18, R26, -R138 ;  /* 0x0000001a12127223 */ /* 0x000fca000000088a */
[----:B------:R-:W1:Y:S01]  /*11670*/  MUFU.EX2 R14, R14 ;  /* 0x0000000e000e7308 */ /* 0x000e620000000800 */
[----:B----4-:R-:W-:Y:S01]  /*11680*/  FADD R15, R8, R15 ;  /* 0x0000000f080f7221 */ /* 0x010fe20000000000 */
[----:B------:R-:W-:Y:S01]  /*11690*/  FMUL R18, R18, 1.4426950216293334961 ;  /* 0x3fb8aa3b12127820 */ /* 0x000fe20000400000 */
[----:B------:R-:W-:-:S05]  /*116a0*/  FFMA R19, R19, R26, -R138 ;  /* 0x0000001a13137223 */ /* 0x000fca000000088a */
[----:B------:R-:W4:Y:S01]  /*116b0*/  MUFU.EX2 R10, R10 ;  /* 0x0000000a000a7308 */ /* 0x000f220000000800 */
[----:B0-----:R-:W-:Y:S01]  /*116c0*/  FADD R15, R9, R15 ;  /* 0x0000000f090f7221 */ /* 0x001fe20000000000 */
[----:B------:R-:W-:-:S06]  /*116d0*/  FMUL R19, R19, 1.4426950216293334961 ;  /* 0x3fb8aa3b13137820 */ /* 0x000fcc0000400000 */
[----:B------:R-:W0:Y:S01]  /*116e0*/  MUFU.EX2 R11, R11 ;  /* 0x0000000b000b7308 */ /* 0x000e220000000800 */
[----:B---3--:R-:W-:-:S07]  /*116f0*/  FADD R15, R13, R15 ;  /* 0x0000000f0d0f7221 */ /* 0x008fce0000000000 */
[----:B------:R-:W3:Y:S01]  /*11700*/  MUFU.EX2 R55, R18 ;  /* 0x0000001200377308 */ /* 0x000ee20000000800 */
[----:B-1----:R-:W-:-:S07]  /*11710*/  FADD R15, R14, R15 ;  /* 0x0000000f0e0f7221 */ /* 0x002fce0000000000 */
[----:B------:R-:W1:Y:S01]  /*11720*/  MUFU.EX2 R88, R19 ;  /* 0x0000001300587308 */ /* 0x000e620000000800 */
[----:B----4-:R-:W-:-:S04]  /*11730*/  FADD R15, R10, R15 ;  /* 0x0000000f0a0f7221 */ /* 0x010fc80000000000 */
[----:B0-----:R-:W-:-:S04]  /*11740*/  FADD R15, R11, R15 ;  /* 0x0000000f0b0f7221 */ /* 0x001fc80000000000 */
[----:B---3--:R-:W-:-:S04]  /*11750*/  FADD R15, R55, R15 ;  /* 0x0000000f370f7221 */ /* 0x008fc80000000000 */
[----:B-1----:R-:W-:-:S05]  /*11760*/  FADD R15, R88, R15 ;  /* 0x0000000f580f7221 */ /* 0x002fca0000000000 */
[----:B------:R-:W0:Y:S02]  /*11770*/  SHFL.BFLY PT, R16, R15, 0x10, 0x1f ;  /* 0x0e001f000f107f89 */ /* 0x000e2400000e0000 */
[----:B0-----:R-:W-:Y:S01]  /*11780*/  FADD R16, R15, R16 ;  /* 0x000000100f107221 */ /* 0x001fe20000000000 */
[----:B------:R-:W-:Y:S06]  /*11790*/  BAR.SYNC.DEFER_BLOCKING 0x0 ;  /* 0x0000000000007b1d */ /* 0x000fec0000010000 */
[----:B------:R-:W-:Y:S02]  /*117a0*/  @!P1 STS [R21+0x10000], R16 ;  /* 0x0100001015009388 */ /* 0x000fe40000000800 */
[----:B------:R-:W-:Y:S06]  /*117b0*/  BAR.SYNC.DEFER_BLOCKING 0x0 ;  /* 0x0000000000007b1d */ /* 0x000fec0000010000 */
[----:B--2---:R-:W0:Y:S04]  /*117c0*/  @!P2 LDS R25, [R22+0x10000] ;  /* 0x010000001619a984 */ /* 0x004e280000000800 */
[----:B0-----:R-:W0:Y:S02]  /*117d0*/  SHFL.BFLY PT, R15, R25, 0x1, 0x1f ;  /* 0x0c201f00190f7f89 */ /* 0x001e2400000e0000 */
[----:B0-----:R-:W-:-:S05]  /*117e0*/  FADD R15, R25, R15 ;  /* 0x0000000f190f7221 */ /* 0x001fca0000000000 */
[----:B------:R-:W-:Y:S01]  /*117f0*/  @P3 STS [R22+0x10000], R15 ;  /* 0x0100000f16003388 */ /* 0x000fe20000000800 */
[----:B------:R-:W-:Y:S01]  /*11800*/  BAR.SYNC.DEFER_BLOCKING 0x0 ;  /* 0x0000000000007b1d */ /* 0x000fe20000010000 */
[----:B------:R-:W-:-:S05]  /*11810*/  IMAD.U32 R20, R20, -0x80000000, RZ ;  /* 0x8000000014147824 */ /* 0x000fca00078e00ff */
[----:B------:R-:W0:Y:S01]  /*11820*/  LDS R15, [R23+0x10000] ;  /* 0x01000000170f7984 */ /* 0x000e220000000800 */
[----:B------:R-:W1:Y:S03]  /*11830*/  SYNCS.PHASECHK.TRANS64.TRYWAIT P4, [UR6], R20 ;  /* 0x00000014ff0075a7 */ /* 0x000e660008081106 */
[----:B------:R2:W-:Y:S04]  /*11840*/  @!P2 STL [R1+0x5c8], R25 ;  /* 0x0005c8190100a387 */ /* 0x0005e80000100800 */
[----:B0-----:R2:W-:Y:S01]  /*11850*/  STL [R1+0x5d0], R15 ;  /* 0x0005d00f01007387 */ /* 0x0015e20000100800 */
[----:B-1----:R-:W-:Y:S05]  /*11860*/  @!P4 BRA `(.L_x_14) ;  /* 0x000000940064c947 */ /* 0x002fea0003800000 */
.L_x_23:
[----:B------:R-:W3:Y:S04]  /*11870*/  LDL.64 R36, [R1+0x260] ;  /* 0x0002600001247983 */ /* 0x000ee80000100a00 */
[----:B------:R-:W4:Y:S04]  /*11880*/  LDL.64 R22, [R1+0x250] ;  /* 0x0002500001167983 */ /* 0x000f280000100a00 */
[----:B--2---:R-:W2:Y:S04]  /*11890*/  LDL.64 R28, [R1+0x240] ;  /* 0x00024000011c7983 */ /* 0x004ea80000100a00 */
        /* <DEDUP_REMOVED lines=8> */
[----:B------:R-:W-:-:S03]  /*11920*/  SHF.R.S32.HI R18, RZ, 0x1f, R3 ;  /* 0x0000001fff127819 */ /* 0x000fc60000011403 */
        /* <DEDUP_REMOVED lines=13> */
[----:B------:R-:W2:Y:S04]  /*11a00*/  LDL.64 R100, [R1] ;  /* 0x0000000001647983 */ /* 0x000ea80000100a00 */
[----:B------:R-:W2:Y:S04]  /*11a10*/  LDL.64 R110, [R1+0x258] ;  /* 0x00025800016e7983 */ /* 0x000ea80000100a00 */
[----:B------:R-:W2:Y:S01]  /*11a20*/  LDL.64 R108, [R1+0x248] ;  /* 0x00024800016c7983 */ /* 0x000ea20000100a00 */
[----:B------:R-:W-:-:S02]  /*11a30*/  F2FP.SATFINITE.E4M3.F32.PACK_AB_MERGE_C R15, R54, R34, RZ ;  /* 0x00000022360f723e */ /* 0x000fc400048070ff */
[----:B------:R-:W-:Y:S01]  /*11a40*/  F2FP.SATFINITE.E4M3.F32.PACK_AB_MERGE_C R19, R12, R35, RZ ;  /* 0x000000230c13723e */ /* 0x000fe200048070ff */
[----:B------:R-:W2:Y:S01]  /*11a50*/  LDL.64 R112, [R1+0x218] ;  /* 0x0002180001707983 */ /* 0x000ea20000100a00 */
[----:B------:R-:W-:-:S03]  /*11a60*/  F2FP.SATFINITE.E4M3.F32.PACK_AB_MERGE_C R13, R14, R13, RZ ;  /* 0x0000000d0e0d723e */ /* 0x000fc600048070ff */
        /* <DEDUP_REMOVED lines=12> */
[----:B------:R-:W-:Y:S02]  /*11b30*/  IMAD.X R25, R18, 0x1, R37, P4 ;  /* 0x0000000112197824 */ /* 0x000fe400020e0625 */
[----:B------:R-:W3:Y:S01]  /*11b40*/  LDL.64 R36, [R1+0x1a0] ;  /* 0x0001a00001247983 */ /* 0x000ee20000100a00 */
[C---:B----4-:R-:W-:Y:S02]  /*11b50*/  IADD3 R98, P4, PT, R3.reuse, R22, RZ ;  /* 0x0000001603627210 */ /* 0x050fe40007f9e0ff */
[----:B------:R-:W-:Y:S01]  /*11b60*/  F2FP.SATFINITE.E4M3.F32.PACK_AB_MERGE_C R14, R88, R55, RZ ;  /* 0x00000037580e723e */ /* 0x000fe200048070ff */
[----:B------:R0:W4:Y:S02]  /*11b70*/  LDG.E.U8 R89, desc[UR8][R24.64] ;  /* 0x0000000818597981 */ /* 0x000124000c1e1100 */
[----:B------:R-:W-:Y:S01]  /*11b80*/  IMAD.X R99, R18, 0x1, R23, P4 ;  /* 0x0000000112637824 */ /* 0x000fe200020e0617 */
[----:B--2---:R-:W-:-:S04]  /*11b90*/  IADD3 R22, P4, PT, R3, R28, RZ ;  /* 0x0000001c03167210 */ /* 0x004fc80007f9e0ff */
[----:B------:R1:W2:Y:S01]  /*11ba0*/  LDG.E.U8 R88, desc[UR8][R98.64] ;  /* 0x0000000862587981 */ /* 0x0002a2000c1e1100 */
[----:B------:R-:W-:-:S03]  /*11bb0*/  IMAD.X R23, R18, 0x1, R29, P4 ;  /* 0x0000000112177824 */ /* 0x000fc600020e061d */
[----:B------:R-:W2:Y:S01]  /*11bc0*/  LDL.64 R28, [R1+0x180] ;  /* 0x00018000011c7983 */ /* 0x000ea20000100a00 */
[----:B------:R-:W-:-:S03]  /*11bd0*/  IADD3 R20, P4, PT, R3, R30, RZ ;  /* 0x0000001e03147210 */ /* 0x000fc60007f9e0ff */
[----:B------:R-:W4:Y:S02]  /*11be0*/  LDG.E.U8 R22, desc[UR8][R22.64] ;  /* 0x0000000816167981 */ /* 0x000f24000c1e1100 */
[C---:B------:R-:W-:Y:S01]  /*11bf0*/  IMAD.X R21, R18.reuse, 0x1, R31, P4 ;  /* 0x0000000112157824 */ /* 0x040fe200020e061f */
[C---:B------:R-:W-:Y:S01]  /*11c00*/  IADD3 R52, P4, PT, R3.reuse, R16, RZ ;  /* 0x0000001003347210 */ /* 0x040fe20007f9e0ff */
[----:B------:R-:W4:Y:S04]  /*11c10*/  LDL.64 R30, [R1+0x170] ;  /* 0x00017000011e7983 */ /* 0x000f280000100a00 */
[C---:B------:R-:W-:Y:S01]  /*11c20*/  IMAD.X R53, R18.reuse, 0x1, R17, P4 ;  /* 0x0000000112357824 */ /* 0x040fe200020e0611 */
[C---:B------:R-:W-:Y:S01]  /*11c30*/  IADD3 R16, P4, PT, R3.reuse, R40, RZ ;  /* 0x0000002803107210 */ /* 0x040fe20007f9e0ff */
[----:B------:R-:W4:Y:S04]  /*11c40*/  LDG.E.U8 R21, desc[UR8][R20.64] ;  /* 0x0000000814157981 */ /* 0x000f28000c1e1100 */
[C---:B------:R-:W-:Y:S01]  /*11c50*/  IMAD.X R17, R18.reuse, 0x1, R41, P4 ;  /* 0x0000000112117824 */ /* 0x040fe200020e0629 */
[C---:B------:R-:W-:Y:S01]  /*11c60*/  IADD3 R50, P4, PT, R3.reuse, R38, RZ ;  /* 0x0000002603327210 */ /* 0x040fe20007f9e0ff */
[----:B------:R-:W4:Y:S04]  /*11c70*/  LDL.64 R40, [R1+0x150] ;  /* 0x0001500001287983 */ /* 0x000f280000100a00 */
[C---:B------:R-:W-:Y:S01]  /*11c80*/  IMAD.X R51, R18.reuse, 0x1, R39, P4 ;  /* 0x0000000112337824 */ /* 0x040fe200020e0627 */
[C---:B------:R-:W-:Y:S01]  /*11c90*/  IADD3 R86, P4, PT, R3.reuse, R32, RZ ;  /* 0x0000002003567210 */ /* 0x040fe20007f9e0ff */
[----:B------:R-:W4:Y:S04]  /*11ca0*/  LDL.64 R38, [R1+0x140] ;  /* 0x0001400001267983 */ /* 0x000f280000100a00 */
[C---:B------:R-:W-:Y:S01]  /*11cb0*/  IMAD.X R87, R18.reuse, 0x1, R33, P4 ;  /* 0x0000000112577824 */ /* 0x040fe200020e0621 */
[C---:B------:R-:W-:Y:S01]  /*11cc0*/  IADD3 R32, P4, PT, R3.reuse, R56, RZ ;  /* 0x0000003803207210 */ /* 0x040fe20007f9e0ff */
[----:B------:R0:W4:Y:S04]  /*11cd0*/  LDG.E.U8 R20, desc[UR8][R52.64] ;  /* 0x0000000834147981 */ /* 0x000128000c1e1100 */
[C---:B------:R-:W-:Y:S01]  /*11ce0*/  IMAD.X R33, R18.reuse, 0x1, R57, P4 ;  /* 0x0000000112217824 */ /* 0x040fe200020e0639 */
[C---:B------:R-:W-:Y:S01]  /*11cf0*/  IADD3 R96, P4, PT, R3.reuse, R26, RZ ;  /* 0x0000001a03607210 */ /* 0x040fe20007f9e0ff */
[----:B------:R-:W4:Y:S04]  /*11d00*/  LDL.64 R56, [R1+0x20] ;  /* 0x0000200001387983 */ /* 0x000f280000100a00 */
[----:B------:R-:W-:Y:S01]  /*11d10*/  IMAD.X R97, R18, 0x1, R27, P4 ;  /* 0x0000000112617824 */ /* 0x000fe200020e061b */
[----:B------:R-:W4:Y:S04]  /*11d20*/  LDG.E.U8 R16, desc[UR8][R16.64] ;  /* 0x0000000810107981 */ /* 0x000f28000c1e1100 */
[----:B------:R-:W4:Y:S01]  /*11d30*/  LDL.64 R26, [R1+0x130] ;  /* 0x00013000011a7983 */ /* 0x000f220000100a00 */
[----:B------:R-:W-:-:S03]  /*11d40*/  IADD3 R84, P4, PT, R3, R42, RZ ;  /* 0x0000002a03547210 */ /* 0x000fc60007f9e0ff */
[----:B------:R-:W4:Y:S02]  /*11d50*/  LDG.E.U8 R12, desc[UR8][R32.64] ;  /* 0x00000008200c7981 */ /* 0x000f24000c1e1100 */
[C---:B------:R-:W-:Y:S01]  /*11d60*/  IMAD.X R85, R18.reuse, 0x1, R43, P4 ;  /* 0x0000000112557824 */ /* 0x040fe200020e062b */
[C---:B------:R-:W-:Y:S01]  /*11d70*/  IADD3 R82, P4, PT, R3.reuse, R48, RZ ;  /* 0x0000003003527210 */ /* 0x040fe20007f9e0ff */
[----:B------:R-:W4:Y:S04]  /*11d80*/  LDL.64 R42, [R1+0x120] ;  /* 0x00012000012a7983 */ /* 0x000f280000100a00 */
[----:B------:R-:W-:Y:S01]  /*11d90*/  IMAD.X R83, R18, 0x1, R49, P4 ;  /* 0x0000000112537824 */ /* 0x000fe200020e0631 */
[----:B------:R0:W4:Y:S04]  /*11da0*/  LDG.E.U8 R17, desc[UR8][R50.64] ;  /* 0x0000000832117981 */ /* 0x000128000c1e1100 */
[----:B------:R-:W4:Y:S04]  /*11db0*/  LDG.E.U8 R87, desc[UR8][R86.64] ;  /* 0x0000000856577981 */ /* 0x000f28000c1e1100 */
[----:B------:R-:W4:Y:S04]  /*11dc0*/  LDG.E.U8 R85, desc[UR8][R84.64] ;  /* 0x0000000854557981 */ /* 0x000f28000c1e1100 */
[----:B------:R0:W4:Y:S04]  /*11dd0*/  LDG.E.U8 R86, desc[UR8][R96.64] ;  /* 0x0000000860567981 */ /* 0x000128000c1e1100 */
[----:B------:R-:W4:Y:S01]  /*11de0*/  LDG.E.U8 R84, desc[UR8][R82.64] ;  /* 0x0000000852547981 */ /* 0x000f22000c1e1100 */
[----:B---3--:R-:W-:-:S05]  /*11df0*/  IADD3 R48, P4, PT, R3, R36, RZ ;  /* 0x0000002403307210 */ /* 0x008fca0007f9e0ff */
[----:B------:R-:W-:Y:S02]  /*11e00*/  IMAD.X R49, R18, 0x1, R37, P4 ;  /* 0x0000000112317824 */ /* 0x000fe400020e0625 */
[----:B------:R-:W3:Y:S01]  /*11e10*/  LDL.64 R36, [R1+0x110] ;  /* 0x0001100001247983 */ /* 0x000ee20000100a00 */
[----:B------:R-:W-:-:S03]  /*11e20*/  IADD3 R80, P4, PT, R3, R46, RZ ;  /* 0x0000002e03507210 */ /* 0x000fc60007f9e0ff */
[----:B------:R0:W3:Y:S02]  /*11e30*/  LDG.E.U8 R83, desc[UR8][R48.64] ;  /* 0x0000000830537981 */ /* 0x0000e4000c1e1100 */
[----:B------:R-:W-:Y:S01]  /*11e40*/  IMAD.X R81, R18, 0x1, R47, P4 ;  /* 0x0000000112517824 */ /* 0x000fe200020e062f */
[----:B--2---:R-:W-:-:S04]  /*11e50*/  IADD3 R46, P4, PT, R3, R28, RZ ;  /* 0x0000001c032e7210 */ /* 0x004fc80007f9e0ff */
[----:B------:R-:W2:Y:S01]  /*11e60*/  LDG.E.U8 R82, desc[UR8][R80.64] ;  /* 0x0000000850527981 */ /* 0x000ea2000c1e1100 */
[----:B------:R-:W-:-:S03]  /*11e70*/  IMAD.X R47, R18, 0x1, R29, P4 ;  /* 0x00000001122f7824 */ /* 0x000fc600020e061d */
[----:B------:R-:W2:Y:S01]  /*11e80*/  LDL.64 R28, [R1+0xf0] ;  /* 0x0000f000011c7983 */ /* 0x000ea20000100a00 */
[----:B----4-:R-:W-:-:S05]  /*11e90*/  IADD3 R78, P4, PT, R3, R30, RZ ;  /* 0x0000001e034e7210 */ /* 0x010fca0007f9e0ff */
[C---:B------:R-:W-:Y:S01]  /*11ea0*/  IMAD.X R79, R18.reuse, 0x1, R31, P4 ;  /* 0x00000001124f7824 */ /* 0x040fe200020e061f */
[C---:B------:R-:W-:Y:S01]  /*11eb0*/  IADD3 R30, P4, PT, R3.reuse, R44, RZ ;  /* 0x0000002c031e7210 */ /* 0x040fe20007f9e0ff */
[----:B------:R4:W4:Y:S04]  /*11ec0*/  LDG.E.U8 R81, desc[UR8][R46.64] ;  /* 0x000000082e517981 */ /* 0x000928000c1e1100 */
[C---:B------:R-:W-:Y:S01]  /*11ed0*/  IMAD.X R31, R18.reuse, 0x1, R45, P4 ;  /* 0x00000001121f7824 */ /* 0x040fe200020e062d */
[----:B------:R-:W-:Y:S01]  /*11ee0*/  IADD3 R90, P4, PT, R3, R40, RZ ;  /* 0x00000028035a7210 */ /* 0x000fe20007f9e0ff */
[----:B------:R-:W4:Y:S04]  /*11ef0*/  LDG.E.U8 R80, desc[UR8][R78.64] ;  /* 0x000000084e507981 */ /* 0x000f28000c1e1100 */
[----:B------:R-:W-:-:S02]  /*11f00*/  IMAD.X R91, R18, 0x1, R41, P4 ;  /* 0x00000001125b7824 */ /* 0x000fc400020e0629 */
[----:B------:R-:W4:Y:S01]  /*11f10*/  LDL.64 R40, [R1+0xb0] ;  /* 0x0000b00001287983 */ /* 0x000f220000100a00 */
[----:B------:R-:W-:-:S03]  /*11f20*/  IADD3 R76, P4, PT, R3, R38, RZ ;  /* 0x00000026034c7210 */ /* 0x000fc60007f9e0ff */
[----:B------:R0:W4:Y:S02]  /*11f30*/  LDG.E.U8 R79, desc[UR8][R30.64] ;  /* 0x000000081e4f7981 */ /* 0x000124000c1e1100 */
[----:B------:R-:W-:Y:S02]  /*11f40*/  IMAD.X R77, R18, 0x1, R39, P4 ;  /* 0x00000001124d7824 */ /* 0x000fe400020e0627 */
[----:B------:R-:W4:Y:S04]  /*11f50*/  LDL.64 R38, [R1+0x90] ;  /* 0x0000900001267983 */ /* 0x000f280000100a00 */
[----:B------:R0:W4:Y:S04]  /*11f60*/  LDG.E.U8 R78, desc[UR8][R90.64] ;  /* 0x000000085a4e7981 */ /* 0x000128000c1e1100 */
[----:B------:R-:W4:Y:S01]  /*11f70*/  LDG.E.U8 R77, desc[UR8][R76.64] ;  /* 0x000000084c4d7981 */ /* 0x000f22000c1e1100 */
[----:B------:R-:W-:-:S05]  /*11f80*/  IADD3 R74, P4, PT, R3, R26, RZ ;  /* 0x0000001a034a7210 */ /* 0x000fca0007f9e0ff */
[----:B------:R-:W-:Y:S02]  /*11f90*/  IMAD.X R75, R18, 0x1, R27, P4 ;  /* 0x00000001124b7824 */ /* 0x000fe400020e061b */
[----:B------:R-:W4:Y:S01]  /*11fa0*/  LDL.64 R26, [R1+0x70] ;  /* 0x00007000011a7983 */ /* 0x000f220000100a00 */
[----:B------:R-:W-:-:S03]  /*11fb0*/  IADD3 R44, P4, PT, R3, R42, RZ ;  /* 0x0000002a032c7210 */ /* 0x000fc60007f9e0ff */
[----:B------:R-:W4:Y:S02]  /*11fc0*/  LDG.E.U8 R76, desc[UR8][R74.64] ;  /* 0x000000084a4c7981 */ /* 0x000f24000c1e1100 */
[----:B------:R-:W-:-:S05]  /*11fd0*/  IMAD.X R45, R18, 0x1, R43, P4 ;  /* 0x00000001122d7824 */ /* 0x000fca00020e062b */
[----:B------:R0:W4:Y:S01]  /*11fe0*/  LDG.E.U8 R75, desc[UR8][R44.64] ;  /* 0x000000082c4b7981 */ /* 0x000122000c1e1100 */
[----:B---3--:R-:W-:-:S05]  /*11ff0*/  IADD3 R72, P4, PT, R3, R36, RZ ;  /* 0x0000002403487210 */ /* 0x008fca0007f9e0ff */
[----:B------:R-:W-:Y:S02]  /*12000*/  IMAD.X R73, R18, 0x1, R37, P4 ;  /* 0x0000000112497824 */ /* 0x000fe400020e0625 */
[----:B------:R-:W3:Y:S01]  /*12010*/  LDL.64 R36, [R1+0x30] ;  /* 0x0000300001247983 */ /* 0x000ee20000100a00 */
[----:B------:R-:W-:-:S03]  /*12020*/  IADD3 R42, P4, PT, R3, R70, RZ ;  /* 0x00000046032a7210 */ /* 0x000fc60007f9e0ff */
[----:B------:R-:W3:Y:S02]  /*12030*/  LDG.E.U8 R74, desc[UR8][R72.64] ;  /* 0x00000008484a7981 */ /* 0x000ee4000c1e1100 */
[----:B------:R-:W-:Y:S01]  /*12040*/  IMAD.X R43, R18, 0x1, R71, P4 ;  /* 0x00000001122b7824 */ /* 0x000fe200020e0647 */
[----:B--2---:R-:W-:-:S05]  /*12050*/  IADD3 R70, P4, PT, R3, R28, RZ ;  /* 0x0000001c03467210 */ /* 0x004fca0007f9e0ff */
[C---:B------:R-:W-:Y:S01]  /*12060*/  IMAD.X R71, R18.reuse, 0x1, R29, P4 ;  /* 0x0000000112477824 */ /* 0x040fe200020e061d */
[C---:B------:R-:W-:Y:S01]  /*12070*/  IADD3 R28, P4, PT, R3.reuse, R92, RZ ;  /* 0x0000005c031c7210 */ /* 0x040fe20007f9e0ff */
[----:B------:R2:W2:Y:S04]  /*12080*/  LDG.E.U8 R73, desc[UR8][R42.64] ;  /* 0x000000082a497981 */ /* 0x0004a8000c1e1100 */
[C---:B------:R-:W-:Y:S01]  /*12090*/  IMAD.X R29, R18.reuse, 0x1, R93, P4 ;  /* 0x00000001121d7824 */ /* 0x040fe200020e065d */
[C---:B------:R-:W-:Y:S01]  /*120a0*/  IADD3 R92, P4, PT, R3.reuse, R68, RZ ;  /* 0x00000044035c7210 */ /* 0x040fe20007f9e0ff */
[----:B------:R-:W2:Y:S04]  /*120b0*/  LDG.E.U8 R72, desc[UR8][R70.64] ;  /* 0x0000000846487981 */ /* 0x000ea8000c1e1100 */
[----:B------:R-:W-:Y:S01]  /*120c0*/  IMAD.X R93, R18, 0x1, R69, P4 ;  /* 0x00000001125d7824 */ /* 0x000fe200020e0645 */
[----:B------:R-:W-:-:S05]  /*120d0*/  IADD3 R68, P4, PT, R3, R66, RZ ;  /* 0x0000004203447210 */ /* 0x000fca0007f9e0ff */
[C---:B------:R-:W-:Y:S01]  /*120e0*/  IMAD.X R69, R18.reuse, 0x1, R67, P4 ;  /* 0x0000000112457824 */ /* 0x040fe200020e0643 */
[C---:B----4-:R-:W-:Y:S01]  /*120f0*/  IADD3 R66, P4, PT, R3.reuse, R40, RZ ;  /* 0x0000002803427210 */ /* 0x050fe20007f9e0ff */
[----:B------:R4:W2:Y:S04]  /*12100*/  LDG.E.U8 R71, desc[UR8][R28.64] ;  /* 0x000000081c477981 */ /* 0x0008a8000c1e1100 */
        /* <DEDUP_REMOVED lines=9> */
[C---:B------:R-:W-:Y:S01]  /*121a0*/  IADD3 R62, P4, PT, R3.reuse, R26, RZ ;  /* 0x0000001a033e7210 */ /* 0x040fe20007f9e0ff */
[----:B------:R-:W2:Y:S04]  /*121b0*/  LDG.E.U8 R68, desc[UR8][R66.64] ;  /* 0x0000000842447981 */ /* 0x000ea8000c1e1100 */
[----:B------:R-:W-:Y:S01]  /*121c0*/  IMAD.X R63, R18, 0x1, R27, P4 ;  /* 0x00000001123f7824 */ /* 0x000fe200020e061b */
[----:B------:R-:W-:-:S05]  /*121d0*/  IADD3 R26, P4, PT, R3, R94, RZ ;  /* 0x0000005e031a7210 */ /* 0x000fca0007f9e0ff */
[C---:B------:R-:W-:Y:S01]  /*121e0*/  IMAD.X R27, R18.reuse, 0x1, R95, P4 ;  /* 0x00000001121b7824 */ /* 0x040fe200020e065f */
[C---:B------:R-:W-:Y:S01]  /*121f0*/  IADD3 R94, P4, PT, R3.reuse, R60, RZ ;  /* 0x0000003c035e7210 */ /* 0x040fe20007f9e0ff */
[----:B------:R0:W2:Y:S04]  /*12200*/  LDG.E.U8 R67, desc[UR8][R40.64] ;  /* 0x0000000828437981 */ /* 0x0000a8000c1e1100 */
[C---:B------:R-:W-:Y:S01]  /*12210*/  IMAD.X R95, R18.reuse, 0x1, R61, P4 ;  /* 0x00000001125f7824 */ /* 0x040fe200020e063d */
[C---:B------:R-:W-:Y:S01]  /*12220*/  IADD3 R60, P4, PT, R3.reuse, R58, RZ ;  /* 0x0000003a033c7210 */ /* 0x040fe20007f9e0ff */
[----:B------:R-:W2:Y:S04]  /*12230*/  LDG.E.U8 R66, desc[UR8][R64.64] ;  /* 0x0000000840427981 */ /* 0x000ea8000c1e1100 */
[----:B------:R-:W-:Y:S01]  /*12240*/  IMAD.X R61, R18, 0x1, R59, P4 ;  /* 0x00000001123d7824 */ /* 0x000fe200020e063b */
[----:B------:R0:W2:Y:S04]  /*12250*/  LDG.E.U8 R65, desc[UR8][R38.64] ;  /* 0x0000000826417981 */ /* 0x0000a8000c1e1100 */
[----:B------:R-:W2:Y:S04]  /*12260*/  LDG.E.U8 R64, desc[UR8][R62.64] ;  /* 0x000000083e407981 */ /* 0x000ea8000c1e1100 */
[----:B------:R-:W2:Y:S04]  /*12270*/  LDG.E.U8 R61, desc[UR8][R60.64] ;  /* 0x000000083c3d7981 */ /* 0x000ea8000c1e1100 */
[----:B------:R0:W2:Y:S04]  /*12280*/  LDG.E.U8 R63, desc[UR8][R26.64] ;  /* 0x000000081a3f7981 */ /* 0x0000a8000c1e1100 */
[----:B------:R0:W4:Y:S01]  /*12290*/  LDG.E.U8 R62, desc[UR8][R94.64] ;  /* 0x000000085e3e7981 */ /* 0x000122000c1e1100 */
[----:B---3--:R-:W-:-:S05]  /*122a0*/  IADD3 R58, P4, PT, R3, R36, RZ ;  /* 0x00000024033a7210 */ /* 0x008fca0007f9e0ff */
[----:B------:R-:W-:Y:S01]  /*122b0*/  IMAD.X R59, R18, 0x1, R37, P4 ;  /* 0x00000001123b7824 */ /* 0x000fe200020e0625 */
[----:B------:R-:W-:-:S04]  /*122c0*/  IADD3 R36, P4, PT, R3, R56, RZ ;  /* 0x0000003803247210 */ /* 0x000fc80007f9e0ff */
[----:B------:R-:W3:Y:S01]  /*122d0*/  LDG.E.U8 R60, desc[UR8][R58.64] ;  /* 0x000000083a3c7981 */ /* 0x000ee2000c1e1100 */
[----:B------:R-:W-:Y:S01]  /*122e0*/  IMAD.X R37, R18, 0x1, R57, P4 ;  /* 0x0000000112257824 */ /* 0x000fe200020e0639 */
[----:B------:R-:W-:-:S05]  /*122f0*/  IADD3 R56, P4, PT, R3, R102, RZ ;  /* 0x0000006603387210 */ /* 0x000fca0007f9e0ff */
[C---:B------:R-:W-:Y:S01]  /*12300*/  IMAD.X R57, R18.reuse, 0x1, R103, P4 ;  /* 0x0000000112397824 */ /* 0x040fe200020e0667 */
[C---:B------:R-:W-:Y:S01]  /*12310*/  IADD3 R34, P4, PT, R3.reuse, R100, RZ ;  /* 0x0000006403227210 */ /* 0x040fe20007f9e0ff */
[----:B------:R-:W3:Y:S04]  /*12320*/  LDL.64 R102, [R1+0x228] ;  /* 0x0002280001667983 */ /* 0x000ee80000100a00 */
[----:B------:R-:W-:Y:S01]  /*12330*/  IMAD.X R35, R18, 0x1, R101, P4 ;  /* 0x0000000112237824 */ /* 0x000fe200020e0665 */
[----:B------:R0:W3:Y:S04]  /*12340*/  LDG.E.U8 R59, desc[UR8][R36.64] ;  /* 0x00000008243b7981 */ /* 0x0000e8000c1e1100 */
[----:B------:R-:W3:Y:S01]  /*12350*/  LDL.64 R100, [R1+0x238] ;  /* 0x0002380001647983 */ /* 0x000ee20000100a00 */
[----:B------:R-:W-:-:S03]  /*12360*/  IADD3 R54, P4, PT, R3, R248, RZ ;  /* 0x000000f803367210 */ /* 0x000fc60007f9e0ff */
[----:B------:R-:W3:Y:S02]  /*12370*/  LDG.E.U8 R58, desc[UR8][R56.64] ;  /* 0x00000008383a7981 */ /* 0x000ee4000c1e1100 */
[----:B------:R-:W-:Y:S01]  /*12380*/  IMAD.X R55, R18, 0x1, R249, P4 ;  /* 0x0000000112377824 */ /* 0x000fe200020e06f9 */
[----:B0-----:R-:W-:-:S05]  /*12390*/  IADD3 R24, P4, PT, R3, R244, RZ ;  /* 0x000000f403187210 */ /* 0x001fca0007f9e0ff */
[C---:B------:R-:W-:Y:S01]  /*123a0*/  IMAD.X R25, R18.reuse, 0x1, R245, P4 ;  /* 0x0000000112197824 */ /* 0x040fe200020e06f5 */
[C---:B-1----:R-:W-:Y:S01]  /*123b0*/  IADD3 R98, P4, PT, R3.reuse, R238, RZ ;  /* 0x000000ee03627210 */ /* 0x042fe20007f9e0ff */
[----:B------:R0:W3:Y:S04]  /*123c0*/  LDG.E.U8 R57, desc[UR8][R34.64] ;  /* 0x0000000822397981 */ /* 0x0000e8000c1e1100 */
[C---:B------:R-:W-:Y:S01]  /*123d0*/  IMAD.X R99, R18.reuse, 0x1, R239, P4 ;  /* 0x0000000112637824 */ /* 0x040fe200020e06ef */
[C---:B------:R-:W-:Y:S01]  /*123e0*/  IADD3 R52, P4, PT, R3.reuse, R230, RZ ;  /* 0x000000e603347210 */ /* 0x040fe20007f9e0ff */
[----:B------:R-:W3:Y:S04]  /*123f0*/  LDG.E.U8 R56, desc[UR8][R54.64] ;  /* 0x0000000836387981 */ /* 0x000ee8000c1e1100 */
[----:B------:R-:W-:Y:S01]  /*12400*/  IMAD.X R53, R18, 0x1, R231, P4 ;  /* 0x0000000112357824 */ /* 0x000fe200020e06e7 */
[----:B------:R-:W-:-:S05]  /*12410*/  IADD3 R50, P4, PT, R3, R224, RZ ;  /* 0x000000e003327210 */ /* 0x000fca0007f9e0ff */
[C---:B------:R-:W-:Y:S01]  /*12420*/  IMAD.X R51, R18.reuse, 0x1, R225, P4 ;  /* 0x0000000112337824 */ /* 0x040fe200020e06e1 */
[C---:B------:R-:W-:Y:S01]  /*12430*/  IADD3 R32, P4, PT, R3.reuse, R220, RZ ;  /* 0x000000dc03207210 */ /* 0x040fe20007f9e0ff */
[----:B------:R1:W3:Y:S04]  /*12440*/  LDG.E.U8 R55, desc[UR8][R24.64] ;  /* 0x0000000818377981 */ /* 0x0002e8000c1e1100 */
[C---:B------:R-:W-:Y:S01]  /*12450*/  IMAD.X R33, R18.reuse, 0x1, R221, P4 ;  /* 0x0000000112217824 */ /* 0x040fe200020e06dd */
[C---:B------:R-:W-:Y:S01]  /*12460*/  IADD3 R96, P4, PT, R3.reuse, R216, RZ ;  /* 0x000000d803607210 */ /* 0x040fe20007f9e0ff */
        /* <DEDUP_REMOVED lines=8> */
[----:B------:R-:W3:Y:S04]  /*124f0*/  LDG.E.U8 R52, desc[UR8][R50.64] ;  /* 0x0000000832347981 */ /* 0x000ee8000c1e1100 */
[C---:B------:R-:W-:Y:S01]  /*12500*/  IMAD.X R31, R18.reuse, 0x1, R205, P4 ;  /* 0x00000001121f7824 */ /* 0x040fe200020e06cd */
[C---:B------:R-:W-:Y:S01]  /*12510*/  IADD3 R90, P4, PT, R3.reuse, R200, RZ ;  /* 0x000000c8035a7210 */ /* 0x040fe20007f9e0ff */
[----:B------:R-:W3:Y:S04]  /*12520*/  LDG.E.U8 R49, desc[UR8][R48.64] ;  /* 0x0000000830317981 */ /* 0x000ee8000c1e1100 */
[C---:B------:R-:W-:Y:S01]  /*12530*/  IMAD.X R91, R18.reuse, 0x1, R201, P4 ;  /* 0x00000001125b7824 */ /* 0x040fe200020e06c9 */
[C---:B------:R-:W-:Y:S01]  /*12540*/  IADD3 R44, P4, PT, R3.reuse, R196, RZ ;  /* 0x000000c4032c7210 */ /* 0x040fe20007f9e0ff */
[----:B------:R0:W3:Y:S04]  /*12550*/  LDG.E.U8 R51, desc[UR8][R32.64] ;  /* 0x0000000820337981 */ /* 0x0000e8000c1e1100 */
[C---:B------:R-:W-:Y:S01]  /*12560*/  IMAD.X R45, R18.reuse, 0x1, R197, P4 ;  /* 0x00000001122d7824 */ /* 0x040fe200020e06c5 */
[C---:B--2---:R-:W-:Y:S01]  /*12570*/  IADD3 R42, P4, PT, R3.reuse, R192, RZ ;  /* 0x000000c0032a7210 */ /* 0x044fe20007f9e0ff */
[----:B------:R2:W3:Y:S04]  /*12580*/  LDG.E.U8 R50, desc[UR8][R96.64] ;  /* 0x0000000860327981 */ /* 0x0004e8000c1e1100 */
[C---:B------:R-:W-:Y:S01]  /*12590*/  IMAD.X R43, R18.reuse, 0x1, R193, P4 ;  /* 0x00000001122b7824 */ /* 0x040fe200020e06c1 */
[C---:B----4-:R-:W-:Y:S01]  /*125a0*/  IADD3 R28, P4, PT, R3.reuse, R188, RZ ;  /* 0x000000bc031c7210 */ /* 0x050fe20007f9e0ff */
[----:B------:R-:W4:Y:S04]  /*125b0*/  LDG.E.U8 R48, desc[UR8][R46.64] ;  /* 0x000000082e307981 */ /* 0x000f28000c1e1100 */
[C---:B------:R-:W-:Y:S01]  /*125c0*/  IMAD.X R29, R18.reuse, 0x1, R189, P4 ;  /* 0x00000001121d7824 */ /* 0x040fe200020e06bd */
[C---:B------:R-:W-:Y:S01]  /*125d0*/  IADD3 R92, P4, PT, R3.reuse, R184, RZ ;  /* 0x000000b8035c7210 */ /* 0x040fe20007f9e0ff */
[----:B------:R-:W4:Y:S04]  /*125e0*/  LDG.E.U8 R45, desc[UR8][R44.64] ;  /* 0x000000082c2d7981 */ /* 0x000f28000c1e1100 */
[C---:B------:R-:W-:Y:S01]  /*125f0*/  IMAD.X R93, R18.reuse, 0x1, R185, P4 ;  /* 0x00000001125d7824 */ /* 0x040fe200020e06b9 */
[C---:B------:R-:W-:Y:S01]  /*12600*/  IADD3 R40, P4, PT, R3.reuse, R180, RZ ;  /* 0x000000b403287210 */ /* 0x040fe20007f9e0ff */
[----:B------:R0:W4:Y:S04]  /*12610*/  LDG.E.U8 R47, desc[UR8][R30.64] ;  /* 0x000000081e2f7981 */ /* 0x000128000c1e1100 */
[C---:B------:R-:W-:Y:S01]  /*12620*/  IMAD.X R41, R18.reuse, 0x1, R181, P4 ;  /* 0x0000000112297824 */ /* 0x040fe200020e06b5 */
[C---:B------:R-:W-:Y:S01]  /*12630*/  IADD3 R38, P4, PT, R3.reuse, R176, RZ ;  /* 0x000000b003267210 */ /* 0x040fe20007f9e0ff */
[----:B------:R0:W4:Y:S04]  /*12640*/  LDG.E.U8 R46, desc[UR8][R90.64] ;  /* 0x000000085a2e7981 */ /* 0x000128000c1e1100 */
[C---:B------:R-:W-:Y:S01]  /*12650*/  IMAD.X R39, R18.reuse, 0x1, R177, P4 ;  /* 0x0000000112277824 */ /* 0x040fe200020e06b1 */
[C---:B------:R-:W-:Y:S01]  /*12660*/  IADD3 R26, P4, PT, R3.reuse, R172, RZ ;  /* 0x000000ac031a7210 */ /* 0x040fe20007f9e0ff */
        /* <DEDUP_REMOVED lines=8> */
[C---:B0-----:R-:W-:Y:S01]  /*126f0*/  IADD3 R34, P4, PT, R3.reuse, R160, RZ ;  /* 0x000000a003227210 */ /* 0x041fe20007f9e0ff */
[----:B------:R3:W4:Y:S04]  /*12700*/  LDG.E.U8 R42, desc[UR8][R92.64] ;  /* 0x000000085c2a7981 */ /* 0x000728000c1e1100 */
[C---:B------:R-:W-:Y:S01]  /*12710*/  IMAD.X R35, R18.reuse, 0x1, R161, P4 ;  /* 0x0000000112237824 */ /* 0x040fe200020e06a1 */
[C---:B-1----:R-:W-:Y:S01]  /*12720*/  IADD3 R24, P4, PT, R3.reuse, R156, RZ ;  /* 0x0000009c03187210 */ /* 0x042fe20007f9e0ff */
        /* <DEDUP_REMOVED lines=8> */
[C---:B--2---:R-:W-:Y:S01]  /*127b0*/  IADD3 R96, P4, PT, R3.reuse, R144, RZ ;  /* 0x0000009003607210 */ /* 0x044fe20007f9e0ff */
[----:B------:R1:W2:Y:S04]  /*127c0*/  LDG.E.U8 R38, desc[UR8][R94.64] ;  /* 0x000000085e267981 */ /* 0x0002a8000c1e1100 */
[C---:B------:R-:W-:Y:S01]  /*127d0*/  IMAD.X R97, R18.reuse, 0x1, R145, P4 ;  /* 0x0000000112617824 */ /* 0x040fe200020e0691 */
[C---:B------:R-:W-:Y:S01]  /*127e0*/  IADD3 R30, P4, PT, R3.reuse, R142, RZ ;  /* 0x0000008e031e7210 */ /* 0x040fe20007f9e0ff */
[----:B------:R-:W2:Y:S04]  /*127f0*/  LDG.E.U8 R36, desc[UR8][R34.64] ;  /* 0x0000000822247981 */ /* 0x000ea8000c1e1100 */
[C---:B------:R-:W-:Y:S01]  /*12800*/  IMAD.X R31, R18.reuse, 0x1, R143, P4 ;  /* 0x00000001121f7824 */ /* 0x040fe200020e068f */
[C---:B------:R-:W-:Y:S01]  /*12810*/  IADD3 R90, P4, PT, R3.reuse, R110, RZ ;  /* 0x0000006e035a7210 */ /* 0x040fe20007f9e0ff */
[----:B------:R-:W2:Y:S04]  /*12820*/  LDG.E.U8 R33, desc[UR8][R32.64] ;  /* 0x0000000820217981 */ /* 0x000ea8000c1e1100 */
[C---:B------:R-:W-:Y:S01]  /*12830*/  IMAD.X R91, R18.reuse, 0x1, R111, P4 ;  /* 0x00000001125b7824 */ /* 0x040fe200020e066f */
[C---:B------:R-:W-:Y:S01]  /*12840*/  IADD3 R28, P4, PT, R3.reuse, R108, RZ ;  /* 0x0000006c031c7210 */ /* 0x040fe20007f9e0ff */
[----:B------:R-:W2:Y:S04]  /*12850*/  LDL.64 R110, [R1+0x1e8] ;  /* 0x0001e800016e7983 */ /* 0x000ea80000100a00 */
[----:B------:R-:W-:Y:S01]  /*12860*/  IMAD.X R29, R18, 0x1, R109, P4 ;  /* 0x00000001121d7824 */ /* 0x000fe200020e066d */
[----:B------:R0:W4:Y:S04]  /*12870*/  LDG.E.U8 R35, desc[UR8][R24.64] ;  /* 0x0000000818237981 */ /* 0x000128000c1e1100 */
[----:B------:R-:W4:Y:S04]  /*12880*/  LDL.64 R108, [R1+0x1d8] ;  /* 0x0001d800016c7983 */ /* 0x000f280000100a00 */
[----:B------:R0:W4:Y:S04]  /*12890*/  LDG.E.U8 R34, desc[UR8][R98.64] ;  /* 0x0000000862227981 */ /* 0x000128000c1e1100 */
[----:B------:R2:W4:Y:S04]  /*128a0*/  LDG.E.U8 R32, desc[UR8][R96.64] ;  /* 0x0000000860207981 */ /* 0x000528000c1e1100 */
[----:B------:R-:W4:Y:S04]  /*128b0*/  LDG.E.U8 R31, desc[UR8][R30.64] ;  /* 0x000000081e1f7981 */ /* 0x000f28000c1e1100 */
[----:B------:R-:W4:Y:S04]  /*128c0*/  LDG.E.U8 R29, desc[UR8][R28.64] ;  /* 0x000000081c1d7981 */ /* 0x000f28000c1e1100 */
[----:B------:R4:W4:Y:S01]  /*128d0*/  LDG.E.U8 R30, desc[UR8][R90.64] ;  /* 0x000000085a1e7981 */ /* 0x000922000c1e1100 */
[----:B---3--:R-:W-:-:S05]  /*128e0*/  IADD3 R92, P4, PT, R3, R100, RZ ;  /* 0x00000064035c7210 */ /* 0x008fca0007f9e0ff */
[----:B------:R-:W-:Y:S02]  /*128f0*/  IMAD.X R93, R18, 0x1, R101, P4 ;  /* 0x00000001125d7824 */ /* 0x000fe400020e0665 */
[----:B------:R-:W3:Y:S01]  /*12900*/  LDL.64 R100, [R1+0x1c8] ;  /* 0x0001c80001647983 */ /* 0x000ee20000100a00 */
[----:B0-----:R-:W-:-:S03]  /*12910*/  IADD3 R26, P4, PT, R3, R102, RZ ;  /* 0x00000066031a7210 */ /* 0x001fc60007f9e0ff */
[----:B------:R3:W3:Y:S02]  /*12920*/  LDG.E.U8 R28, desc[UR8][R92.64] ;  /* 0x000000085c1c7981 */ /* 0x0006e4000c1e1100 */
[----:B------:R-:W-:Y:S02]  /*12930*/  IMAD.X R27, R18, 0x1, R103, P4 ;  /* 0x00000001121b7824 */ /* 0x000fe400020e0667 */
[----:B------:R-:W3:Y:S01]  /*12940*/  LDL.64 R102, [R1+0x1b8] ;  /* 0x0001b80001667983 */ /* 0x000ee20000100a00 */
[----:B-1----:R-:W-:-:S03]  /*12950*/  IADD3 R94, P4, PT, R3, R112, RZ ;  /* 0x00000070035e7210 */ /* 0x002fc60007f9e0ff */
[----:B------:R-:W3:Y:S02]  /*12960*/  LDG.E.U8 R27, desc[UR8][R26.64] ;  /* 0x000000081a1b7981 */ /* 0x000ee4000c1e1100 */
[C---:B------:R-:W-:Y:S01]  /*12970*/  IMAD.X R95, R18.reuse, 0x1, R113, P4 ;  /* 0x00000001125f7824 */ /* 0x040fe200020e0671 */
[C---:B------:R-:W-:Y:S01]  /*12980*/  IADD3 R24, P4, PT, R3.reuse, R104, RZ ;  /* 0x0000006803187210 */ /* 0x040fe20007f9e0ff */
[----:B------:R-:W3:Y:S04]  /*12990*/  LDL.64 R112, [R1+0x1a8] ;  /* 0x0001a80001707983 */ /* 0x000ee80000100a00 */
[----:B------:R-:W-:Y:S02]  /*129a0*/  IMAD.X R25, R18, 0x1, R105, P4 ;  /* 0x0000000112197824 */ /* 0x000fe400020e0669 */
[----:B------:R-:W3:Y:S01]  /*129b0*/  LDL.64 R104, [R1+0x198] ;  /* 0x0001980001687983 */ /* 0x000ee20000100a00 */
[----:B------:R-:W-:-:S03]  /*129c0*/  IADD3 R98, P4, PT, R3, R106, RZ ;  /* 0x0000006a03627210 */ /* 0x000fc60007f9e0ff */
[----:B------:R0:W3:Y:S02]  /*129d0*/  LDG.E.U8 R26, desc[UR8][R94.64] ;  /* 0x000000085e1a7981 */ /* 0x0000e4000c1e1100 */
[----:B------:R-:W-:Y:S02]  /*129e0*/  IMAD.X R99, R18, 0x1, R107, P4 ;  /* 0x0000000112637824 */ /* 0x000fe400020e066b */
[----:B------:R-:W3:Y:S04]  /*129f0*/  LDL.64 R106, [R1+0x188] ;  /* 0x00018800016a7983 */ /* 0x000ee80000100a00 */
[----:B------:R-:W3:Y:S04]  /*12a00*/  LDG.E.U8 R25, desc[UR8][R24.64] ;  /* 0x0000000818197981 */ /* 0x000ee8000c1e1100 */
[----:B------:R-:W3:Y:S01]  /*12a10*/  LDG.E.U8 R24, desc[UR8][R98.64] ;  /* 0x0000000862187981 */ /* 0x000ee2000c1e1100 */
[----:B--2---:R-:W-:-:S05]  /*12a20*/  IADD3 R96, P4, PT, R3, R110, RZ ;  /* 0x0000006e03607210 */ /* 0x004fca0007f9e0ff */
[----:B------:R-:W-:Y:S02]  /*12a30*/  IMAD.X R97, R18, 0x1, R111, P4 ;  /* 0x0000000112617824 */ /* 0x000fe400020e066f */
[----:B------:R-:W2:Y:S01]  /*12a40*/  LDL.64 R110, [R1+0x148] ;  /* 0x00014800016e7983 */ /* 0x000ea20000100a00 */
[----:B----4-:R-:W-:-:S03]  /*12a50*/  IADD3 R90, P4, PT, R3, R108, RZ ;  /* 0x0000006c035a7210 */ /* 0x010fc60007f9e0ff */
[----:B------:R1:W4:Y:S02]  /*12a60*/  LDG.E.U8 R23, desc[UR8][R96.64] ;  /* 0x0000000860177981 */ /* 0x000324000c1e1100 */
[----:B------:R-:W-:Y:S02]  /*12a70*/  IMAD.X R91, R18, 0x1, R109, P4 ;  /* 0x00000001125b7824 */ /* 0x000fe400020e066d */
[----:B------:R-:W2:Y:S04]  /*12a80*/  LDL.64 R108, [R1+0x168] ;  /* 0x00016800016c7983 */ /* 0x000ea80000100a00 */
[----:B------:R0:W4:Y:S01]  /*12a90*/  LDG.E.U8 R98, desc[UR8][R90.64] ;  /* 0x000000085a627981 */ /* 0x000122000c1e1100 */
[----:B---3--:R-:W-:-:S05]  /*12aa0*/  IADD3 R92, P4, PT, R3, R100, RZ ;  /* 0x00000064035c7210 */ /* 0x008fca0007f9e0ff */
[----:B------:R-:W-:Y:S02]  /*12ab0*/  IMAD.X R93, R18, 0x1, R101, P4 ;  /* 0x00000001125d7824 */ /* 0x000fe400020e0665 */
[----:B------:R-:W3:Y:S01]  /*12ac0*/  LDL.64 R100, [R1+0x158] ;  /* 0x0001580001647983 */ /* 0x000ee20000100a00 */
[----:B0-----:R-:W-:-:S03]  /*12ad0*/  IADD3 R94, P4, PT, R3, R102, RZ ;  /* 0x00000066035e7210 */ /* 0x001fc60007f9e0ff */
[----:B------:R0:W4:Y:S02]  /*12ae0*/  LDG.E.U8 R99, desc[UR8][R92.64] ;  /* 0x000000085c637981 */ /* 0x000124000c1e1100 */
[----:B------:R-:W-:Y:S02]  /*12af0*/  IMAD.X R95, R18, 0x1, R103, P4 ;  /* 0x00000001125f7824 */ /* 0x000fe400020e0667 */
[----:B------:R-:W4:Y:S01]  /*12b00*/  LDL.64 R102, [R1+0x138] ;  /* 0x0001380001667983 */ /* 0x000f220000100a00 */
[----:B-1----:R-:W-:-:S03]  /*12b10*/  IADD3 R96, P4, PT, R3, R112, RZ ;  /* 0x0000007003607210 */ /* 0x002fc60007f9e0ff */
[----:B------:R-:W4:Y:S02]  /*12b20*/  LDG.E.U8 R94, desc[UR8][R94.64] ;  /* 0x000000085e5e7981 */ /* 0x000f24000c1e1100 */
[C---:B------:R-:W-:Y:S01]  /*12b30*/  IMAD.X R97, R18.reuse, 0x1, R113, P4 ;  /* 0x0000000112617824 */ /* 0x040fe200020e0671 */
[C---:B------:R-:W-:Y:S01]  /*12b40*/  IADD3 R90, P4, PT, R3.reuse, R104, RZ ;  /* 0x00000068035a7210 */ /* 0x040fe20007f9e0ff */
[----:B------:R-:W4:Y:S04]  /*12b50*/  LDL.64 R112, [R1+0x108] ;  /* 0x0001080001707983 */ /* 0x000f280000100a00 */
[----:B------:R-:W-:Y:S01]  /*12b60*/  IMAD.X R91, R18, 0x1, R105, P4 ;  /* 0x00000001125b7824 */ /* 0x000fe200020e0669 */
[----:B------:R-:W4:Y:S04]  /*12b70*/  LDG.E.U8 R96, desc[UR8][R96.64] ;  /* 0x0000000860607981 */ /* 0x000f28000c1e1100 */
[----:B------:R-:W4:Y:S01]  /*12b80*/  LDL.64 R104, [R1+0x118] ;  /* 0x0001180001687983 */ /* 0x000f220000100a00 */
[----:B0-----:R-:W-:-:S03]  /*12b90*/  IADD3 R92, P4, PT, R3, R106, RZ ;  /* 0x0000006a035c7210 */ /* 0x001fc60007f9e0ff */
[----:B------:R0:W4:Y:S02]  /*12ba0*/  LDG.E.U8 R95, desc[UR8][R90.64] ;  /* 0x000000085a5f7981 */ /* 0x000124000c1e1100 */
[----:B------:R-:W-:Y:S02]  /*12bb0*/  IMAD.X R93, R18, 0x1, R107, P4 ;  /* 0x00000001125d7824 */ /* 0x000fe400020e066b */
[----:B------:R-:W4:Y:S04]  /*12bc0*/  LDL.64 R106, [R1+0xf8] ;  /* 0x0000f800016a7983 */ /* 0x000f280000100a00 */
[----:B------:R-:W4:Y:S01]  /*12bd0*/  LDG.E.U8 R92, desc[UR8][R92.64] ;  /* 0x000000085c5c7981 */ /* 0x000f22000c1e1100 */
[----:B0-----:R-:W-:-:S05]  /*12be0*/  IADD3 R90, P4, PT, R3, R114, RZ ;  /* 0x00000072035a7210 */ /* 0x001fca0007f9e0ff */
[----:B------:R-:W-:Y:S02]  /*12bf0*/  IMAD.X R91, R18, 0x1, R115, P4 ;  /* 0x00000001125b7824 */ /* 0x000fe400020e0673 */
[----:B------:R-:W4:Y:S04]  /*12c00*/  LDL.64 R114, [R1+0xe8] ;  /* 0x0000e80001727983 */ /* 0x000f280000100a00 */
[----:B------:R2:W4:Y:S02]  /*12c10*/  LDG.E.U8 R93, desc[UR8][R90.64] ;  /* 0x000000085a5d7981 */ /* 0x000524000c1e1100 */
[----:B--2---:R-:W-:-:S05]  /*12c20*/  IADD3 R90, P4, PT, R3, R108, RZ ;  /* 0x0000006c035a7210 */ /* 0x004fca0007f9e0ff */
[----:B------:R-:W-:Y:S02]  /*12c30*/  IMAD.X R91, R18, 0x1, R109, P4 ;  /* 0x00000001125b7824 */ /* 0x000fe400020e066d */
[----:B------:R-:W2:Y:S04]  /*12c40*/  LDL.64 R108, [R1+0xd8] ;  /* 0x0000d800016c7983 */ /* 0x000ea80000100a00 */
[----:B------:R3:W2:Y:S02]  /*12c50*/  LDG.E.U8 R97, desc[UR8][R90.64] ;  /* 0x000000085a617981 */ /* 0x0006a4000c1e1100 */
[----:B---3--:R-:W-:-:S05]  /*12c60*/  IADD3 R90, P4, PT, R3, R100, RZ ;  /* 0x00000064035a7210 */ /* 0x008fca0007f9e0ff */
[----:B------:R-:W-:-:S05]  /*12c70*/  IMAD.X R91, R18, 0x1, R101, P4 ;  /* 0x00000001125b7824 */ /* 0x000fca00020e0665 */
[----:B------:R0:W3:Y:S02]  /*12c80*/  LDG.E.U8 R100, desc[UR8][R90.64] ;  /* 0x000000085a647981 */ /* 0x0000e4000c1e1100 */
[----:B0-----:R-:W-:-:S05]  /*12c90*/  IADD3 R90, P4, PT, R3, R110, RZ ;  /* 0x0000006e035a7210 */ /* 0x001fca0007f9e0ff */
[----:B------:R-:W-:Y:S02]  /*12ca0*/  IMAD.X R91, R18, 0x1, R111, P4 ;  /* 0x00000001125b7824 */ /* 0x000fe400020e066f */
[----:B------:R-:W3:Y:S04]  /*12cb0*/  LDL.64 R110, [R1+0xb8] ;  /* 0x0000b800016e7983 */ /* 0x000ee80000100a00 */
[----:B------:R4:W3:Y:S02]  /*12cc0*/  LDG.E.U8 R101, desc[UR8][R90.64] ;  /* 0x000000085a657981 */ /* 0x0008e4000c1e1100 */
[----:B----4-:R-:W-:-:S05]  /*12cd0*/  IADD3 R90, P4, PT, R3, R102, RZ ;  /* 0x00000066035a7210 */ /* 0x010fca0007f9e0ff */
[----:B------:R-:W-:-:S05]  /*12ce0*/  IMAD.X R91, R18, 0x1, R103, P4 ;  /* 0x00000001125b7824 */ /* 0x000fca00020e0667 */
[----:B------:R0:W4:Y:S02]  /*12cf0*/  LDG.E.U8 R102, desc[UR8][R90.64] ;  /* 0x000000085a667981 */ /* 0x000124000c1e1100 */
[----:B0-----:R-:W-:-:S05]  /*12d00*/  IADD3 R90, P4, PT, R3, R118, RZ ;  /* 0x00000076035a7210 */ /* 0x001fca0007f9e0ff */
[----:B------:R-:W-:Y:S02]  /*12d10*/  IMAD.X R91, R18, 0x1, R119, P4 ;  /* 0x00000001125b7824 */ /* 0x000fe400020e0677 */
[----:B------:R-:W4:Y:S04]  /*12d20*/  LDL.64 R118, [R1+0x38] ;  /* 0x0000380001767983 */ /* 0x000f280000100a00 */
[----:B------:R0:W4:Y:S02]  /*12d30*/  LDG.E.U8 R103, desc[UR8][R90.64] ;  /* 0x000000085a677981 */ /* 0x000124000c1e1100 */
[----:B0-----:R-:W-:-:S05]  /*12d40*/  IADD3 R90, P4, PT, R3, R104, RZ ;  /* 0x00000068035a7210 */ /* 0x001fca0007f9e0ff */
        /* <DEDUP_REMOVED lines=13> */
[----:B--2---:R-:W-:-:S05]  /*12e20*/  IADD3 R90, P4, PT, R3, R108, RZ ;  /* 0x0000006c035a7210 */ /* 0x004fca0007f9e0ff */
[----:B------:R-:W-:-:S05]  /*12e30*/  IMAD.X R91, R18, 0x1, R109, P4 ;  /* 0x00000001125b7824 */ /* 0x000fca00020e066d */
[----:B------:R0:W2:Y:S02]  /*12e40*/  LDG.E.U8 R108, desc[UR8][R90.64] ;  /* 0x000000085a6c7981 */ /* 0x0000a4000c1e1100 */
[----:B0-----:R-:W-:-:S05]  /*12e50*/  IADD3 R90, P4, PT, R3, R116, RZ ;  /* 0x00000074035a7210 */ /* 0x001fca0007f9e0ff */
        /* <DEDUP_REMOVED lines=22> */
[----:B--2---:R-:W-:-:S05]  /*12fc0*/  IADD3 R90, P4, PT, R3, R116, RZ ;  /* 0x00000074035a7210 */ /* 0x004fca0007f9e0ff */
[----:B------:R-:W-:-:S05]  /*12fd0*/  IMAD.X R91, R18, 0x1, R117, P4 ;  /* 0x00000001125b7824 */ /* 0x000fca00020e0675 */
[----:B------:R0:W2:Y:S02]  /*12fe0*/  LDG.E.U8 R116, desc[UR8][R90.64] ;  /* 0x000000085a747981 */ /* 0x0000a4000c1e1100 */
[----:B0-----:R-:W-:-:S05]  /*12ff0*/  IADD3 R90, P4, PT, R3, R126, RZ ;  /* 0x0000007e035a7210 */ /* 0x001fca0007f9e0ff */
        /* <DEDUP_REMOVED lines=8> */
[----:B---3--:R-:W-:-:S05]  /*13080*/  IADD3 R90, P4, PT, R3, R120, RZ ;  /* 0x00000078035a7210 */ /* 0x008fca0007f9e0ff */
[----:B------:R-:W-:-:S05]  /*13090*/  IMAD.X R91, R18, 0x1, R121, P4 ;  /* 0x00000001125b7824 */ /* 0x000fca00020e0679 */
[----:B------:R0:W3:Y:S02]  /*130a0*/  LDG.E.U8 R120, desc[UR8][R90.64] ;  /* 0x000000085a787981 */ /* 0x0000e4000c1e1100 */
        /* <DEDUP_REMOVED lines=56> */
[----:B------:R0:W2:Y:S04]  /*13430*/  LDG.E.U8 R240, desc[UR8][R90.64] ;  /* 0x000000085af07981 */ /* 0x0000a8000c1e1100 */
[----:B------:R1:W-:Y:S01]  /*13440*/  STS.U8 [R132+UR4+0x18200], R88 ;  /* 0x0182005884007988 */ /* 0x0003e20008000004 */
[----:B0-----:R-:W-:-:S05]  /*13450*/  IADD3 R90, P4, PT, R3, R170, RZ ;  /* 0x000000aa035a7210 */ /* 0x001fca0007f9e0ff */
[C---:B------:R-:W-:Y:S01]  /*13460*/  IMAD.X R91, R18.reuse, 0x1, R171, P4 ;  /* 0x00000001125b7824 */ /* 0x040fe200020e06ab */
[----:B-1----:R-:W-:Y:S01]  /*13470*/  IADD3 R88, P4, PT, R3, R166, RZ ;  /* 0x000000a603587210 */ /* 0x002fe20007f9e0ff */
[----:B------:R0:W-:Y:S04]  /*13480*/  STS.U8 [R132+UR4+0x18000], R89 ;  /* 0x0180005984007988 */ /* 0x0001e80008000004 */
[----:B------:R-:W2:Y:S01]  /*13490*/  LDG.E.U8 R90, desc[UR8][R90.64] ;  /* 0x000000085a5a7981 */ /* 0x000ea2000c1e1100 */
[----:B0-----:R-:W-:-:S05]  /*134a0*/  IMAD.X R89, R18, 0x1, R167, P4 ;  /* 0x0000000112597824 */ /* 0x001fca00020e06a7 */
[----:B------:R0:W2:Y:S02]  /*134b0*/  LDG.E.U8 R91, desc[UR8][R88.64] ;  /* 0x00000008585b7981 */ /* 0x0000a4000c1e1100 */
[----:B0-----:R-:W-:Y:S02]  /*134c0*/  IADD3 R88, P4, PT, R3, R162, RZ ;  /* 0x000000a203587210 */ /* 0x001fe40007f9e0ff */
[----:B------:R0:W-:Y:S03]  /*134d0*/  STS.U8 [R132+UR4+0x18400], R22 ;  /* 0x0184001684007988 */ /* 0x0001e60008000004 */
[----:B------:R-:W-:-:S05]  /*134e0*/  IMAD.X R89, R18, 0x1, R163, P4 ;  /* 0x0000000112597824 */ /* 0x000fca00020e06a3 */
[----:B0-----:R0:W2:Y:S04]  /*134f0*/  LDG.E.U8 R22, desc[UR8][R88.64] ;  /* 0x0000000858167981 */ /* 0x0010a8000c1e1100 */
[----:B------:R1:W-:Y:S01]  /*13500*/  STS.U8 [R132+UR4+0x18800], R20 ;  /* 0x0188001484007988 */ /* 0x0003e20008000004 */
[----:B0-----:R-:W-:-:S05]  /*13510*/  IADD3 R88, P4, PT, R3, R158, RZ ;  /* 0x0000009e03587210 */ /* 0x001fca0007f9e0ff */
[C---:B------:R-:W-:Y:S01]  /*13520*/  IMAD.X R89, R18.reuse, 0x1, R159, P4 ;  /* 0x0000000112597824 */ /* 0x040fe200020e069f */
[----:B-1----:R-:W-:Y:S01]  /*13530*/  IADD3 R20, P4, PT, R3, R154, RZ ;  /* 0x0000009a03147210 */ /* 0x002fe20007f9e0ff */
[----:B------:R0:W-:Y:S04]  /*13540*/  STS.U8 [R132+UR4+0x18600], R21 ;  /* 0x0186001584007988 */ /* 0x0001e80008000004 */
[----:B------:R-:W3:Y:S01]  /*13550*/  LDG.E.U8 R89, desc[UR8][R88.64] ;  /* 0x0000000858597981 */ /* 0x000ee2000c1e1100 */
[----:B0-----:R-:W-:-:S05]  /*13560*/  IMAD.X R21, R18, 0x1, R155, P4 ;  /* 0x0000000112157824 */ /* 0x001fca00020e069b */
[----:B------:R0:W3:Y:S02]  /*13570*/  LDG.E.U8 R88, desc[UR8][R20.64] ;  /* 0x0000000814587981 */ /* 0x0000e4000c1e1100 */
[----:B0-----:R-:W-:-:S05]  /*13580*/  IADD3 R20, P4, PT, R3, R150, RZ ;  /* 0x0000009603147210 */ /* 0x001fca0007f9e0ff */
[----:B------:R-:W-:-:S05]  /*13590*/  IMAD.X R21, R18, 0x1, R151, P4 ;  /* 0x0000000112157824 */ /* 0x000fca00020e0697 */
[----:B------:R0:W3:Y:S02]  /*135a0*/  LDG.E.U8 R241, desc[UR8][R20.64] ;  /* 0x0000000814f17981 */ /* 0x0000e4000c1e1100 */
[----:B0-----:R-:W-:-:S05]  /*135b0*/  IADD3 R20, P4, PT, R3, R146, RZ ;  /* 0x0000009203147210 */ /* 0x001fca0007f9e0ff */
[----:B------:R-:W-:-:S05]  /*135c0*/  IMAD.X R21, R18, 0x1, R147, P4 ;  /* 0x0000000112157824 */ /* 0x000fca00020e0693 */
[----:B------:R0:W3:Y:S04]  /*135d0*/  LDG.E.U8 R20, desc[UR8][R20.64] ;  /* 0x0000000814147981 */ /* 0x0000e8000c1e1100 */
        /* <DEDUP_REMOVED lines=59> */
[----:B--2---:R1:W-:Y:S04]  /*13990*/  STS.U8 [R139+UR4+0x1e100], R141 ;  /* 0x01e1008d8b007988 */ /* 0x0043e80008000004 */
[----:B-1----:R1:W5:Y:S01]  /*139a0*/  LDL.LU R141, [R1+0x5d8] ;  /* 0x0005d800018d7983 */ /* 0x0023620000300800 */
[----:B0-----:R-:W0:Y:S01]  /*139b0*/  S2R R21, SR_TID.X ;  /* 0x0000000000157919 */ /* 0x001e220000002100 */
[----:B------:R-:W-:Y:S01]  /*139c0*/  FADD R2, -R138, R2 ;  /* 0x000000028a027221 */ /* 0x000fe20000000100 */
[C---:B0-----:R-:W-:Y:S01]  /*139d0*/  IMAD.SHL.U32 R16, R21.reuse, 0x8, RZ ;  /* 0x0000000815107824 */ /* 0x041fe200078e00ff */
[----:B------:R-:W-:-:S04]  /*139e0*/  LOP3.LUT R17, R21, 0x60, RZ, 0xc0, !PT ;  /* 0x0000006015117812 */ /* 0x000fc800078ec0ff */
[----:B------:R-:W-:Y:S02]  /*139f0*/  LOP3.LUT R16, R16, 0x30, RZ, 0xc0, !PT ;  /* 0x0000003010107812 */ /* 0x000fe400078ec0ff */
[----:B------:R-:W-:-:S03]  /*13a00*/  LOP3.LUT R18, R21, 0x80, RZ, 0xc0, !PT ;  /* 0x0000008015127812 */ /* 0x000fc600078ec0ff */
[----:B------:R-:W-:Y:S01]  /*13a10*/  IMAD R16, R17, 0x20, R16 ;  /* 0x0000002011107824 */ /* 0x000fe200078e0210 */
[C---:B------:R-:W-:Y:S02]  /*13a20*/  LOP3.LUT R17, R21.reuse, 0x10, RZ, 0xc0, !PT ;  /* 0x0000001015117812 */ /* 0x040fe400078ec0ff */
[----:B------:R-:W-:Y:S02]  /*13a30*/  LOP3.LUT R21, R21, 0xf, RZ, 0xc0, !PT ;  /* 0x0000000f15157812 */ /* 0x000fe400078ec0ff */
[----:B------:R-:W-:Y:S02]  /*13a40*/  LEA.HI R17, R18, R17, RZ, 0x1e ;  /* 0x0000001112117211 */ /* 0x000fe400078ff0ff */
[----:B------:R-:W-:Y:S02]  /*13a50*/  LEA R21, R21, UR4, 0x6 ;  /* 0x0000000415157c11 */ /* 0x000fe4000f8e30ff */
[----:B------:R-:W-:Y:S02]  /*13a60*/  LOP3.LUT R16, R16, R17, RZ, 0x3c, !PT ;  /* 0x0000001110107212 */ /* 0x000fe400078e3cff */
[----:B------:R-:W-:-:S02]  /*13a70*/  F2FP.SATFINITE.E4M3.F32.PACK_AB_MERGE_C R17, R7, R6, R19 ;  /* 0x000000060711723e */ /* 0x000fc40004807013 */
[----:B------:R-:W-:Y:S01]  /*13a80*/  F2FP.SATFINITE.E4M3.F32.PACK_AB_MERGE_C R18, R9, R8, R13 ;  /* 0x000000080912723e */ /* 0x000fe2000480700d */
[----:B------:R-:W-:Y:S01]  /*13a90*/  IMAD.IADD R21, R16, 0x1, R21 ;  /* 0x0000000110157824 */ /* 0x000fe200078e0215 */
[----:B------:R-:W-:Y:S02]  /*13aa0*/  F2FP.SATFINITE.E4M3.F32.PACK_AB_MERGE_C R16, R5, R4, R15 ;  /* 0x000000040510723e */ /* 0x000fe4000480700f */
[----:B------:R-:W-:Y:S01]  /*13ab0*/  F2FP.SATFINITE.E4M3.F32.PACK_AB_MERGE_C R19, R11, R10, R14 ;  /* 0x0000000a0b13723e */ /* 0x000fe2000480700e */
[----:B------:R-:W-:Y:S01]  /*13ac0*/  STS.U8 [R139+UR4+0x1ff00], R31 ;  /* 0x01ff001f8b007988 */ /* 0x000fe20008000004 */
[----:B------:R-:W-:-:S03]  /*13ad0*/  FMUL R2, R2, 1.4426950216293334961 ;  /* 0x3fb8aa3b02027820 */ /* 0x000fc60000400000 */
        /* <DEDUP_REMOVED lines=62> */
[----:B------:R0:W-:Y:S01]  /*13ec0*/  STS.128 [R21+0x20000], R16 ;  /* 0x0200001015007388 */ /* 0x0001e20000000c00 */
[----:B------:R-:W2:Y:S01]  /*13ed0*/  MUFU.EX2 R2, R2 ;  /* 0x0000000200027308 */ /* 0x000ea20000000800 */
[----:B0-----:R-:W2:Y:S01]  /*13ee0*/  LDTM.x128 R4, tmem[UR7] ;  /* 0x00000007000479ee */ /* 0x001ea200083c0000 */
[----:B------:R-:W-:Y:S01]  /*13ef0*/  NOP ;  /* 0x0000000000007918 */ /* 0x000fe20000000000 */
        /* <DEDUP_REMOVED lines=128> */
[----:B------:R1:W-:Y:S01]  /*14700*/  STTM.x128 tmem[UR7], R4 ;  /* 0x00000004000079ed */ /* 0x0003e200083c0007 */
[----:B------:R-:W0:Y:S02]  /*14710*/  FENCE.VIEW.ASYNC.T ;  /* 0x00000000000073c6 */ /* 0x000e240000000200 */
[----:B0-----:R-:W-:Y:S01]  /*14720*/  BAR.SYNC.DEFER_BLOCKING 0x0 ;  /* 0x0000000000007b1d */ /* 0x001fe20000010000 */
[----:B------:R-:W-:-:S05]  /*14730*/  LEA R228, R140, UR4, 0x3 ;  /* 0x000000048ce47c11 */ /* 0x000fca000f8e18ff */
[----:B------:R0:W-:Y:S06]  /*14740*/  MEMBAR.ALL.CTA ;  /* 0x0000000000007992 */ /* 0x0001ec0000008000 */
[----:B0-----:R-:W0:Y:S01]  /*14750*/  FENCE.VIEW.ASYNC.S ;  /* 0x00000000000073c6 */ /* 0x001e220000000000 */
[----:B------:R-:W-:-:S05]  /*14760*/  VIADD R228, R228, 0x21000 ;  /* 0x00021000e4e47836 */ /* 0x000fca0000000000 */
[----:B------:R-:W-:Y:S01]  /*14770*/  R2UR UR6, R228 ;  /* 0x00000000e40672ca */ /* 0x000fe200000e0000 */
[----:B0-----:R-:W-:Y:S06]  /*14780*/  BAR.SYNC.DEFER_BLOCKING 0x0 ;  /* 0x0000000000007b1d */ /* 0x001fec0000010000 */
[----:B------:R-:W-:Y:S08]  /*14790*/  @P5 BRA `(.L_x_15) ;  /* 0x0000000000905947 */ /* 0x000ff00003800000 */
[----:B------:R-:W2:Y:S04]  /*147a0*/  LDL R229, [R1+0x5dc] ;  /* 0x0005dc0001e57983 */ /* 0x000ea80000100800 */
[----:B------:R-:W3:Y:S04]  /*147b0*/  LDL.64 R236, [R1+0x5e8] ;  /* 0x0005e80001ec7983 */ /* 0x000ee80000100a00 */
[----:B------:R-:W4:Y:S01]  /*147c0*/  LDL.64 R232, [R1+0x5e0] ;  /* 0x0005e00001e87983 */ /* 0x000f220000100a00 */
[----:B------:R-:W-:-:S13]  /*147d0*/  ELECT P4, URZ, PT ;  /* 0x0000000000ff782f */ /* 0x000fda0003880000 */
[----:B-1----:R-:W-:-:S05]  /*147e0*/  @P4 IMAD.MOV.U32 R5, RZ, RZ, -0x7fffbfe0 ;  /* 0x80004020ff054424 */ /* 0x002fca00078e00ff */
[----:B------:R-:W-:Y:S02]  /*147f0*/  @P4 R2UR UR71, R5 ;  /* 0x00000000054742ca */ /* 0x000fe400000e0000 */
[----:B------:R-:W-:Y:S02]  /*14800*/  MOV.SPILL R6, UR11 ;  /* 0x0000000b00067c02 */ /* 0x000fe40009000f00 */
[----:B------:R-:W-:Y:S01]  /*14810*/  MOV.SPILL R7, UR10 ;  /* 0x0000000a00077c02 */ /* 0x000fe20009000f00 */
[----:B------:R-:W-:Y:S01]  /*14820*/  UMOV UR72, 0x0 ;  /* 0x0000000000487882 */ /* 0x000fe20000000000 */
[----:B------:R-:W-:Y:S01]  /*14830*/  MOV.SPILL R8, UR9 ;  /* 0x0000000900087c02 */ /* 0x000fe20009000f00 */
[----:B------:R-:W-:Y:S01]  /*14840*/  UMOV UR73, 0x4400010 ;  /* 0x0440001000497882 */ /* 0x000fe20000000000 */
[----:B------:R-:W-:Y:S01]  /*14850*/  MOV.SPILL R9, UR8 ;  /* 0x0000000800097c02 */ /* 0x000fe20009000f00 */
[----:B------:R-:W-:Y:S01]  /*14860*/  IMAD.MOV.U32 R5, RZ, RZ, RZ ;  /* 0x000000ffff057224 */ /* 0x000fe200078e00ff */
[----:B--2---:R-:W-:-:S13]  /*14870*/  R2UR UR70, R229 ;  /* 0x00000000e54672ca */ /* 0x004fda00000e0000 */
[----:B------:R-:W-:-:S05]  /*14880*/  IMAD.U32 R4, RZ, RZ, UR70 ;  /* 0x00000046ff047e24 */ /* 0x000fca000f8e00ff */
[----:B------:R-:W-:Y:S02]  /*14890*/  @P4 R2UR UR70, R4 ;  /* 0x00000000044642ca */ /* 0x000fe400000e0000 */
[----:B---3--:R-:W-:Y:S02]  /*148a0*/  R2UR UR10, R236 ;  /* 0x00000000ec0a72ca */ /* 0x008fe400000e0000 */
[----:B------:R-:W-:Y:S02]  /*148b0*/  R2UR UR11, R237 ;  /* 0x00000000ed0b72ca */ /* 0x000fe400000e0000 */
[----:B----4-:R-:W-:Y:S02]  /*148c0*/  R2UR UR8, R232 ;  /* 0x00000000e80872ca */ /* 0x010fe400000e0000 */
[----:B------:R-:W-:Y:S01]  /*148d0*/  R2UR UR9, R233 ;  /* 0x00000000e90972ca */ /* 0x000fe200000e0000 */
[----:B------:R-:W-:-:S04]  /*148e0*/  IMAD.U32 R4, RZ, RZ, UR6 ;  /* 0x00000006ff047e24 */ /* 0x000fc8000f8e00ff */
[----:B------:R0:W-:Y:S01]  /*148f0*/  UTCQMMA gdesc[UR12], gdesc[UR70], tmem[UR5], tmem[UR72], idesc[UR73], UPT ;  /* 0x00ff48460c0075ea */ /* 0x0001e2000b800305 */
[----:B------:R-:W-:Y:S01]  /*14900*/  @P4 MOV R4, R4 ;  /* 0x0000000400044202 */ /* 0x000fe20000000f00 */
[----:B0-----:R-:W-:Y:S02]  /*14910*/  UIADD3 UR72, UPT, UPT, UR5, 0x100000, URZ ;  /* 0x0010000005487890 */ /* 0x001fe4000fffe0ff */
[----:B------:R-:W-:Y:S01]  /*14920*/  UIADD3 UR73, UPT, UPT, UR5, 0x100000, URZ ;  /* 0x0010000005497890 */ /* 0x000fe2000fffe0ff */
[----:B------:R-:W-:Y:S01]  /*14930*/  UMOV UR70, 0x0 ;  /* 0x0000000000467882 */ /* 0x000fe20000000000 */
[----:B------:R-:W-:Y:S02]  /*14940*/  UMOV UR71, 0x4400010 ;  /* 0x0440001000477882 */ /* 0x000fe40000000000 */
[----:B------:R-:W-:Y:S03]  /*14950*/  UTCQMMA gdesc[UR14], gdesc[UR16], tmem[UR5], tmem[UR70], idesc[UR71], UPT ;  /* 0x00ff46100e0075ea */ /* 0x000fe6000b800305 */
[----:B------:R-:W-:Y:S02]  /*14960*/  UTCQMMA gdesc[UR12], gdesc[UR10], tmem[UR72], tmem[UR70], idesc[UR71], UPT ;  /* 0x00ff460a0c0075ea */ /* 0x000fe4000b800348 */
[----:B------:R0:W-:Y:S02]  /*14970*/  UTCQMMA gdesc[UR14], gdesc[UR8], tmem[UR73], tmem[UR70], idesc[UR71], UPT ;  /* 0x00ff46080e0075ea */ /* 0x0001e4000b800349 */
[----:B0-----:R-:W-:-:S02]  /*14980*/  @P4 R2UR UR70, R4 ;  /* 0x00000000044642ca */ /* 0x001fc400000e0000 */
[----:B------:R-:W-:-:S11]  /*14990*/  R2UR.FILL UR11, R6 ;  /* 0x00000000060b72ca */ /* 0x000fd600004e0000 */
[----:B------:R0:W-:Y:S01]  /*149a0*/  UTCBAR [UR70], URZ ;  /* 0x000000ff460073e9 */ /* 0x0001e200080000ff */
[----:B------:R-:W-:Y:S02]  /*149b0*/  R2UR.FILL UR10, R7 ;  /* 0x00000000070a72ca */ /* 0x000fe400004e0000 */
[----:B------:R-:W-:Y:S02]  /*149c0*/  R2UR.FILL UR9, R8 ;  /* 0x00000000080972ca */ /* 0x000fe400004e0000 */
[----:B------:R-:W-:-:S15]  /*149d0*/  R2UR.FILL UR8, R9 ;  /* 0x00000000090872ca */ /* 0x000fde00004e0000 */
.L_x_15:
[----:B-1----:R-:W2:Y:S01]  /*149e0*/  LDL.LU R5, [R1+0x5d0] ;  /* 0x0005d00001057983 */ /* 0x002ea20000300800 */
[----:B------:R-:W1:Y:S03]  /*149f0*/  LDC R6, c[0x0][0x3c4] ;  /* 0x0000f100ff067b82 */ /* 0x000e660000000800 */
[----:B------:R-:W2:Y:S01]  /*14a00*/  LDL.LU R4, [R1+0x5d4] ;  /* 0x0005d40001047983 */ /* 0x000ea20000300800 */
[----:B------:R-:W-:Y:S02]  /*14a10*/  VIADD R140, R140, 0x1 ;  /* 0x000000018c8c7836 */ /* 0x000fe40000000000 */
[----:B------:R-:W-:Y:S02]  /*14a20*/  VIADD R252, R252, 0x40 ;  /* 0x00000040fcfc7836 */ /* 0x000fe40000000000 */
[----:B-----5:R-:W-:Y:S01]  /*14a30*/  IMAD.MOV.U32 R20, RZ, RZ, R141 ;  /* 0x000000ffff147224 */ /* 0x020fe200078e008d */
[----:B------:R-:W-:-:S04]  /*14a40*/  ISETP.GT.AND P4, PT, R140, 0x1, PT ;  /* 0x000000018c00780c */ /* 0x000fc80003f84270 */
[----:B------:R-:W-:Y:S01]  /*14a50*/  SEL R140, R140, RZ, !P4 ;  /* 0x000000ff8c8c7207 */ /* 0x000fe20006000000 */
[----:B--2---:R-:W-:Y:S01]  /*14a60*/  FFMA R4, R2, R4, R5 ;  /* 0x0000000402047223 */ /* 0x004fe20000000005 */
[----:B------:R-:W-:Y:S01]  /*14a70*/  SEL R2, RZ, 0x1, !P4 ;  /* 0x00000001ff027807 */ /* 0x000fe20006000000 */
[----:B------:R-:W2:Y:S03]  /*14a80*/  LDC R5, c[0x0][0x3d4] ;  /* 0x0000f500ff057b82 */ /* 0x000ea60000000800 */
[----:B------:R3:W-:Y:S05]  /*14a90*/  STL [R1+0x5d4], R4 ;  /* 0x0005d40401007387 */ /* 0x0007ea0000100800 */
[----:B---3--:R-:W3:Y:S01]  /*14aa0*/  LDC R4, c[0x0][0x3f0] ;  /* 0x0000fc00ff047b82 */ /* 0x008ee20000000800 */
[----:B--2---:R-:W-:-:S04]  /*14ab0*/  IMAD.SHL.U32 R5, R5, 0x40, RZ ;  /* 0x0000004005057824 */ /* 0x004fc800078e00ff */
[----:B------:R-:W-:Y:S02]  /*14ac0*/  IMAD.IADD R3, R5, 0x1, R3 ;  /* 0x0000000105037824 */ /* 0x000fe400078e0203 */
[----:B---3--:R-:W-:-:S05]  /*14ad0*/  VIADD R4, R4, 0xffffffc0 ;  /* 0xffffffc004047836 */ /* 0x008fca0000000000 */
[----:B------:R-:W-:Y:S01]  /*14ae0*/  ISETP.GE.AND P4, PT, R252, R4, PT ;  /* 0x00000004fc00720c */ /* 0x000fe20003f86270 */
[----:B-1----:R-:W-:-:S04]  /*14af0*/  IMAD.SHL.U32 R4, R6, 0x40, RZ ;  /* 0x0000004006047824 */ /* 0x002fc800078e00ff */
[----:B------:R-:W-:Y:S01]  /*14b00*/  IMAD.IADD R0, R4, 0x1, R0 ;  /* 0x0000000104007824 */ /* 0x000fe200078e0200 */
[----:B------:R-:W-:Y:S01]  /*14b10*/  LOP3.LUT R4, R141, R2, RZ, 0x3c, !PT ;  /* 0x000000028d047212 */ /* 0x000fe200078e3cff */
[----:B------:R-:W-:-:S04]  /*14b20*/  IMAD.MOV.U32 R2, RZ, RZ, R138 ;  /* 0x000000ffff027224 */ /* 0x000fc800078e008a */
[----:B------:R3:W-:Y:S02]  /*14b30*/  STL [R1+0x5d8], R4 ;  /* 0x0005d80401007387 */ /* 0x0007e40000100800 */
[----:B------:R-:W-:Y:S05]  /*14b40*/  @!P4 BRA `(.L_x_16) ;  /* 0xffffff940048c947 */ /* 0x000fea000383ffff */
.L_x_11:
[----:B-----5:R-:W2:Y:S01]  /*14b50*/  LDL.LU R137, [R1+0x5d4] ;  /* 0x0005d40001897983 */ /* 0x020ea20000300800 */
[----:B---3--:R-:W3:Y:S01]  /*14b60*/  LDC R4, c[0x0][0x3f0] ;  /* 0x0000fc00ff047b82 */ /* 0x008ee20000000800 */
[----:B------:R-:W-:Y:S01]  /*14b70*/  IMAD.MOV.U32 R3, RZ, RZ, 0x3dc6b27f ;  /* 0x3dc6b27fff037424 */ /* 0x000fe200078e00ff */
[----:B------:R-:W4:Y:S01]  /*14b80*/  S2R R6, SR_TID.X ;  /* 0x0000000000067919 */ /* 0x000f220000002100 */
[----:B---3--:R-:W-:Y:S02]  /*14b90*/  ISETP.GE.AND P1, PT, R4, 0x1, PT ;  /* 0x000000010400780c */ /* 0x008fe40003f26270 */
[----:B----4-:R-:W-:Y:S01]  /*14ba0*/  LOP3.LUT R5, R6, 0x80, RZ, 0xc0, !PT ;  /* 0x0000008006057812 */ /* 0x010fe200078ec0ff */
[C---:B-12---:R-:W-:Y:S01]  /*14bb0*/  FMUL R0, R137.reuse, 8388608 ;  /* 0x4b00000089007820 */ /* 0x046fe20000400000 */
[----:B------:R-:W-:-:S04]  /*14bc0*/  FSETP.GEU.AND P2, PT, R137, 1.175494350822287508e-38, PT ;  /* 0x008000008900780b */ /* 0x000fc80003f4e000 */
[----:B------:R-:W-:-:S05]  /*14bd0*/  FSEL R139, R0, R137, !P2 ;  /* 0x00000089008b7208 */ /* 0x000fca0005000000 */
[----:B------:R-:W-:-:S05]  /*14be0*/  VIADD R0, R139, 0xc0cafb0d ;  /* 0xc0cafb0d8b007836 */ /* 0x000fca0000000000 */
[----:B------:R-:W-:-:S05]  /*14bf0*/  LOP3.LUT R2, R0, 0xff800000, RZ, 0xc0, !PT ;  /* 0xff80000000027812 */ /* 0x000fca00078ec0ff */
[----:B------:R-:W-:-:S04]  /*14c00*/  IMAD.IADD R0, R139, 0x1, -R2 ;  /* 0x000000018b007824 */ /* 0x000fc800078e0a02 */
[----:B------:R-:W-:Y:S01]  /*14c10*/  FADD R132, R0, -1 ;  /* 0xbf80000000847421 */ /* 0x000fe20000000000 */
[----:B------:R-:W-:-:S03]  /*14c20*/  LOP3.LUT R0, R6, 0x10, RZ, 0xc0, !PT ;  /* 0x0000001006007812 */ /* 0x000fc600078ec0ff */
[----:B------:R-:W-:Y:S01]  /*14c30*/  FFMA.FTZ R3, R132, R3, -0.16845393180847167969 ;  /* 0xbe2c7f3084037423 */ /* 0x000fe20000010003 */
[----:B------:R-:W-:-:S03]  /*14c40*/  LEA R0, R0, UR4, 0x9 ;  /* 0x0000000400007c11 */ /* 0x000fc6000f8e48ff */
[----:B------:R-:W-:Y:S02]  /*14c50*/  FFMA.FTZ R3, R132, R3, 0.1716887056827545166 ;  /* 0x3e2fcf2a84037423 */ /* 0x000fe40000010003 */
[----:B------:R-:W-:Y:S01]  /*14c60*/  IMAD R0, R5, 0x20, R0 ;  /* 0x0000002005007824 */ /* 0x000fe200078e0200 */
[----:B------:R-:W-:Y:S01]  /*14c70*/  LOP3.LUT R5, R6, 0xf, RZ, 0xc0, !PT ;  /* 0x0000000f06057812 */ /* 0x000fe200078ec0ff */
[----:B------:R-:W-:-:S04]  /*14c80*/  FFMA.FTZ R3, R132, R3, -0.17900948226451873779 ;  /* 0xbe374e4384037423 */ /* 0x000fc80000010003 */
[----:B------:R-:W-:Y:S01]  /*14c90*/  FFMA.FTZ R3, R132, R3, 0.20512372255325317383 ;  /* 0x3e520bf484037423 */ /* 0x000fe20000010003 */
[----:B------:R-:W-:-:S03]  /*14ca0*/  IMAD R134, R5, 0x10, R0 ;  /* 0x0000001005867824 */ /* 0x000fc600078e0200 */
[----:B------:R-:W-:-:S04]  /*14cb0*/  FFMA.FTZ R3, R132, R3, -0.24046532809734344482 ;  /* 0xbe763c8b84037423 */ /* 0x000fc80000010003 */
[----:B------:R-:W-:-:S04]  /*14cc0*/  FFMA.FTZ R3, R132, R3, 0.28857114911079406738 ;  /* 0x3e93bf9984037423 */ /* 0x000fc80000010003 */
[----:B------:R-:W-:-:S04]  /*14cd0*/  FFMA.FTZ R3, R132, R3, -0.36067417263984680176 ;  /* 0xbeb8aa4984037423 */ /* 0x000fc80000010003 */
[----:B------:R-:W-:Y:S01]  /*14ce0*/  FFMA.FTZ R3, R132, R3, 0.48089820146560668945 ;  /* 0x3ef6384a84037423 */ /* 0x000fe20000010003 */
[----:B------:R-:W-:Y:S06]  /*14cf0*/  @!P1 BRA `(.L_x_17) ;  /* 0x00000000000c9947 */ /* 0x000fec0003800000 */
[----:B------:R-:W-:-:S04]  /*14d00*/  IMAD.U32 R141, R141, -0x80000000, RZ ;  /* 0x800000008d8d7824 */ /* 0x000fc800078e00ff */
[----:B------:R-:W1:Y:S02]  /*14d10*/  SYNCS.PHASECHK.TRANS64.TRYWAIT P1, [UR6], R141 ;  /* 0x0000008dff0075a7 */ /* 0x000e640008021106 */
[----:B-1----:R-:W-:Y:S05]  /*14d20*/  @!P1 BRA `(.L_x_18) ;  /* 0x0000006000409947 */ /* 0x002fea0003800000 */
.L_x_17:
[----:B------:R-:W1:Y:S01]  /*14d30*/  S2R R228, SR_TID.X ;  /* 0x0000000000e47919 */ /* 0x000e620000002100 */
[----:B------:R-:W-:Y:S01]  /*14d40*/  FSEL R0, RZ, -23, P2 ;  /* 0xc1b80000ff007808 */ /* 0x000fe20001000000 */
[C---:B------:R-:W-:Y:S01]  /*14d50*/  FFMA.FTZ R5, R132.reuse, R3, -0.72134751081466674805 ;  /* 0xbf38aa3b84057423 */ /* 0x040fe20000010003 */
[----:B------:R-:W-:Y:S01]  /*14d60*/  ISETP.GE.U32.AND P2, PT, R139, 0x7f800000, PT ;  /* 0x7f8000008b00780c */ /* 0x000fe20003f46070 */
[----:B------:R-:W-:Y:S01]  /*14d70*/  BAR.SYNC.DEFER_BLOCKING 0x0 ;  /* 0x0000000000007b1d */ /* 0x000fe20000010000 */
[----:B------:R-:W-:Y:S01]  /*14d80*/  I2FP.F32.S32 R3, R2 ;  /* 0x0000000200037245 */ /* 0x000fe20000201400 */
[C---:B------:R-:W-:Y:S01]  /*14d90*/  FMUL R5, R132.reuse, R5 ;  /* 0x0000000584057220 */ /* 0x040fe20000400000 */
[C---:B------:R-:W-:Y:S02]  /*14da0*/  FSETP.GT.AND P1, PT, |R137|.reuse, 8.50705917302346158658e+37, PT ;  /* 0x7e8000008900780b */ /* 0x040fe40003f24200 */
[----:B------:R-:W-:Y:S01]  /*14db0*/  FSETP.GEU.AND P4, PT, |R137|, 1.175494350822287508e-38, PT ;  /* 0x008000008900780b */ /* 0x000fe20003f8e200 */
[C---:B------:R-:W-:Y:S01]  /*14dc0*/  FMUL R133, R132.reuse, R5 ;  /* 0x0000000584857220 */ /* 0x040fe20000400000 */
[----:B------:R-:W-:Y:S01]  /*14dd0*/  FFMA.FTZ R0, R3, 1.1920928955078125e-07, R0 ;  /* 0x3400000003007823 */ /* 0x000fe20000010000 */
[----:B------:R-:W-:Y:S01]  /*14de0*/  FSETP.NEU.AND P3, PT, R139, RZ, PT ;  /* 0x000000ff8b00720b */ /* 0x000fe20003f6d000 */
[----:B------:R-:W2:Y:S01]  /*14df0*/  S2R R142, SR_TID.X ;  /* 0x00000000008e7919 */ /* 0x000ea20000002100 */
[----:B------:R-:W-:Y:S01]  /*14e00*/  FFMA.FTZ R133, R132, 1.4426950216293334961, R133 ;  /* 0x3fb8aa3b84857823 */ /* 0x000fe20000010085 */
[----:B------:R-:W3:Y:S01]  /*14e10*/  LDC.64 R146, c[0x0][0x398] ;  /* 0x0000e600ff927b82 */ /* 0x000ee20000000a00 */
[----:B------:R-:W-:Y:S01]  /*14e20*/  @P2 IMAD.MOV.U32 R132, RZ, RZ, 0x7f800000 ;  /* 0x7f800000ff842424 */ /* 0x000fe200078e00ff */
[----:B------:R-:W4:Y:S01]  /*14e30*/  S2R R230, SR_CTAID.X ;  /* 0x0000000000e67919 */ /* 0x000f220000002500 */
[----:B------:R-:W-:-:S02]  /*14e40*/  FADD R0, R0, R133 ;  /* 0x0000008500007221 */ /* 0x000fc40000000000 */
[----:B------:R-:W-:Y:S01]  /*14e50*/  @P2 FFMA.FTZ R0, R139, R132, +INF ;  /* 0x7f8000008b002423 */ /* 0x000fe20000010084 */
[----:B------:R-:W-:Y:S01]  /*14e60*/  @P1 FMUL R137, R137, 0.25 ;  /* 0x3e80000089891820 */ /* 0x000fe20000400000 */
[----:B------:R-:W5:Y:S03]  /*14e70*/  S2R R234, SR_CTAID.Y ;  /* 0x0000000000ea7919 */ /* 0x000f660000002600 */
[----:B------:R-:W-:Y:S01]  /*14e80*/  @!P4 FMUL R137, R137, 16777216 ;  /* 0x4b8000008989c820 */ /* 0x000fe20000400000 */
[----:B------:R-:W0:Y:S02]  /*14e90*/  @!P0 SYNCS.CCTL.IV [UR4+0x21000] ;  /* 0x02100000ff0089b1 */ /* 0x000e240008000004 */
[----:B0-----:R-:W-:Y:S01]  /*14ea0*/  BAR.SYNC.DEFER_BLOCKING 0x0 ;  /* 0x0000000000007b1d */ /* 0x001fe20000010000 */
[----:B-1----:R-:W-:Y:S01]  /*14eb0*/  SHF.R.U32.HI R135, RZ, 0x2, R228 ;  /* 0x00000002ff877819 */ /* 0x002fe200000116e4 */
[C---:B------:R-:W-:Y:S01]  /*14ec0*/  IMAD.SHL.U32 R3, R228.reuse, 0x10, RZ ;  /* 0x00000010e4037824 */ /* 0x040fe200078e00ff */
[----:B------:R-:W-:-:S02]  /*14ed0*/  LOP3.LUT R216, R228, 0xff, RZ, 0xc0, !PT ;  /* 0x000000ffe4d87812 */ /* 0x000fc400078ec0ff */
[----:B------:R-:W-:Y:S01]  /*14ee0*/  LOP3.LUT R2, R135, 0x38, RZ, 0xc0, !PT ;  /* 0x0000003887027812 */ /* 0x000fe200078ec0ff */
[----:B------:R-:W0:Y:S01]  /*14ef0*/  LDTM.x128 R4, tmem[UR7] ;  /* 0x00000007000479ee */ /* 0x000e2200083c0000 */
[----:B------:R-:W-:Y:S02]  /*14f00*/  LOP3.LUT R133, R3, 0x30, RZ, 0xc0, !PT ;  /* 0x0000003003857812 */ /* 0x000fe400078ec0ff */
[----:B------:R-:W-:Y:S02]  /*14f10*/  LOP3.LUT R2, R2, 0x1f, R228, 0xf8, !PT ;  /* 0x0000001f02027812 */ /* 0x000fe400078ef8e4 */
[----:B------:R-:W-:Y:S02]  /*14f20*/  FSEL R3, R0, -INF , P3 ;  /* 0xff80000000037808 */ /* 0x000fe40001800000 */
[----:B------:R-:W-:Y:S01]  /*14f30*/  LOP3.LUT R135, R228, 0x60, RZ, 0xc0, !PT ;  /* 0x00000060e4877812 */ /* 0x000fe200078ec0ff */
[----:B------:R-:W-:Y:S01]  /*14f40*/  IMAD.SHL.U32 R132, R2, 0x8, RZ ;  /* 0x0000000802847824 */ /* 0x000fe200078e00ff */
[----:B------:R-:W-:Y:S01]  /*14f50*/  LEA R202, R216, UR4, 0x4 ;  /* 0x00000004d8ca7c11 */ /* 0x000fe2000f8e20ff */
[----:B------:R-:W-:Y:S01]  /*14f60*/  FFMA R3, R3, 0.69314718246459960938, R138 ;  /* 0x3f31721803037823 */ /* 0x000fe2000000008a */
[----:B--2---:R-:W-:Y:S01]  /*14f70*/  LOP3.LUT R232, R142, 0x3f, RZ, 0xc0, !PT ;  /* 0x0000003f8ee87812 */ /* 0x004fe200078ec0ff */
[----:B------:R-:W-:Y:S01]  /*14f80*/  IMAD.SHL.U32 R2, R2, 0x10, RZ ;  /* 0x0000001002027824 */ /* 0x000fe200078e00ff */
[----:B------:R-:W-:Y:S01]  /*14f90*/  LOP3.LUT R136, R132, 0xc0, RZ, 0xc0, !PT ;  /* 0x000000c084887812 */ /* 0x000fe200078ec0ff */
[----:B------:R-:W-:Y:S01]  /*14fa0*/  IMAD R132, R135, 0x8, R134 ;  /* 0x0000000887847824 */ /* 0x000fe200078e0286 */
[----:B------:R-:W-:Y:S01]  /*14fb0*/  ISETP.GE.U32.AND P6, PT, R228, 0x20, PT ;  /* 0x00000020e400780c */ /* 0x000fe20003fc6070 */
[----:B------:R-:W1:Y:S01]  /*14fc0*/  @!P0 SYNCS.CCTL.IV [UR4+0x21008] ;  /* 0x02100800ff0089b1 */ /* 0x000e620008000004 */
[----:B------:R-:W-:Y:S01]  /*14fd0*/  IADD3 R0, PT, PT, R136, UR4, R133 ;  /* 0x0000000488007c10 */ /* 0x000fe2000fffe085 */
[----:B------:R-:W-:Y:S01]  /*14fe0*/  NOP ;  /* 0x0000000000007918 */ /* 0x000fe20000000000 */
[----:B------:R-:W2:Y:S01]  /*14ff0*/  MUFU.RCP R133, R137 ;  /* 0x0000008900857308 */ /* 0x000ea20000001000 */
[----:B----4-:R-:W-:-:S02]  /*15000*/  IMAD R230, R230, 0x40, R232 ;  /* 0x00000040e6e67824 */ /* 0x010fc400078e02e8 */
[----:B0-----:R-:W-:Y:S01]  /*15010*/  @P1 FMUL R4, R4, 0.25 ;  /* 0x3e80000004041820 */ /* 0x001fe20000400000 */
[----:B------:R-:W-:Y:S01]  /*15020*/  @P1 FMUL R5, R5, 0.25 ;  /* 0x3e80000005051820 */ /* 0x000fe20000400000 */
        /* <DEDUP_REMOVED lines=126> */
[----:B------:R-:W-:Y:S01]  /*15810*/  @!P4 FMUL R4, R4, 16777216 ;  /* 0x4b8000000404c820 */ /* 0x000fe20000400000 */
        /* <DEDUP_REMOVED lines=254> */
[----:B------:R-:W-:Y:S01]  /*16800*/  FMUL R131, R133, R131 ;  /* 0x0000008385837220 */ /* 0x000fe20000400000 */
[----:B------:R-:W-:-:S02]  /*16810*/  F2FP.SATFINITE.E4M3.F32.PACK_AB_MERGE_C R133, R5, R4, RZ ;  /* 0x000000040585723e */ /* 0x000fc400048070ff */
[----:B------:R-:W-:Y:S02]  /*16820*/  F2FP.SATFINITE.E4M3.F32.PACK_AB_MERGE_C R8, R9, R8, RZ ;  /* 0x000000080908723e */ /* 0x000fe400048070ff */
[----:B------:R-:W-:Y:S02]  /*16830*/  F2FP.SATFINITE.E4M3.F32.PACK_AB_MERGE_C R12, R13, R12, RZ ;  /* 0x0000000c0d0c723e */ /* 0x000fe400048070ff */
[----:B------:R-:W-:Y:S02]  /*16840*/  F2FP.SATFINITE.E4M3.F32.PACK_AB_MERGE_C R20, R21, R20, RZ ;  /* 0x000000141514723e */ /* 0x000fe400048070ff */
[----:B------:R-:W-:Y:S02]  /*16850*/  F2FP.SATFINITE.E4M3.F32.PACK_AB_MERGE_C R24, R25, R24, RZ ;  /* 0x000000181918723e */ /* 0x000fe400048070ff */
[----:B------:R-:W-:Y:S02]  /*16860*/  F2FP.SATFINITE.E4M3.F32.PACK_AB_MERGE_C R28, R29, R28, RZ ;  /* 0x0000001c1d1c723e */ /* 0x000fe400048070ff */
        /* <DEDUP_REMOVED lines=8> */
[----:B------:R-:W-:Y:S02]  /*168f0*/  LOP3.LUT R133, R133, 0xffff, RZ, 0xc0, !PT ;  /* 0x0000ffff85857812 */ /* 0x000fe400078ec0ff */
[----:B------:R-:W-:Y:S02]  /*16900*/  LOP3.LUT R96, R8, 0xffff, RZ, 0xc0, !PT ;  /* 0x0000ffff08607812 */ /* 0x000fe400078ec0ff */
[----:B------:R-:W-:Y:S02]  /*16910*/  LOP3.LUT R98, R12, 0xffff, RZ, 0xc0, !PT ;  /* 0x0000ffff0c627812 */ /* 0x000fe400078ec0ff */
[----:B------:R-:W-:Y:S02]  /*16920*/  F2FP.SATFINITE.E4M3.F32.PACK_AB_MERGE_C R38, R39, R38, RZ ;  /* 0x000000262726723e */ /* 0x000fe400048070ff */
[----:B------:R-:W-:-:S02]  /*16930*/  LOP3.LUT R31, R20, 0xffff, RZ, 0xc0, !PT ;  /* 0x0000ffff141f7812 */ /* 0x000fc400078ec0ff */
[----:B------:R-:W-:Y:S02]  /*16940*/  LOP3.LUT R114, R24, 0xffff, RZ, 0xc0, !PT ;  /* 0x0000ffff18727812 */ /* 0x000fe400078ec0ff */
[----:B------:R-:W-:Y:S02]  /*16950*/  LOP3.LUT R136, R28, 0xffff, RZ, 0xc0, !PT ;  /* 0x0000ffff1c887812 */ /* 0x000fe400078ec0ff */
[----:B------:R-:W-:Y:S02]  /*16960*/  F2FP.SATFINITE.E4M3.F32.PACK_AB_MERGE_C R52, R53, R52, RZ ;  /* 0x000000343534723e */ /* 0x000fe400048070ff */
[----:B------:R-:W-:Y:S02]  /*16970*/  F2FP.SATFINITE.E4M3.F32.PACK_AB_MERGE_C R56, R57, R56, RZ ;  /* 0x000000383938723e */ /* 0x000fe400048070ff */
[----:B------:R-:W-:Y:S02]  /*16980*/  F2FP.SATFINITE.E4M3.F32.PACK_AB_MERGE_C R60, R61, R60, RZ ;  /* 0x0000003c3d3c723e */ /* 0x000fe400048070ff */
[----:B------:R-:W-:-:S02]  /*16990*/  LOP3.LUT R39, R36, 0xffff, RZ, 0xc0, !PT ;  /* 0x0000ffff24277812 */ /* 0x000fc400078ec0ff */
[----:B------:R-:W-:Y:S02]  /*169a0*/  LOP3.LUT R44, R44, 0xffff, RZ, 0xc0, !PT ;  /* 0x0000ffff2c2c7812 */ /* 0x000fe400078ec0ff */
[----:B------:R-:W-:Y:S02]  /*169b0*/  LOP3.LUT R40, R40, 0xffff, RZ, 0xc0, !PT ;  /* 0x0000ffff28287812 */ /* 0x000fe400078ec0ff */
[----:B------:R-:W-:Y:S02]  /*169c0*/  F2FP.SATFINITE.E4M3.F32.PACK_AB_MERGE_C R7, R7, R6, RZ ;  /* 0x000000060707723e */ /* 0x000fe400048070ff */
[----:B------:R-:W-:Y:S02]  /*169d0*/  F2FP.SATFINITE.E4M3.F32.PACK_AB_MERGE_C R15, R15, R14, RZ ;  /* 0x0000000e0f0f723e */ /* 0x000fe400048070ff */
[----:B------:R-:W-:Y:S02]  /*169e0*/  F2FP.SATFINITE.E4M3.F32.PACK_AB_MERGE_C R22, R23, R22, RZ ;  /* 0x000000161716723e */ /* 0x000fe400048070ff */
[----:B------:R-:W-:-:S02]  /*169f0*/  F2FP.SATFINITE.E4M3.F32.PACK_AB_MERGE_C R26, R27, R26, RZ ;  /* 0x0000001a1b1a723e */ /* 0x000fc400048070ff */
[----:B------:R-:W-:Y:S02]  /*16a00*/  F2FP.SATFINITE.E4M3.F32.PACK_AB_MERGE_C R42, R43, R42, RZ ;  /* 0x0000002a2b2a723e */ /* 0x000fe400048070ff */
[----:B------:R-:W-:Y:S02]  /*16a10*/  F2FP.SATFINITE.E4M3.F32.PACK_AB_MERGE_C R46, R47, R46, RZ ;  /* 0x0000002e2f2e723e */ /* 0x000fe400048070ff */
[----:B------:R-:W-:Y:S02]  /*16a20*/  F2FP.SATFINITE.E4M3.F32.PACK_AB_MERGE_C R16, R17, R16, RZ ;  /* 0x000000101110723e */ /* 0x000fe400048070ff */
[----:B------:R-:W-:Y:S02]  /*16a30*/  PRMT R13, R98, 0x3340, R1 ;  /* 0x00003340620d7816 */ /* 0x000fe40000000001 */
[----:B------:R-:W-:Y:S02]  /*16a40*/  PRMT R12, R133, 0x3340, R96 ;  /* 0x00003340850c7816 */ /* 0x000fe40000000060 */
[----:B------:R-:W-:-:S02]  /*16a50*/  F2FP.SATFINITE.E4M3.F32.PACK_AB_MERGE_C R18, R19, R18, RZ ;  /* 0x000000121312723e */ /* 0x000fc400048070ff */
[--C-:B------:R-:W-:Y:S02]  /*16a60*/  PRMT R17, R136, 0x3340, R1.reuse ;  /* 0x0000334088117816 */ /* 0x100fe40000000001 */
[----:B------:R-:W-:Y:S02]  /*16a70*/  PRMT R8, R31, 0x3340, R114 ;  /* 0x000033401f087816 */ /* 0x000fe40000000072 */
[----:B------:R-:W-:Y:S02]  /*16a80*/  F2FP.SATFINITE.E4M3.F32.PACK_AB_MERGE_C R5, R113, R112, RZ ;  /* 0x000000707105723e */ /* 0x000fe400048070ff */
[----:B------:R-:W-:Y:S02]  /*16a90*/  F2FP.SATFINITE.E4M3.F32.PACK_AB_MERGE_C R6, R129, R128, RZ ;  /* 0x000000808106723e */ /* 0x000fe400048070ff */
[----:B------:R-:W-:Y:S02]  /*16aa0*/  PRMT R19, R44, 0x3340, R1 ;  /* 0x000033402c137816 */ /* 0x000fe40000000001 */
[----:B------:R-:W-:-:S02]  /*16ab0*/  PRMT R14, R39, 0x3340, R40 ;  /* 0x00003340270e7816 */ /* 0x000fc40000000028 */
[----:B------:R-:W-:Y:S02]  /*16ac0*/  F2FP.SATFINITE.E4M3.F32.PACK_AB_MERGE_C R11, R131, R130, RZ ;  /* 0x00000082830b723e */ /* 0x000fe400048070ff */
[----:B------:R-:W-:Y:S02]  /*16ad0*/  LOP3.LUT R140, R60, 0xffff, RZ, 0xc0, !PT ;  /* 0x0000ffff3c8c7812 */ /* 0x000fe400078ec0ff */
[----:B------:R-:W-:Y:S02]  /*16ae0*/  LOP3.LUT R52, R52, 0xffff, RZ, 0xc0, !PT ;  /* 0x0000ffff34347812 */ /* 0x000fe400078ec0ff */
[----:B------:R-:W-:Y:S02]  /*16af0*/  LOP3.LUT R41, R56, 0xffff, RZ, 0xc0, !PT ;  /* 0x0000ffff38297812 */ /* 0x000fe400078ec0ff */
[----:B------:R-:W-:Y:S02]  /*16b00*/  F2FP.SATFINITE.E4M3.F32.PACK_AB_MERGE_C R54, R55, R54, RZ ;  /* 0x000000363736723e */ /* 0x000fe400048070ff */
[----:B------:R-:W-:-:S02]  /*16b10*/  F2FP.SATFINITE.E4M3.F32.PACK_AB_MERGE_C R58, R59, R58, RZ ;  /* 0x0000003a3b3a723e */ /* 0x000fc400048070ff */
[----:B------:R-:W-:Y:S02]  /*16b20*/  F2FP.SATFINITE.E4M3.F32.PACK_AB_MERGE_C R62, R63, R62, RZ ;  /* 0x0000003e3f3e723e */ /* 0x000fe400048070ff */
[----:B------:R-:W-:Y:S02]  /*16b30*/  LOP3.LUT R43, R7, 0xffff, RZ, 0xc0, !PT ;  /* 0x0000ffff072b7812 */ /* 0x000fe400078ec0ff */
[----:B------:R-:W-:Y:S02]  /*16b40*/  LOP3.LUT R134, R134, 0xffff, RZ, 0xc0, !PT ;  /* 0x0000ffff86867812 */ /* 0x000fe400078ec0ff */
[----:B------:R-:W-:Y:S02]  /*16b50*/  LOP3.LUT R112, R15, 0xffff, RZ, 0xc0, !PT ;  /* 0x0000ffff0f707812 */ /* 0x000fe400078ec0ff */
[----:B------:R-:W-:Y:S02]  /*16b60*/  LOP3.LUT R45, R22, 0xffff, RZ, 0xc0, !PT ;  /* 0x0000ffff162d7812 */ /* 0x000fe400078ec0ff */
[----:B------:R-:W-:-:S02]  /*16b70*/  LOP3.LUT R128, R26, 0xffff, RZ, 0xc0, !PT ;  /* 0x0000ffff1a807812 */ /* 0x000fc400078ec0ff */
[----:B------:R-:W-:Y:S02]  /*16b80*/  LOP3.LUT R130, R30, 0xffff, RZ, 0xc0, !PT ;  /* 0x0000ffff1e827812 */ /* 0x000fe400078ec0ff */
[----:B------:R-:W-:Y:S02]  /*16b90*/  LOP3.LUT R47, R38, 0xffff, RZ, 0xc0, !PT ;  /* 0x0000ffff262f7812 */ /* 0x000fe400078ec0ff */
[----:B------:R-:W-:Y:S02]  /*16ba0*/  LOP3.LUT R138, R42, 0xffff, RZ, 0xc0, !PT ;  /* 0x0000ffff2a8a7812 */ /* 0x000fe400078ec0ff */
[----:B------:R-:W-:Y:S02]  /*16bb0*/  LOP3.LUT R60, R46, 0xffff, RZ, 0xc0, !PT ;  /* 0x0000ffff2e3c7812 */ /* 0x000fe400078ec0ff */
[----:B------:R-:W-:Y:S02]  /*16bc0*/  F2FP.SATFINITE.E4M3.F32.PACK_AB_MERGE_C R68, R69, R68, RZ ;  /* 0x000000444544723e */ /* 0x000fe400048070ff */
[----:B------:R-:W-:-:S02]  /*16bd0*/  F2FP.SATFINITE.E4M3.F32.PACK_AB_MERGE_C R72, R73, R72, RZ ;  /* 0x000000484948723e */ /* 0x000fc400048070ff */
[----:B------:R-:W-:Y:S02]  /*16be0*/  F2FP.SATFINITE.E4M3.F32.PACK_AB_MERGE_C R76, R77, R76, RZ ;  /* 0x0000004c4d4c723e */ /* 0x000fe400048070ff */
[----:B------:R-:W-:Y:S02]  /*16bf0*/  F2FP.SATFINITE.E4M3.F32.PACK_AB_MERGE_C R84, R85, R84, RZ ;  /* 0x000000545554723e */ /* 0x000fe400048070ff */
[----:B------:R-:W-:Y:S02]  /*16c00*/  F2FP.SATFINITE.E4M3.F32.PACK_AB_MERGE_C R88, R89, R88, RZ ;  /* 0x000000585958723e */ /* 0x000fe400048070ff */
[----:B------:R-:W-:Y:S02]  /*16c10*/  F2FP.SATFINITE.E4M3.F32.PACK_AB_MERGE_C R92, R93, R92, RZ ;  /* 0x0000005c5d5c723e */ /* 0x000fe400048070ff */
[----:B------:R-:W-:Y:S02]  /*16c20*/  PRMT R12, R12, 0x5410, R13 ;  /* 0x000054100c0c7816 */ /* 0x000fe4000000000d */
[----:B------:R-:W-:-:S02]  /*16c30*/  F2FP.SATFINITE.E4M3.F32.PACK_AB_MERGE_C R70, R71, R70, RZ ;  /* 0x000000464746723e */ /* 0x000fc400048070ff */
[----:B------:R-:W-:Y:S02]  /*16c40*/  F2FP.SATFINITE.E4M3.F32.PACK_AB_MERGE_C R74, R75, R74, RZ ;  /* 0x0000004a4b4a723e */ /* 0x000fe400048070ff */
[----:B------:R-:W-:Y:S02]  /*16c50*/  F2FP.SATFINITE.E4M3.F32.PACK_AB_MERGE_C R78, R79, R78, RZ ;  /* 0x0000004e4f4e723e */ /* 0x000fe400048070ff */
[----:B------:R-:W-:Y:S02]  /*16c60*/  PRMT R13, R8, 0x5410, R17 ;  /* 0x00005410080d7816 */ /* 0x000fe40000000011 */
[----:B------:R-:W-:Y:S02]  /*16c70*/  F2FP.SATFINITE.E4M3.F32.PACK_AB_MERGE_C R48, R49, R48, RZ ;  /* 0x000000303130723e */ /* 0x000fe400048070ff */
[----:B------:R-:W-:Y:S02]  /*16c80*/  PRMT R14, R14, 0x5410, R19 ;  /* 0x000054100e0e7816 */ /* 0x000fe40000000013 */
[----:B------:R-:W-:-:S02]  /*16c90*/  PRMT R8, R140, 0x3340, R1 ;  /* 0x000033408c087816 */ /* 0x000fc40000000001 */
[----:B------:R-:W-:Y:S02]  /*16ca0*/  PRMT R15, R52, 0x3340, R41 ;  /* 0x00003340340f7816 */ /* 0x000fe40000000029 */
[----:B------:R-:W-:Y:S02]  /*16cb0*/  F2FP.SATFINITE.E4M3.F32.PACK_AB_MERGE_C R50, R51, R50, RZ ;  /* 0x000000323332723e */ /* 0x000fe400048070ff */
[--C-:B------:R-:W-:Y:S02]  /*16cc0*/  PRMT R20, R112, 0x3340, R1.reuse ;  /* 0x0000334070147816 */ /* 0x100fe40000000001 */
[--C-:B------:R-:W-:Y:S02]  /*16cd0*/  PRMT R22, R130, 0x3340, R1.reuse ;  /* 0x0000334082167816 */ /* 0x100fe40000000001 */
[----:B------:R-:W-:Y:S02]  /*16ce0*/  PRMT R7, R60, 0x3340, R1 ;  /* 0x000033403c077816 */ /* 0x000fe40000000001 */
[----:B------:R-:W-:-:S02]  /*16cf0*/  PRMT R17, R43, 0x3340, R134 ;  /* 0x000033402b117816 */ /* 0x000fc40000000086 */
[----:B------:R-:W-:Y:S02]  /*16d00*/  PRMT R19, R45, 0x3340, R128 ;  /* 0x000033402d137816 */ /* 0x000fe40000000080 */
[----:B------:R-:W-:Y:S02]  /*16d10*/  PRMT R24, R47, 0x3340, R138 ;  /* 0x000033402f187816 */ /* 0x000fe4000000008a */
        /* <DEDUP_REMOVED lines=8> */
[----:B------:R-:W-:Y:S02]  /*16da0*/  LOP3.LUT R92, R92, 0xffff, RZ, 0xc0, !PT ;  /* 0x0000ffff5c5c7812 */ /* 0x000fe400078ec0ff */
[----:B------:R-:W-:-:S02]  /*16db0*/  F2FP.SATFINITE.E4M3.F32.PACK_AB_MERGE_C R100, R101, R100, RZ ;  /* 0x000000646564723e */ /* 0x000fc400048070ff */
[----:B------:R-:W-:Y:S02]  /*16dc0*/  F2FP.SATFINITE.E4M3.F32.PACK_AB_MERGE_C R104, R105, R104, RZ ;  /* 0x000000686968723e */ /* 0x000fe400048070ff */
[----:B------:R-:W-:Y:S02]  /*16dd0*/  F2FP.SATFINITE.E4M3.F32.PACK_AB_MERGE_C R108, R109, R108, RZ ;  /* 0x0000006c6d6c723e */ /* 0x000fe400048070ff */
[----:B------:R-:W-:Y:S02]  /*16de0*/  LOP3.LUT R70, R70, 0xffff, RZ, 0xc0, !PT ;  /* 0x0000ffff46467812 */ /* 0x000fe400078ec0ff */
[----:B------:R-:W-:Y:S02]  /*16df0*/  LOP3.LUT R53, R74, 0xffff, RZ, 0xc0, !PT ;  /* 0x0000ffff4a357812 */ /* 0x000fe400078ec0ff */
[----:B------:R-:W-:Y:S02]  /*16e00*/  LOP3.LUT R78, R78, 0xffff, RZ, 0xc0, !PT ;  /* 0x0000ffff4e4e7812 */ /* 0x000fe400078ec0ff */
        /* <DEDUP_REMOVED lines=9> */
[----:B------:R-:W-:Y:S02]  /*16ea0*/  PRMT R15, R15, 0x5410, R8 ;  /* 0x000054100f0f7816 */ /* 0x000fe40000000008 */
[----:B------:R-:W-:Y:S02]  /*16eb0*/  PRMT R17, R17, 0x5410, R20 ;  /* 0x0000541011117816 */ /* 0x000fe40000000014 */
[----:B------:R-:W-:Y:S02]  /*16ec0*/  PRMT R19, R19, 0x5410, R22 ;  /* 0x0000541013137816 */ /* 0x000fe40000000016 */
[----:B------:R-:W-:-:S02]  /*16ed0*/  PRMT R24, R24, 0x5410, R7 ;  /* 0x0000541018187816 */ /* 0x000fc40000000007 */
[----:B------:R-:W-:Y:S02]  /*16ee0*/  PRMT R8, R62, 0x3340, R1 ;  /* 0x000033403e087816 */ /* 0x000fe40000000001 */
[----:B------:R-:W-:Y:S02]  /*16ef0*/  PRMT R25, R54, 0x3340, R49 ;  /* 0x0000334036197816 */ /* 0x000fe40000000031 */
[--C-:B------:R-:W-:Y:S02]  /*16f00*/  PRMT R20, R76, 0x3340, R1.reuse ;  /* 0x000033404c147816 */ /* 0x100fe40000000001 */
[----:B------:R-:W-:Y:S02]  /*16f10*/  PRMT R22, R92, 0x3340, R1 ;  /* 0x000033405c167816 */ /* 0x000fe40000000001 */
[----:B------:R-:W-:Y:S02]  /*16f20*/  PRMT R7, R68, 0x3340, R51 ;  /* 0x0000334044077816 */ /* 0x000fe40000000033 */
[----:B------:R-:W-:-:S02]  /*16f30*/  PRMT R21, R84, 0x3340, R55 ;  /* 0x0000334054157816 */ /* 0x000fc40000000037 */
[----:B------:R-:W-:Y:S02]  /*16f40*/  F2FP.SATFINITE.E4M3.F32.PACK_AB_MERGE_C R64, R65, R64, RZ ;  /* 0x000000404140723e */ /* 0x000fe400048070ff */
[----:B------:R-:W-:Y:S02]  /*16f50*/  F2FP.SATFINITE.E4M3.F32.PACK_AB_MERGE_C R66, R67, R66, RZ ;  /* 0x000000424342723e */ /* 0x000fe400048070ff */
[----:B------:R-:W-:Y:S02]  /*16f60*/  PRMT R26, R78, 0x3340, R1 ;  /* 0x000033404e1a7816 */ /* 0x000fe40000000001 */
[----:B------:R-:W-:Y:S02]  /*16f70*/  PRMT R23, R70, 0x3340, R53 ;  /* 0x0000334046177816 */ /* 0x000fe40000000035 */
[----:B------:R-:W-:Y:S02]  /*16f80*/  LOP3.LUT R100, R100, 0xffff, RZ, 0xc0, !PT ;  /* 0x0000ffff64647812 */ /* 0x000fe400078ec0ff */
[----:B------:R-:W-:-:S02]  /*16f90*/  LOP3.LUT R63, R104, 0xffff, RZ, 0xc0, !PT ;  /* 0x0000ffff683f7812 */ /* 0x000fc400078ec0ff */
[----:B------:R-:W-:Y:S02]  /*16fa0*/  LOP3.LUT R108, R108, 0xffff, RZ, 0xc0, !PT ;  /* 0x0000ffff6c6c7812 */ /* 0x000fe400078ec0ff */
        /* <DEDUP_REMOVED lines=9> */
[----:B------:R-:W-:Y:S02]  /*17040*/  PRMT R25, R25, 0x5410, R8 ;  /* 0x0000541019197816 */ /* 0x000fe40000000008 */
[----:B------:R-:W-:-:S02]  /*17050*/  PRMT R7, R7, 0x5410, R20 ;  /* 0x0000541007077816 */ /* 0x000fc40000000014 */
[----:B------:R-:W-:Y:S02]  /*17060*/  PRMT R8, R21, 0x5410, R22 ;  /* 0x0000541015087816 */ /* 0x000fe40000000016 */
[----:B------:R-:W-:Y:S02]  /*17070*/  PRMT R20, R23, 0x5410, R26 ;  /* 0x0000541017147816 */ /* 0x000fe4000000001a */
[----:B------:R-:W-:Y:S02]  /*17080*/  PRMT R21, R108, 0x3340, R1 ;  /* 0x000033406c157816 */ /* 0x000fe40000000001 */
[----:B------:R-:W-:Y:S02]  /*17090*/  PRMT R28, R100, 0x3340, R63 ;  /* 0x00003340641c7816 */ /* 0x000fe4000000003f */
[----:B------:R-:W-:Y:S02]  /*170a0*/  F2FP.SATFINITE.E4M3.F32.PACK_AB_MERGE_C R118, R119, R118, RZ ;  /* 0x000000767776723e */ /* 0x000fe400048070ff */
[----:B------:R-:W-:-:S02]  /*170b0*/  F2FP.SATFINITE.E4M3.F32.PACK_AB_MERGE_C R122, R123, R122, RZ ;  /* 0x0000007a7b7a723e */ /* 0x000fc400048070ff */
[----:B------:R-:W-:Y:S02]  /*170c0*/  F2FP.SATFINITE.E4M3.F32.PACK_AB_MERGE_C R126, R127, R126, RZ ;  /* 0x0000007e7f7e723e */ /* 0x000fe400048070ff */
[--C-:B------:R-:W-:Y:S02]  /*170d0*/  PRMT R23, R94, 0x3340, R1.reuse ;  /* 0x000033405e177816 */ /* 0x100fe40000000001 */
[--C-:B------:R-:W-:Y:S02]  /*170e0*/  PRMT R30, R110, 0x3340, R1.reuse ;  /* 0x000033406e1e7816 */ /* 0x100fe40000000001 */
[----:B------:R-:W-:Y:S02]  /*170f0*/  PRMT R26, R124, 0x3340, R1 ;  /* 0x000033407c1a7816 */ /* 0x000fe40000000001 */
[----:B------:R-:W-:Y:S02]  /*17100*/  PRMT R22, R86, 0x3340, R57 ;  /* 0x0000334056167816 */ /* 0x000fe40000000039 */
[----:B------:R-:W-:-:S02]  /*17110*/  PRMT R27, R102, 0x3340, R65 ;  /* 0x00003340661b7816 */ /* 0x000fc40000000041 */
[----:B------:R-:W-:Y:S02]  /*17120*/  PRMT R29, R116, 0x3340, R67 ;  /* 0x00003340741d7816 */ /* 0x000fe40000000043 */
[----:B------:R-:W-:Y:S02]  /*17130*/  PRMT R28, R28, 0x5410, R21 ;  /* 0x000054101c1c7816 */ /* 0x000fe40000000015 */
[----:B------:R-:W-:Y:S02]  /*17140*/  PRMT R22, R22, 0x5410, R23 ;  /* 0x0000541016167816 */ /* 0x000fe40000000017 */
[----:B------:R-:W-:Y:S02]  /*17150*/  PRMT R21, R27, 0x5410, R30 ;  /* 0x000054101b157816 */ /* 0x000fe4000000001e */
[----:B------:R-:W-:Y:S02]  /*17160*/  PRMT R29, R29, 0x5410, R26 ;  /* 0x000054101d1d7816 */ /* 0x000fe4000000001a */
[----:B------:R-:W-:-:S02]  /*17170*/  LOP3.LUT R118, R118, 0xffff, RZ, 0xc0, !PT ;  /* 0x0000ffff76767812 */ /* 0x000fc400078ec0ff */
[----:B------:R-:W-:Y:S02]  /*17180*/  LOP3.LUT R69, R122, 0xffff, RZ, 0xc0, !PT ;  /* 0x0000ffff7a457812 */ /* 0x000fe400078ec0ff */
[----:B------:R-:W-:Y:S02]  /*17190*/  LOP3.LUT R126, R126, 0xffff, RZ, 0xc0, !PT ;  /* 0x0000ffff7e7e7812 */ /* 0x000fe400078ec0ff */
[----:B------:R-:W-:Y:S02]  /*171a0*/  SHF.R.U32.HI R23, RZ, 0x8, R133 ;  /* 0x00000008ff177819 */ /* 0x000fe40000011685 */
[----:B------:R-:W-:Y:S02]  /*171b0*/  SHF.R.U32.HI R26, RZ, 0x8, R96 ;  /* 0x00000008ff1a7819 */ /* 0x000fe40000011660 */
[----:B------:R-:W-:Y:S02]  /*171c0*/  SHF.R.U32.HI R27, RZ, 0x8, R98 ;  /* 0x00000008ff1b7819 */ /* 0x000fe40000011662 */
[----:B------:R-:W-:-:S02]  /*171d0*/  SHF.R.U32.HI R30, RZ, 0x8, R31 ;  /* 0x00000008ff1e7819 */ /* 0x000fc4000001161f */
[----:B------:R-:W-:Y:S02]  /*171e0*/  SHF.R.U32.HI R31, RZ, 0x8, R114 ;  /* 0x00000008ff1f7819 */ /* 0x000fe40000011672 */
[----:B------:R-:W-:Y:S02]  /*171f0*/  F2FP.SATFINITE.E4M3.F32.PACK_AB_MERGE_C R34, R35, R34, RZ ;  /* 0x000000222322723e */ /* 0x000fe400048070ff */
[----:B------:R-:W-:Y:S02]  /*17200*/  F2FP.SATFINITE.E4M3.F32.PACK_AB_MERGE_C R32, R33, R32, RZ ;  /* 0x000000202120723e */ /* 0x000fe400048070ff */
[----:B------:R-:W-:Y:S02]  /*17210*/  PRMT R36, R126, 0x3340, R1 ;  /* 0x000033407e247816 */ /* 0x000fe40000000001 */
[----:B------:R-:W-:Y:S02]  /*17220*/  PRMT R35, R118, 0x3340, R69 ;  /* 0x0000334076237816 */ /* 0x000fe40000000045 */
        /* <DEDUP_REMOVED lines=9> */
[----:B------:R-:W-:Y:S02]  /*172c0*/  SHF.R.U32.HI R33, RZ, 0x8, R52 ;  /* 0x00000008ff217819 */ /* 0x000fe40000011634 */
[----:B------:R-:W-:Y:S02]  /*172d0*/  SHF.R.U32.HI R35, RZ, 0x8, R41 ;  /* 0x00000008ff237819 */ /* 0x000fe40000011629 */
[----:B------:R-:W-:Y:S02]  /*172e0*/  SHF.R.U32.HI R26, RZ, 0x8, R136 ;  /* 0x00000008ff1a7819 */ /* 0x000fe40000011688 */
[----:B------:R-:W-:-:S02]  /*172f0*/  SHF.R.U32.HI R27, RZ, 0x8, R39 ;  /* 0x00000008ff1b7819 */ /* 0x000fc40000011627 */
[----:B------:R-:W-:Y:S02]  /*17300*/  SHF.R.U32.HI R30, RZ, 0x8, R40 ;  /* 0x00000008ff1e7819 */ /* 0x000fe40000011628 */
[----:B------:R-:W-:Y:S02]  /*17310*/  SHF.R.U32.HI R31, RZ, 0x8, R44 ;  /* 0x00000008ff1f7819 */ /* 0x000fe4000001162c */
[----:B------:R-:W-:Y:S02]  /*17320*/  LOP3.LUT R44, R33, 0xffff, RZ, 0xc0, !PT ;  /* 0x0000ffff212c7812 */ /* 0x000fe400078ec0ff */
[----:B------:R-:W-:Y:S02]  /*17330*/  LOP3.LUT R35, R35, 0xffff, RZ, 0xc0, !PT ;  /* 0x0000ffff23237812 */ /* 0x000fe400078ec0ff */
[----:B------:R-:W-:Y:S02]  /*17340*/  LOP3.LUT R26, R26, 0xffff, RZ, 0xc0, !PT ;  /* 0x0000ffff1a1a7812 */ /* 0x000fe400078ec0ff */
[----:B------:R-:W-:-:S02]  /*17350*/  LOP3.LUT R27, R27, 0xffff, RZ, 0xc0, !PT ;  /* 0x0000ffff1b1b7812 */ /* 0x000fc400078ec0ff */
[----:B------:R-:W-:Y:S02]  /*17360*/  LOP3.LUT R30, R30, 0xffff, RZ, 0xc0, !PT ;  /* 0x0000ffff1e1e7812 */ /* 0x000fe400078ec0ff */
[----:B------:R-:W-:Y:S02]  /*17370*/  LOP3.LUT R42, R31, 0xffff, RZ, 0xc0, !PT ;  /* 0x0000ffff1f2a7812 */ /* 0x000fe400078ec0ff */
[----:B------:R-:W-:Y:S02]  /*17380*/  PRMT R44, R44, 0x3340, R35 ;  /* 0x000033402c2c7816 */ /* 0x000fe40000000023 */
[----:B------:R-:W-:Y:S02]  /*17390*/  PRMT R39, R26, 0x3340, R1 ;  /* 0x000033401a277816 */ /* 0x000fe40000000001 */
[----:B------:R-:W-:Y:S02]  /*173a0*/  PRMT R40, R27, 0x3340, R30 ;  /* 0x000033401b287816 */ /* 0x000fe4000000001e */
[----:B------:R-:W-:-:S02]  /*173b0*/  SHF.R.U32.HI R35, RZ, 0x8, R140 ;  /* 0x00000008ff237819 */ /* 0x000fc4000001168c */
[----:B------:R-:W-:Y:S02]  /*173c0*/  SHF.R.U32.HI R26, RZ, 0x8, R43 ;  /* 0x00000008ff1a7819 */ /* 0x000fe4000001162b */
[----:B------:R-:W-:Y:S02]  /*173d0*/  SHF.R.U32.HI R27, RZ, 0x8, R134 ;  /* 0x00000008ff1b7819 */ /* 0x000fe40000011686 */
[----:B------:R-:W-:Y:S02]  /*173e0*/  SHF.R.U32.HI R30, RZ, 0x8, R112 ;  /* 0x00000008ff1e7819 */ /* 0x000fe40000011670 */
[----:B------:R-:W-:Y:S02]  /*173f0*/  PRMT R41, R42, 0x3340, R1 ;  /* 0x000033402a297816 */ /* 0x000fe40000000001 */
[----:B------:R-:W-:Y:S02]  /*17400*/  LOP3.LUT R42, R35, 0xffff, RZ, 0xc0, !PT ;  /* 0x0000ffff232a7812 */ /* 0x000fe400078ec0ff */
[----:B------:R-:W-:-:S02]  /*17410*/  LOP3.LUT R26, R26, 0xffff, RZ, 0xc0, !PT ;  /* 0x0000ffff1a1a7812 */ /* 0x000fc400078ec0ff */
[----:B------:R-:W-:Y:S02]  /*17420*/  LOP3.LUT R27, R27, 0xffff, RZ, 0xc0, !PT ;  /* 0x0000ffff1b1b7812 */ /* 0x000fe400078ec0ff */
[----:B------:R-:W-:Y:S02]  /*17430*/  LOP3.LUT R30, R30, 0xffff, RZ, 0xc0, !PT ;  /* 0x0000ffff1e1e7812 */ /* 0x000fe400078ec0ff */
[----:B------:R-:W-:Y:S02]  /*17440*/  PRMT R43, R42, 0x3340, R1 ;  /* 0x000033402a2b7816 */ /* 0x000fe40000000001 */
[----:B------:R-:W-:Y:S02]  /*17450*/  SHF.R.U32.HI R31, RZ, 0x8, R45 ;  /* 0x00000008ff1f7819 */ /* 0x000fe4000001162d */
[----:B------:R-:W-:Y:S02]  /*17460*/  PRMT R42, R26, 0x3340, R27 ;  /* 0x000033401a2a7816 */ /* 0x000fe4000000001b */
[----:B------:R-:W-:-:S02]  /*17470*/  PRMT R45, R30, 0x3340, R1 ;  /* 0x000033401e2d7816 */ /* 0x000fc40000000001 */
[----:B------:R-:W-:Y:S02]  /*17480*/  SHF.R.U32.HI R26, RZ, 0x8, R130 ;  /* 0x00000008ff1a7819 */ /* 0x000fe40000011682 */
[----:B------:R-:W-:Y:S02]  /*17490*/  SHF.R.U32.HI R33, RZ, 0x8, R128 ;  /* 0x00000008ff217819 */ /* 0x000fe40000011680 */
[----:B------:R-:W-:Y:S02]  /*174a0*/  SHF.R.U32.HI R27, RZ, 0x8, R47 ;  /* 0x00000008ff1b7819 */ /* 0x000fe4000001162f */
[----:B------:R-:W-:Y:S02]  /*174b0*/  SHF.R.U32.HI R30, RZ, 0x8, R138 ;  /* 0x00000008ff1e7819 */ /* 0x000fe4000001168a */
[----:B------:R-:W-:Y:S02]  /*174c0*/  LOP3.LUT R46, R31, 0xffff, RZ, 0xc0, !PT ;  /* 0x0000ffff1f2e7812 */ /* 0x000fe400078ec0ff */
[----:B------:R-:W-:-:S02]  /*174d0*/  LOP3.LUT R26, R26, 0xffff, RZ, 0xc0, !PT ;  /* 0x0000ffff1a1a7812 */ /* 0x000fc400078ec0ff */
[----:B------:R-:W-:Y:S02]  /*174e0*/  LOP3.LUT R33, R33, 0xffff, RZ, 0xc0, !PT ;  /* 0x0000ffff21217812 */ /* 0x000fe400078ec0ff */
[----:B------:R-:W-:Y:S02]  /*174f0*/  SHF.R.U32.HI R31, RZ, 0x8, R60 ;  /* 0x00000008ff1f7819 */ /* 0x000fe4000001163c */
[----:B------:R-:W-:Y:S02]  /*17500*/  LOP3.LUT R27, R27, 0xffff, RZ, 0xc0, !PT ;  /* 0x0000ffff1b1b7812 */ /* 0x000fe400078ec0ff */
[----:B------:R-:W-:Y:S02]  /*17510*/  LOP3.LUT R30, R30, 0xffff, RZ, 0xc0, !PT ;  /* 0x0000ffff1e1e7812 */ /* 0x000fe400078ec0ff */
[----:B------:R-:W-:Y:S02]  /*17520*/  SHF.R.U32.HI R35, RZ, 0x8, R49 ;  /* 0x00000008ff237819 */ /* 0x000fe40000011631 */
[----:B------:R-:W-:-:S02]  /*17530*/  PRMT R47, R26, 0x3340, R1 ;  /* 0x000033401a2f7816 */ /* 0x000fc40000000001 */
[----:B------:R-:W-:Y:S02]  /*17540*/  PRMT R46, R46, 0x3340, R33 ;  /* 0x000033402e2e7816 */ /* 0x000fe40000000021 */
[----:B------:R-:W-:Y:S02]  /*17550*/  LOP3.LUT R52, R31, 0xffff, RZ, 0xc0, !PT ;  /* 0x0000ffff1f347812 */ /* 0x000fe400078ec0ff */
[----:B------:R-:W-:Y:S02]  /*17560*/  PRMT R49, R27, 0x3340, R30 ;  /* 0x000033401b317816 */ /* 0x000fe4000000001e */
[----:B------:R-:W-:Y:S02]  /*17570*/  SHF.R.U32.HI R26, RZ, 0x8, R62 ;  /* 0x00000008ff1a7819 */ /* 0x000fe4000001163e */
[----:B------:R-:W-:Y:S02]  /*17580*/  SHF.R.U32.HI R33, RZ, 0x8, R54 ;  /* 0x00000008ff217819 */ /* 0x000fe40000011636 */
[----:B------:R-:W-:-:S02]  /*17590*/  SHF.R.U32.HI R27, RZ, 0x8, R68 ;  /* 0x00000008ff1b7819 */ /* 0x000fc40000011644 */
[----:B------:R-:W-:Y:S02]  /*175a0*/  SHF.R.U32.HI R31, RZ, 0x8, R51 ;  /* 0x00000008ff1f7819 */ /* 0x000fe40000011633 */
[----:B------:R-:W-:Y:S02]  /*175b0*/  LOP3.LUT R26, R26, 0xffff, RZ, 0xc0, !PT ;  /* 0x0000ffff1a1a7812 */ /* 0x000fe400078ec0ff */
[----:B------:R-:W-:Y:S02]  /*175c0*/  LOP3.LUT R54, R33, 0xffff, RZ, 0xc0, !PT ;  /* 0x0000ffff21367812 */ /* 0x000fe400078ec0ff */
[----:B------:R-:W-:Y:S02]  /*175d0*/  LOP3.LUT R56, R27, 0xffff, RZ, 0xc0, !PT ;  /* 0x0000ffff1b387812 */ /* 0x000fe400078ec0ff */
[----:B------:R-:W-:Y:S02]  /*175e0*/  LOP3.LUT R31, R31, 0xffff, RZ, 0xc0, !PT ;  /* 0x0000ffff1f1f7812 */ /* 0x000fe400078ec0ff */
[----:B------:R-:W-:-:S02]  /*175f0*/  SHF.R.U32.HI R30, RZ, 0x8, R70 ;  /* 0x00000008ff1e7819 */ /* 0x000fc40000011646 */
[----:B------:R-:W-:Y:S02]  /*17600*/  SHF.R.U32.HI R33, RZ, 0x8, R53 ;  /* 0x00000008ff217819 */ /* 0x000fe40000011635 */
[----:B------:R-:W-:Y:S02]  /*17610*/  PRMT R51, R26, 0x3340, R1 ;  /* 0x000033401a337816 */ /* 0x000fe40000000001 */
[----:B------:R-:W-:Y:S02]  /*17620*/  PRMT R56, R56, 0x3340, R31 ;  /* 0x0000334038387816 */ /* 0x000fe4000000001f */
[----:B------:R-:W-:Y:S02]  /*17630*/  SHF.R.U32.HI R26, RZ, 0x8, R78 ;  /* 0x00000008ff1a7819 */ /* 0x000fe4000001164e */
[----:B------:R-:W-:Y:S02]  /*17640*/  LOP3.LUT R30, R30, 0xffff, RZ, 0xc0, !PT ;  /* 0x0000ffff1e1e7812 */ /* 0x000fe400078ec0ff */
[----:B------:R-:W-:-:S02]  /*17650*/  LOP3.LUT R33, R33, 0xffff, RZ, 0xc0, !PT ;  /* 0x0000ffff21217812 */ /* 0x000fc400078ec0ff */
[----:B------:R-:W-:Y:S02]  /*17660*/  SHF.R.U32.HI R27, RZ, 0x8, R84 ;  /* 0x00000008ff1b7819 */ /* 0x000fe40000011654 */
[----:B------:R-:W-:Y:S02]  /*17670*/  SHF.R.U32.HI R31, RZ, 0x8, R55 ;  /* 0x00000008ff1f7819 */ /* 0x000fe40000011637 */
[----:B------:R-:W-:Y:S02]  /*17680*/  LOP3.LUT R60, R26, 0xffff, RZ, 0xc0, !PT ;  /* 0x0000ffff1a3c7812 */ /* 0x000fe400078ec0ff */
[----:B------:R-:W-:Y:S02]  /*17690*/  PRMT R59, R30, 0x3340, R33 ;  /* 0x000033401e3b7816 */ /* 0x000fe40000000021 */
[----:B------:R-:W-:Y:S02]  /*176a0*/  LOP3.LUT R26, R27, 0xffff, RZ, 0xc0, !PT ;  /* 0x0000ffff1b1a7812 */ /* 0x000fe400078ec0ff */
[----:B------:R-:W-:-:S02]  /*176b0*/  LOP3.LUT R31, R31, 0xffff, RZ, 0xc0, !PT ;  /* 0x0000ffff1f1f7812 */ /* 0x000fc400078ec0ff */
[----:B------:R-:W-:Y:S02]  /*176c0*/  SHF.R.U32.HI R30, RZ, 0x8, R86 ;  /* 0x00000008ff1e7819 */ /* 0x000fe40000011656 */
[----:B------:R-:W-:Y:S02]  /*176d0*/  SHF.R.U32.HI R33, RZ, 0x8, R57 ;  /* 0x00000008ff217819 */ /* 0x000fe40000011639 */
[----:B------:R-:W-:Y:S02]  /*176e0*/  PRMT R55, R26, 0x3340, R31 ;  /* 0x000033401a377816 */ /* 0x000fe4000000001f */
[----:B------:R-:W-:Y:S02]  /*176f0*/  LOP3.LUT R30, R30, 0xffff, RZ, 0xc0, !PT ;  /* 0x0000ffff1e1e7812 */ /* 0x000fe400078ec0ff */
[----:B------:R-:W-:Y:S02]  /*17700*/  LOP3.LUT R33, R33, 0xffff, RZ, 0xc0, !PT ;  /* 0x0000ffff21217812 */ /* 0x000fe400078ec0ff */
[----:B------:R-:W-:-:S02]  /*17710*/  SHF.R.U32.HI R26, RZ, 0x8, R94 ;  /* 0x00000008ff1a7819 */ /* 0x000fc4000001165e */
[----:B------:R-:W-:Y:S02]  /*17720*/  SHF.R.U32.HI R27, RZ, 0x8, R100 ;  /* 0x00000008ff1b7819 */ /* 0x000fe40000011664 */
[----:B------:R-:W-:Y:S02]  /*17730*/  SHF.R.U32.HI R31, RZ, 0x8, R63 ;  /* 0x00000008ff1f7819 */ /* 0x000fe4000001163f */
[----:B------:R-:W-:Y:S02]  /*17740*/  PRMT R61, R30, 0x3340, R33 ;  /* 0x000033401e3d7816 */ /* 0x000fe40000000021 */
[----:B------:R-:W-:Y:S02]  /*17750*/  LOP3.LUT R62, R26, 0xffff, RZ, 0xc0, !PT ;  /* 0x0000ffff1a3e7812 */ /* 0x000fe400078ec0ff */
[----:B------:R-:W-:Y:S02]  /*17760*/  SHF.R.U32.HI R30, RZ, 0x8, R102 ;  /* 0x00000008ff1e7819 */ /* 0x000fe40000011666 */
[----:B------:R-:W-:-:S02]  /*17770*/  SHF.R.U32.HI R33, RZ, 0x8, R65 ;  /* 0x00000008ff217819 */ /* 0x000fc40000011641 */
[----:B------:R-:W-:Y:S02]  /*17780*/  LOP3.LUT R26, R27, 0xffff, RZ, 0xc0, !PT ;  /* 0x0000ffff1b1a7812 */ /* 0x000fe400078ec0ff */
[----:B------:R-:W-:Y:S02]  /*17790*/  LOP3.LUT R31, R31, 0xffff, RZ, 0xc0, !PT ;  /* 0x0000ffff1f1f7812 */ /* 0x000fe400078ec0ff */
[----:B------:R-:W-:Y:S02]  /*177a0*/  LOP3.LUT R30, R30, 0xffff, RZ, 0xc0, !PT ;  /* 0x0000ffff1e1e7812 */ /* 0x000fe400078ec0ff */
[----:B------:R-:W-:Y:S02]  /*177b0*/  LOP3.LUT R33, R33, 0xffff, RZ, 0xc0, !PT ;  /* 0x0000ffff21217812 */ /* 0x000fe400078ec0ff */
[----:B------:R-:W-:Y:S02]  /*177c0*/  PRMT R57, R26, 0x3340, R31 ;  /* 0x000033401a397816 */ /* 0x000fe4000000001f */
[----:B------:R-:W-:-:S02]  /*177d0*/  SHF.R.U32.HI R26, RZ, 0x8, R110 ;  /* 0x00000008ff1a7819 */ /* 0x000fc4000001166e */
[----:B------:R-:W-:Y:S02]  /*177e0*/  SHF.R.U32.HI R27, RZ, 0x8, R116 ;  /* 0x00000008ff1b7819 */ /* 0x000fe40000011674 */
[----:B------:R-:W-:Y:S02]  /*177f0*/  SHF.R.U32.HI R31, RZ, 0x8, R67 ;  /* 0x00000008ff1f7819 */ /* 0x000fe40000011643 */
[----:B------:R-:W-:Y:S02]  /*17800*/  PRMT R63, R30, 0x3340, R33 ;  /* 0x000033401e3f7816 */ /* 0x000fe40000000021 */
[----:B------:R-:W-:Y:S02]  /*17810*/  SHF.R.U32.HI R30, RZ, 0x8, R118 ;  /* 0x00000008ff1e7819 */ /* 0x000fe40000011676 */
[----:B------:R-:W-:Y:S02]  /*17820*/  LOP3.LUT R72, R26, 0xffff, RZ, 0xc0, !PT ;  /* 0x0000ffff1a487812 */ /* 0x000fe400078ec0ff */
[----:B------:R-:W-:-:S02]  /*17830*/  LOP3.LUT R26, R27, 0xffff, RZ, 0xc0, !PT ;  /* 0x0000ffff1b1a7812 */ /* 0x000fc400078ec0ff */
[----:B------:R-:W-:Y:S02]  /*17840*/  LOP3.LUT R31, R31, 0xffff, RZ, 0xc0, !PT ;  /* 0x0000ffff1f1f7812 */ /* 0x000fe400078ec0ff */
[----:B------:R-:W-:Y:S02]  /*17850*/  SHF.R.U32.HI R33, RZ, 0x8, R69 ;  /* 0x00000008ff217819 */ /* 0x000fe40000011645 */
[----:B------:R-:W-:Y:S02]  /*17860*/  LOP3.LUT R35, R35, 0xffff, RZ, 0xc0, !PT ;  /* 0x0000ffff23237812 */ /* 0x000fe400078ec0ff */
[----:B------:R-:W-:Y:S02]  /*17870*/  LOP3.LUT R74, R30, 0xffff, RZ, 0xc0, !PT ;  /* 0x0000ffff1e4a7812 */ /* 0x000fe400078ec0ff */
        /* <DEDUP_REMOVED lines=8> */
[----:B------:R-:W-:Y:S02]  /*17900*/  SHF.R.U32.HI R16, RZ, 0x8, R126 ;  /* 0x00000008ff107819 */ /* 0x000fe4000001167e */
[----:B------:R-:W-:Y:S02]  /*17910*/  LOP3.LUT R26, R18, 0xffff, RZ, 0xc0, !PT ;  /* 0x0000ffff121a7812 */ /* 0x000fe400078ec0ff */
[----:B------:R-:W-:Y:S02]  /*17920*/  PRMT R12, R12, 0x4210, R27 ;  /* 0x000042100c0c7816 */ /* 0x000fe4000000001b */
[----:B------:R-:W-:Y:S02]  /*17930*/  PRMT R13, R13, 0x4210, R32 ;  /* 0x000042100d0d7816 */ /* 0x000fe40000000020 */
[----:B------:R-:W-:Y:S02]  /*17940*/  PRMT R14, R14, 0x4210, R31 ;  /* 0x000042100e0e7816 */ /* 0x000fe4000000001f */
[----:B------:R-:W-:-:S02]  /*17950*/  PRMT R15, R15, 0x4210, R64 ;  /* 0x000042100f0f7816 */ /* 0x000fc40000000040 */
[----:B------:R-:W-:Y:S02]  /*17960*/  PRMT R36, R36, 0x5410, R37 ;  /* 0x0000541024247816 */ /* 0x000fe40000000025 */
[----:B------:R-:W-:Y:S01]  /*17970*/  PRMT R74, R74, 0x3340, R33 ;  /* 0x000033404a4a7816 */ /* 0x000fe20000000021 */
[----:B-1----:R0:W-:Y:S01]  /*17980*/  STS.128 [R132], R12 ;  /* 0x0000000c84007388 */ /* 0x0021e20000000c00 */
[----:B------:R-:W-:Y:S02]  /*17990*/  LOP3.LUT R34, R34, 0xffff, RZ, 0xc0, !PT ;  /* 0x0000ffff22227812 */ /* 0x000fe400078ec0ff */
[----:B------:R-:W-:Y:S02]  /*179a0*/  PRMT R37, R38, 0x5410, R39 ;  /* 0x0000541026257816 */ /* 0x000fe40000000027 */
[----:B------:R-:W-:Y:S02]  /*179b0*/  LOP3.LUT R33, R50, 0xffff, RZ, 0xc0, !PT ;  /* 0x0000ffff32217812 */ /* 0x000fe400078ec0ff */
[----:B------:R-:W-:-:S02]  /*179c0*/  LOP3.LUT R66, R66, 0xffff, RZ, 0xc0, !PT ;  /* 0x0000ffff42427812 */ /* 0x000fc400078ec0ff */
[----:B------:R-:W-:Y:S02]  /*179d0*/  PRMT R38, R40, 0x5410, R41 ;  /* 0x0000541028267816 */ /* 0x000fe40000000029 */
[----:B------:R-:W-:Y:S02]  /*179e0*/  PRMT R39, R44, 0x5410, R43 ;  /* 0x000054102c277816 */ /* 0x000fe4000000002b */
[----:B------:R-:W-:Y:S02]  /*179f0*/  PRMT R45, R42, 0x5410, R45 ;  /* 0x000054102a2d7816 */ /* 0x000fe4000000002d */
[----:B------:R-:W-:Y:S02]  /*17a00*/  PRMT R47, R46, 0x5410, R47 ;  /* 0x000054102e2f7816 */ /* 0x000fe4000000002f */
[----:B------:R-:W-:Y:S02]  /*17a10*/  PRMT R52, R49, 0x5410, R52 ;  /* 0x0000541031347816 */ /* 0x000fe40000000034 */
[----:B------:R-:W-:-:S02]  /*17a20*/  PRMT R51, R54, 0x5410, R51 ;  /* 0x0000541036337816 */ /* 0x000fc40000000033 */
[----:B------:R-:W-:Y:S02]  /*17a30*/  LOP3.LUT R48, R16, 0xffff, RZ, 0xc0, !PT ;  /* 0x0000ffff10307812 */ /* 0x000fe400078ec0ff */
[----:B------:R-:W-:Y:S02]  /*17a40*/  PRMT R16, R17, 0x4210, R26 ;  /* 0x0000421011107816 */ /* 0x000fe4000000001a */
[----:B------:R-:W-:Y:S02]  /*17a50*/  PRMT R17, R19, 0x4210, R34 ;  /* 0x0000421013117816 */ /* 0x000fe40000000022 */
[----:B------:R-:W-:Y:S02]  /*17a60*/  PRMT R18, R24, 0x4210, R33 ;  /* 0x0000421018127816 */ /* 0x000fe40000000021 */
[----:B------:R-:W-:Y:S02]  /*17a70*/  PRMT R19, R25, 0x4210, R66 ;  /* 0x0000421019137816 */ /* 0x000fe40000000042 */
[----:B------:R-:W-:-:S02]  /*17a80*/  PRMT R36, R36, 0x5210, R27 ;  /* 0x0000521024247816 */ /* 0x000fc4000000001b */
[----:B------:R-:W-:Y:S01]  /*17a90*/  PRMT R37, R37, 0x5210, R32 ;  /* 0x0000521025257816 */ /* 0x000fe20000000020 */
[----:B------:R-:W-:Y:S01]  /*17aa0*/  STS.128 [R132+0x800], R16 ;  /* 0x0008001084007388 */ /* 0x000fe20000000c00 */
[----:B------:R-:W-:Y:S02]  /*17ab0*/  PRMT R38, R38, 0x5210, R31 ;  /* 0x0000521026267816 */ /* 0x000fe4000000001f */
[----:B------:R-:W-:Y:S02]  /*17ac0*/  PRMT R39, R39, 0x5210, R64 ;  /* 0x0000521027277816 */ /* 0x000fe40000000040 */
[----:B0-----:R-:W-:Y:S02]  /*17ad0*/  PRMT R12, R45, 0x5210, R26 ;  /* 0x000052102d0c7816 */ /* 0x001fe4000000001a */
[----:B------:R-:W-:Y:S01]  /*17ae0*/  PRMT R13, R47, 0x5210, R34 ;  /* 0x000052102f0d7816 */ /* 0x000fe20000000022 */
[----:B------:R0:W-:Y:S01]  /*17af0*/  STS.128 [R132+0x400], R36 ;  /* 0x0004002484007388 */ /* 0x0001e20000000c00 */
[----:B------:R-:W-:Y:S01]  /*17b00*/  PRMT R14, R52, 0x5210, R33 ;  /* 0x00005210340e7816 */ /* 0x000fe20000000021 */
[----:B------:R-:W5:Y:S01]  /*17b10*/  LDC.64 R44, c[0x0][0x3e0] ;  /* 0x0000f800ff2c7b82 */ /* 0x000f620000000a00 */
[----:B------:R-:W-:-:S02]  /*17b20*/  PRMT R15, R51, 0x5210, R66 ;  /* 0x00005210330f7816 */ /* 0x000fc40000000042 */
[----:B------:R-:W-:Y:S02]  /*17b30*/  SHF.R.U32.HI R35, RZ, 0x8, R76 ;  /* 0x00000008ff237819 */ /* 0x000fe4000001164c */
[--C-:B------:R-:W-:Y:S01]  /*17b40*/  PRMT R68, R60, 0x3340, R1.reuse ;  /* 0x000033403c447816 */ /* 0x100fe20000000001 */
[----:B------:R-:W-:Y:S01]  /*17b50*/  STS.128 [R132+0xc00], R12 ;  /* 0x000c000c84007388 */ /* 0x000fe20000000c00 */
[----:B------:R-:W-:Y:S02]  /*17b60*/  LOP3.LUT R58, R35, 0xffff, RZ, 0xc0, !PT ;  /* 0x0000ffff233a7812 */ /* 0x000fe400078ec0ff */
[----:B------:R-:W-:Y:S01]  /*17b70*/  SHF.R.U32.HI R35, RZ, 0x8, R92 ;  /* 0x00000008ff237819 */ /* 0x000fe2000001165c */
[----:B------:R-:W-:Y:S01]  /*17b80*/  BAR.SYNC.DEFER_BLOCKING 0x0 ;  /* 0x0000000000007b1d */ /* 0x000fe20000010000 */
[----:B------:R-:W-:Y:S02]  /*17b90*/  PRMT R53, R58, 0x3340, R1 ;  /* 0x000033403a357816 */ /* 0x000fe40000000001 */
[----:B------:R-:W-:-:S02]  /*17ba0*/  LOP3.LUT R58, R35, 0xffff, RZ, 0xc0, !PT ;  /* 0x0000ffff233a7812 */ /* 0x000fc400078ec0ff */
[----:B------:R-:W-:Y:S02]  /*17bb0*/  SHF.R.U32.HI R35, RZ, 0x8, R108 ;  /* 0x00000008ff237819 */ /* 0x000fe4000001166c */
[----:B------:R-:W-:Y:S02]  /*17bc0*/  PRMT R70, R62, 0x3340, R1 ;  /* 0x000033403e467816 */ /* 0x000fe40000000001 */
[----:B------:R-:W-:Y:S02]  /*17bd0*/  LOP3.LUT R60, R35, 0xffff, RZ, 0xc0, !PT ;  /* 0x0000ffff233c7812 */ /* 0x000fe400078ec0ff */
[----:B------:R-:W-:Y:S02]  /*17be0*/  SHF.R.U32.HI R35, RZ, 0x8, R124 ;  /* 0x00000008ff237819 */ /* 0x000fe4000001167c */
[----:B------:R-:W-:Y:S02]  /*17bf0*/  F2FP.SATFINITE.E4M3.F32.PACK_AB_MERGE_C R80, R81, R80, RZ ;  /* 0x000000505150723e */ /* 0x000fe400048070ff */
[----:B------:R-:W-:-:S02]  /*17c00*/  LOP3.LUT R62, R35, 0xffff, RZ, 0xc0, !PT ;  /* 0x0000ffff233e7812 */ /* 0x000fc400078ec0ff */
[----:B------:R-:W-:Y:S02]  /*17c10*/  LOP3.LUT R31, R4, 0xffff, RZ, 0xc0, !PT ;  /* 0x0000ffff041f7812 */ /* 0x000fe400078ec0ff */
[--C-:B------:R-:W-:Y:S02]  /*17c20*/  PRMT R35, R62, 0x3340, R1.reuse ;  /* 0x000033403e237816 */ /* 0x100fe40000000001 */
[----:B------:R-:W-:Y:S02]  /*17c30*/  PRMT R25, R48, 0x3340, R1 ;  /* 0x0000334030197816 */ /* 0x000fe40000000001 */
[----:B------:R-:W-:Y:S01]  /*17c40*/  LOP3.LUT R80, R80, 0xffff, RZ, 0xc0, !PT ;  /* 0x0000ffff50507812 */ /* 0x000fe200078ec0ff */
[----:B------:R-:W1:Y:S01]  /*17c50*/  LDS.128 R16, [R202+0x1000] ;  /* 0x00100000ca107984 */ /* 0x000e620000000c00 */
[----:B------:R-:W-:Y:S02]  /*17c60*/  PRMT R41, R8, 0x4210, R31 ;  /* 0x0000421008297816 */ /* 0x000fe4000000001f */
[----:B------:R-:W2:Y:S01]  /*17c70*/  LDC R8, c[0x0][0x3e8] ;  /* 0x0000fa00ff087b82 */ /* 0x000ea20000000800 */
[----:B------:R-:W4:Y:S01]  /*17c80*/  LDS.128 R12, [R202+0x2000] ;  /* 0x00200000ca0c7984 */ /* 0x000f220000000c00 */
[----:B------:R-:W-:-:S02]  /*17c90*/  PRMT R35, R30, 0x5410, R35 ;  /* 0x000054101e237816 */ /* 0x000fc40000000023 */
[----:B------:R-:W-:Y:S02]  /*17ca0*/  PRMT R71, R74, 0x5410, R25 ;  /* 0x000054104a477816 */ /* 0x000fe40000000019 */
[----:B------:R-:W-:Y:S01]  /*17cb0*/  LOP3.LUT R33, R5, 0xffff, RZ, 0xc0, !PT ;  /* 0x0000ffff05217812 */ /* 0x000fe200078ec0ff */
[----:B------:R-:W1:Y:S01]  /*17cc0*/  LDS.128 R24, [R202] ;  /* 0x00000000ca187984 */ /* 0x000e620000000c00 */
[----:B------:R-:W-:Y:S02]  /*17cd0*/  LOP3.LUT R30, R6, 0xffff, RZ, 0xc0, !PT ;  /* 0x0000ffff061e7812 */ /* 0x000fe400078ec0ff */
[----:B------:R-:W-:Y:S02]  /*17ce0*/  PRMT R40, R7, 0x4210, R80 ;  /* 0x0000421007287816 */ /* 0x000fe40000000050 */
[----:B------:R-:W-:Y:S01]  /*17cf0*/  LDS.128 R4, [R202+0x3000] ;  /* 0x00300000ca047984 */ /* 0x000fe20000000c00 */
[----:B------:R-:W-:Y:S02]  /*17d00*/  F2FP.SATFINITE.E4M3.F32.PACK_AB_MERGE_C R82, R83, R82, RZ ;  /* 0x000000525352723e */ /* 0x000fe400048070ff */
[----:B------:R-:W-:-:S02]  /*17d10*/  PRMT R43, R29, 0x4210, R30 ;  /* 0x000042101d2b7816 */ /* 0x000fc4000000001e */
[----:B------:R-:W-:Y:S02]  /*17d20*/  PRMT R72, R72, 0x3340, R1 ;  /* 0x0000334048487816 */ /* 0x000fe40000000001 */
[----:B------:R-:W-:Y:S02]  /*17d30*/  LOP3.LUT R29, R82, 0xffff, RZ, 0xc0, !PT ;  /* 0x0000ffff521d7812 */ /* 0x000fe400078ec0ff */
[----:B------:R-:W-:Y:S02]  /*17d40*/  PRMT R70, R61, 0x5410, R70 ;  /* 0x000054103d467816 */ /* 0x000fe40000000046 */
[----:B------:R-:W-:Y:S02]  /*17d50*/  LOP3.LUT R9, R9, 0xffff, RZ, 0xc0, !PT ;  /* 0x0000ffff09097812 */ /* 0x000fe400078ec0ff */
[----:B------:R-:W-:Y:S02]  /*17d60*/  PRMT R63, R63, 0x5410, R72 ;  /* 0x000054103f3f7816 */ /* 0x000fe40000000048 */
[----:B0-----:R-:W-:-:S02]  /*17d70*/  PRMT R36, R20, 0x4210, R29 ;  /* 0x0000421014247816 */ /* 0x001fc4000000001d */
[----:B------:R-:W-:Y:S02]  /*17d80*/  LOP3.LUT R10, R10, 0xffff, RZ, 0xc0, !PT ;  /* 0x0000ffff0a0a7812 */ /* 0x000fe400078ec0ff */
[----:B------:R-:W-:Y:S02]  /*17d90*/  LOP3.LUT R20, R11, 0xffff, RZ, 0xc0, !PT ;  /* 0x0000ffff0b147812 */ /* 0x000fe400078ec0ff */
[--C-:B------:R-:W-:Y:S02]  /*17da0*/  PRMT R58, R58, 0x3340, R1.reuse ;  /* 0x000033403a3a7816 */ /* 0x100fe40000000001 */
[----:B------:R-:W-:Y:S02]  /*17db0*/  PRMT R60, R60, 0x3340, R1 ;  /* 0x000033403c3c7816 */ /* 0x000fe40000000001 */
[----:B------:R-:W-:Y:S02]  /*17dc0*/  SHF.R.U32.HI R11, RZ, 0x6, R228 ;  /* 0x00000006ff0b7819 */ /* 0x000fe400000116e4 */
[----:B------:R-:W-:-:S02]  /*17dd0*/  PRMT R69, R70, 0x5210, R9 ;  /* 0x0000521046457816 */ /* 0x000fc40000000009 */
[----:B------:R-:W-:Y:S01]  /*17de0*/  PRMT R37, R22, 0x4210, R9 ;  /* 0x0000421016257816 */ /* 0x000fe20000000009 */
[----:B-----5:R-:W-:Y:S01]  /*17df0*/  IMAD R9, R234, R44, RZ ;  /* 0x0000002cea097224 */ /* 0x020fe200078e02ff */
[--C-:B------:R-:W-:Y:S02]  /*17e00*/  PRMT R38, R21, 0x4210, R10.reuse ;  /* 0x0000421015267816 */ /* 0x100fe4000000000a */
[----:B------:R-:W-:Y:S01]  /*17e10*/  PRMT R70, R63, 0x5210, R10 ;  /* 0x000052103f467816 */ /* 0x000fe2000000000a */
[----:B------:R-:W-:Y:S01]  /*17e20*/  IMAD R10, R230, R45, RZ ;  /* 0x0000002de60a7224 */ /* 0x000fe200078e02ff */
[----:B------:R-:W-:Y:S02]  /*17e30*/  PRMT R53, R56, 0x5410, R53 ;  /* 0x0000541038357816 */ /* 0x000fe40000000035 */
[----:B------:R-:W-:Y:S02]  /*17e40*/  PRMT R68, R59, 0x5410, R68 ;  /* 0x000054103b447816 */ /* 0x000fe40000000044 */
[----:B------:R-:W-:-:S02]  /*17e50*/  PRMT R58, R55, 0x5410, R58 ;  /* 0x00005410373a7816 */ /* 0x000fc4000000003a */
[----:B------:R-:W-:Y:S02]  /*17e60*/  PRMT R60, R57, 0x5410, R60 ;  /* 0x00005410393c7816 */ /* 0x000fe4000000003c */
[----:B------:R-:W-:Y:S02]  /*17e70*/  SGXT.U32 R11, R11, 0x2 ;  /* 0x000000020b0b781a */ /* 0x000fe40000000000 */
[--C-:B------:R-:W-:Y:S01]  /*17e80*/  PRMT R39, R23, 0x4210, R20.reuse ;  /* 0x0000421017277816 */ /* 0x100fe20000000014 */
[----:B------:R-:W-:Y:S01]  /*17e90*/  BAR.SYNC.DEFER_BLOCKING 0x0 ;  /* 0x0000000000007b1d */ /* 0x000fe20000010000 */
[----:B------:R-:W-:Y:S01]  /*17ea0*/  PRMT R71, R71, 0x5210, R20 ;  /* 0x0000521047477816 */ /* 0x000fe20000000014 */
[----:B--2---:R-:W-:Y:S01]  /*17eb0*/  IMAD R11, R11, R8, RZ ;  /* 0x000000080b0b7224 */ /* 0x004fe200078e02ff */
[----:B------:R-:W-:Y:S02]  /*17ec0*/  PRMT R42, R28, 0x4210, R33 ;  /* 0x000042101c2a7816 */ /* 0x000fe40000000021 */
[----:B------:R-:W-:-:S02]  /*17ed0*/  PRMT R80, R53, 0x5210, R80 ;  /* 0x0000521035507816 */ /* 0x000fc40000000050 */
[----:B------:R-:W-:Y:S02]  /*17ee0*/  PRMT R68, R68, 0x5210, R29 ;  /* 0x0000521044447816 */ /* 0x000fe4000000001d */
[----:B------:R-:W-:Y:S02]  /*17ef0*/  PRMT R81, R58, 0x5210, R31 ;  /* 0x000052103a517816 */ /* 0x000fe4000000001f */
[----:B------:R-:W-:Y:S02]  /*17f00*/  PRMT R82, R60, 0x5210, R33 ;  /* 0x000052103c527816 */ /* 0x000fe40000000021 */
[----:B------:R-:W-:Y:S02]  /*17f10*/  PRMT R83, R35, 0x5210, R30 ;  /* 0x0000521023537816 */ /* 0x000fe4000000001e */
[--C-:B---3--:R-:W-:Y:S02]  /*17f20*/  IADD3 R146, P0, P1, R10, R146, R9.reuse ;  /* 0x000000920a927210 */ /* 0x108fe4000791e009 */
[----:B------:R-:W-:-:S02]  /*17f30*/  SHF.R.S32.HI R20, RZ, 0x1f, R9 ;  /* 0x0000001fff147819 */ /* 0x000fc40000011409 */
[----:B------:R-:W-:Y:S02]  /*17f40*/  SHF.R.S32.HI R9, RZ, 0x1f, R10 ;  /* 0x0000001fff097819 */ /* 0x000fe4000001140a */
[----:B-1----:R-:W-:Y:S02]  /*17f50*/  PRMT R211, R17, 0x7773, RZ ;  /* 0x0000777311d37816 */ /* 0x002fe400000000ff */
[----:B------:R-:W-:Y:S01]  /*17f60*/  IADD3.X R9, PT, PT, R9, R147, R20, P0, P1 ;  /* 0x0000009309097210 */ /* 0x000fe200007e2414 */
[----:B------:R-:W-:Y:S01]  /*17f70*/  STS.128 [R132], R40 ;  /* 0x0000002884007388 */ /* 0x000fe20000000c00 */
[C---:B------:R-:W-:Y:S02]  /*17f80*/  PRMT R209, R17.reuse, 0x7772, RZ ;  /* 0x0000777211d17816 */ /* 0x040fe400000000ff */
[C---:B------:R-:W-:Y:S01]  /*17f90*/  PRMT R206, R17.reuse, 0x7771, RZ ;  /* 0x0000777111ce7816 */ /* 0x040fe200000000ff */
[----:B------:R-:W-:Y:S01]  /*17fa0*/  STS.128 [R132+0x400], R80 ;  /* 0x0004005084007388 */ /* 0x000fe20000000c00 */
[----:B------:R-:W-:Y:S01]  /*17fb0*/  PRMT R208, R17, 0x7770, RZ ;  /* 0x0000777011d07816 */ /* 0x000fe200000000ff */
[----:B------:R-:W-:Y:S01]  /*17fc0*/  IMAD R17, R8, 0x4, R11 ;  /* 0x0000000408117824 */ /* 0x000fe200078e020b */
[----:B------:R-:W-:Y:S01]  /*17fd0*/  IADD3 R10, P0, PT, R11, R146, RZ ;  /* 0x000000920b0a7210 */ /* 0x000fe20007f1e0ff */
[----:B------:R0:W-:Y:S01]  /*17fe0*/  STS.128 [R132+0x800], R36 ;  /* 0x0008002484007388 */ /* 0x0001e20000000c00 */
[----:B------:R-:W-:-:S02]  /*17ff0*/  PRMT R245, R19, 0x7773, RZ ;  /* 0x0000777313f57816 */ /* 0x000fc400000000ff */
[C---:B------:R-:W-:Y:S01]  /*18000*/  PRMT R247, R19.reuse, 0x7772, RZ ;  /* 0x0000777213f77816 */ /* 0x040fe200000000ff */
[----:B------:R-:W-:Y:S01]  /*18010*/  STS.128 [R132+0xc00], R68 ;  /* 0x000c004484007388 */ /* 0x000fe20000000c00 */
[C---:B------:R-:W-:Y:S02]  /*18020*/  PRMT R249, R19.reuse, 0x7771, RZ ;  /* 0x0000777113f97816 */ /* 0x040fe400000000ff */
[----:B------:R-:W-:Y:S01]  /*18030*/  PRMT R204, R19, 0x7770, RZ ;  /* 0x0000777013cc7816 */ /* 0x000fe200000000ff */
[----:B------:R-:W-:Y:S01]  /*18040*/  IMAD R19, R8, 0x4, R17 ;  /* 0x0000000408137824 */ /* 0x000fe200078e0211 */
[----:B------:R-:W-:Y:S02]  /*18050*/  LEA.HI.X.SX32 R11, R11, R9, 0x1, P0 ;  /* 0x000000090b0b7211 */ /* 0x000fe400000f0eff */
[C---:B----4-:R-:W-:Y:S02]  /*18060*/  PRMT R203, R12.reuse, 0x7773, RZ ;  /* 0x000077730ccb7816 */ /* 0x050fe400000000ff */
[----:B------:R-:W-:-:S02]  /*18070*/  PRMT R205, R12, 0x7772, RZ ;  /* 0x000077720ccd7816 */ /* 0x000fc400000000ff */
[C---:B------:R-:W-:Y:S02]  /*18080*/  PRMT R207, R12.reuse, 0x7771, RZ ;  /* 0x000077710ccf7816 */ /* 0x040fe400000000ff */
[----:B------:R-:W-:Y:S02]  /*18090*/  PRMT R219, R12, 0x7770, RZ ;  /* 0x000077700cdb7816 */ /* 0x000fe400000000ff */
[----:B------:R-:W-:Y:S02]  /*180a0*/  LEA.HI R21, R228, 0xc, RZ, 0x1a ;  /* 0x0000000ce4157811 */ /* 0x000fe400078fd0ff */
[----:B------:R-:W-:Y:S02]  /*180b0*/  IADD3 R12, P0, PT, R17, R146, RZ ;  /* 0x00000092110c7210 */ /* 0x000fe40007f1e0ff */
[C---:B------:R-:W-:Y:S02]  /*180c0*/  PRMT R213, R13.reuse, 0x7773, RZ ;  /* 0x000077730dd57816 */ /* 0x040fe400000000ff */
[----:B------:R-:W-:-:S02]  /*180d0*/  PRMT R215, R13, 0x7772, RZ ;  /* 0x000077720dd77816 */ /* 0x000fc400000000ff */
[C---:B------:R-:W-:Y:S02]  /*180e0*/  PRMT R217, R13.reuse, 0x7771, RZ ;  /* 0x000077710dd97816 */ /* 0x040fe400000000ff */
[----:B------:R-:W-:Y:S02]  /*180f0*/  PRMT R231, R13, 0x7770, RZ ;  /* 0x000077700de77816 */ /* 0x000fe400000000ff */
[C---:B------:R-:W-:Y:S02]  /*18100*/  PRMT R233, R18.reuse, 0x7773, RZ ;  /* 0x0000777312e97816 */ /* 0x040fe400000000ff */
[C---:B------:R-:W-:Y:S02]  /*18110*/  PRMT R223, R18.reuse, 0x7772, RZ ;  /* 0x0000777212df7816 */ /* 0x040fe400000000ff */
[C---:B------:R-:W-:Y:S02]  /*18120*/  PRMT R221, R18.reuse, 0x7771, RZ ;  /* 0x0000777112dd7816 */ /* 0x040fe400000000ff */
[----:B------:R-:W-:Y:S01]  /*18130*/  PRMT R235, R18, 0x7770, RZ ;  /* 0x0000777012eb7816 */ /* 0x000fe200000000ff */
[----:B------:R-:W-:Y:S01]  /*18140*/  IMAD R18, R21, R8, RZ ;  /* 0x0000000815127224 */ /* 0x000fe200078e02ff */
[----:B------:R-:W-:-:S02]  /*18150*/  PRMT R225, R14, 0x7773, RZ ;  /* 0x000077730ee17816 */ /* 0x000fc400000000ff */
[C---:B------:R-:W-:Y:S02]  /*18160*/  PRMT R227, R14.reuse, 0x7772, RZ ;  /* 0x000077720ee37816 */ /* 0x040fe400000000ff */
[C---:B------:R-:W-:Y:S02]  /*18170*/  PRMT R229, R14.reuse, 0x7771, RZ ;  /* 0x000077710ee57816 */ /* 0x040fe400000000ff */
[----:B------:R-:W-:Y:S02]  /*18180*/  PRMT R243, R14, 0x7770, RZ ;  /* 0x000077700ef37816 */ /* 0x000fe400000000ff */
[----:B------:R-:W-:Y:S02]  /*18190*/  LEA.HI.X.SX32 R13, R17, R9, 0x1, P0 ;  /* 0x00000009110d7211 */ /* 0x000fe400000f0eff */
[----:B------:R-:W-:Y:S02]  /*181a0*/  IADD3 R14, P0, PT, R19, R146, RZ ;  /* 0x00000092130e7210 */ /* 0x000fe40007f1e0ff */
[----:B------:R-:W-:-:S02]  /*181b0*/  PRMT R237, R15, 0x7773, RZ ;  /* 0x000077730fed7816 */ /* 0x000fc400000000ff */
[C---:B------:R-:W-:Y:S02]  /*181c0*/  PRMT R239, R15.reuse, 0x7772, RZ ;  /* 0x000077720fef7816 */ /* 0x040fe400000000ff */
[C---:B------:R-:W-:Y:S02]  /*181d0*/  PRMT R241, R15.reuse, 0x7771, RZ ;  /* 0x000077710ff17816 */ /* 0x040fe400000000ff */
[----:B------:R-:W-:Y:S02]  /*181e0*/  PRMT R251, R15, 0x7770, RZ ;  /* 0x000077700ffb7816 */ /* 0x000fe400000000ff */
[C---:B------:R-:W-:Y:S02]  /*181f0*/  PRMT R210, R16.reuse, 0x7773, RZ ;  /* 0x0000777310d27816 */ /* 0x040fe400000000ff */
[C---:B------:R-:W-:Y:S02]  /*18200*/  PRMT R212, R16.reuse, 0x7772, RZ ;  /* 0x0000777210d47816 */ /* 0x040fe400000000ff */
[----:B------:R-:W-:-:S02]  /*18210*/  PRMT R214, R16, 0x7771, RZ ;  /* 0x0000777110d67816 */ /* 0x000fc400000000ff */
[----:B------:R-:W-:Y:S02]  /*18220*/  PRMT R57, R16, 0x7770, RZ ;  /* 0x0000777010397816 */ /* 0x000fe400000000ff */
[-C--:B------:R-:W-:Y:S01]  /*18230*/  LEA.HI.X.SX32 R15, R19, R9.reuse, 0x1, P0 ;  /* 0x00000009130f7211 */ /* 0x080fe200000f0eff */
[----:B------:R-:W-:Y:S01]  /*18240*/  IMAD R19, R8, 0x8, R19 ;  /* 0x0000000808137824 */ /* 0x000fe200078e0213 */
[-C--:B------:R-:W-:Y:S02]  /*18250*/  IADD3 R16, P1, PT, R18, R146.reuse, RZ ;  /* 0x0000009212107210 */ /* 0x080fe40007f3e0ff */
[----:B------:R-:W-:Y:S01]  /*18260*/  PRMT R23, R24, 0x7770, RZ ;  /* 0x0000777018177816 */ /* 0x000fe200000000ff */
[----:B------:R-:W-:Y:S01]  /*18270*/  BAR.SYNC.DEFER_BLOCKING 0x0 ;  /* 0x0000000000007b1d */ /* 0x000fe20000010000 */
[----:B------:R-:W-:Y:S01]  /*18280*/  LEA.HI.X.SX32 R17, R18, R9, 0x1, P1 ;  /* 0x0000000912117211 */ /* 0x000fe200008f0eff */
[----:B------:R-:W-:Y:S01]  /*18290*/  IMAD R21, R8, 0x4, R19 ;  /* 0x0000000408157824 */ /* 0x000fe200078e0213 */
[----:B------:R-:W-:-:S02]  /*182a0*/  IADD3 R18, P0, PT, R19, R146, RZ ;  /* 0x0000009213127210 */ /* 0x000fc40007f1e0ff */
[C---:B------:R-:W-:Y:S02]  /*182b0*/  PRMT R55, R24.reuse, 0x7771, RZ ;  /* 0x0000777118377816 */ /* 0x040fe400000000ff */
[----:B------:R-:W-:Y:S02]  /*182c0*/  LEA.HI.X.SX32 R19, R19, R9, 0x1, P0 ;  /* 0x0000000913137211 */ /* 0x000fe400000f0eff */
[C---:B------:R-:W-:Y:S02]  /*182d0*/  PRMT R53, R24.reuse, 0x7772, RZ ;  /* 0x0000777218357816 */ /* 0x040fe400000000ff */
[----:B------:R-:W-:Y:S02]  /*182e0*/  PRMT R51, R24, 0x7773, RZ ;  /* 0x0000777318337816 */ /* 0x000fe400000000ff */
[C---:B------:R-:W-:Y:S02]  /*182f0*/  PRMT R31, R27.reuse, 0x7773, RZ ;  /* 0x000077731b1f7816 */ /* 0x040fe400000000ff */
[----:B------:R-:W-:-:S02]  /*18300*/  PRMT R33, R27, 0x7772, RZ ;  /* 0x000077721b217816 */ /* 0x000fc400000000ff */
[C---:B------:R-:W-:Y:S02]  /*18310*/  PRMT R35, R27.reuse, 0x7771, RZ ;  /* 0x000077711b237816 */ /* 0x040fe400000000ff */
[----:B0-----:R-:W-:Y:S02]  /*18320*/  PRMT R37, R27, 0x7770, RZ ;  /* 0x000077701b257816 */ /* 0x001fe400000000ff */
[----:B------:R-:W-:Y:S02]  /*18330*/  LEA.HI R27, R228, 0x1c, RZ, 0x1a ;  /* 0x0000001ce41b7811 */ /* 0x000fe400078fd0ff */
[C---:B------:R-:W-:Y:S01]  /*18340*/  PRMT R45, R25.reuse, 0x7773, RZ ;  /* 0x00007773192d7816 */ /* 0x040fe200000000ff */
[----:B------:R0:W-:Y:S01]  /*18350*/  STG.E.U8 desc[UR8][R10.64], R23 ;  /* 0x000000170a007986 */ /* 0x0001e2000c101108 */
[C---:B------:R-:W-:Y:S02]  /*18360*/  PRMT R47, R25.reuse, 0x7772, RZ ;  /* 0x00007772192f7816 */ /* 0x040fe400000000ff */
[C---:B------:R-:W-:Y:S01]  /*18370*/  PRMT R49, R25.reuse, 0x7771, RZ ;  /* 0x0000777119317816 */ /* 0x040fe200000000ff */
[----:B------:R1:W-:Y:S01]  /*18380*/  STG.E.U8 desc[UR8][R12.64], R55 ;  /* 0x000000370c007986 */ /* 0x0003e2000c101108 */
[----:B------:R-:W-:-:S02]  /*18390*/  PRMT R25, R25, 0x7770, RZ ;  /* 0x0000777019197816 */ /* 0x000fc400000000ff */
[C---:B------:R-:W-:Y:S01]  /*183a0*/  PRMT R29, R26.reuse, 0x7770, RZ ;  /* 0x000077701a1d7816 */ /* 0x040fe200000000ff */
[----:B------:R2:W-:Y:S01]  /*183b0*/  STG.E.U8 desc[UR8][R14.64], R53 ;  /* 0x000000350e007986 */ /* 0x0005e2000c101108 */
[C---:B------:R-:W-:Y:S02]  /*183c0*/  PRMT R43, R26.reuse, 0x7771, RZ ;  /* 0x000077711a2b7816 */ /* 0x040fe400000000ff */
[----:B------:R-:W-:Y:S01]  /*183d0*/  PRMT R39, R26, 0x7773, RZ ;  /* 0x000077731a277816 */ /* 0x000fe200000000ff */
[----:B0-----:R-:W-:Y:S01]  /*183e0*/  IMAD R23, R8, 0x4, R21 ;  /* 0x0000000408177824 */ /* 0x001fe200078e0215 */
[C---:B------:R-:W-:Y:S01]  /*183f0*/  IADD3 R10, P0, PT, R21.reuse, R146, RZ ;  /* 0x00000092150a7210 */ /* 0x040fe20007f1e0ff */
[----:B------:R0:W-:Y:S01]  /*18400*/  STG.E.U8 desc[UR8][R16.64], R51 ;  /* 0x0000003310007986 */ /* 0x0001e2000c101108 */
[----:B------:R-:W-:Y:S01]  /*18410*/  PRMT R41, R26, 0x7772, RZ ;  /* 0x000077721a297816 */ /* 0x000fe200000000ff */
[C---:B-1----:R-:W-:Y:S01]  /*18420*/  IMAD R13, R8.reuse, 0x8, R23 ;  /* 0x00000008080d7824 */ /* 0x042fe200078e0217 */
[----:B------:R-:W-:Y:S01]  /*18430*/  LEA.HI.X.SX32 R11, R21, R9, 0x1, P0 ;  /* 0x00000009150b7211 */ /* 0x000fe200000f0eff */
[----:B------:R-:W-:Y:S01]  /*18440*/  IMAD R12, R27, R8, RZ ;  /* 0x000000081b0c7224 */ /* 0x000fe200078e02ff */
[----:B------:R-:W-:Y:S01]  /*18450*/  IADD3 R20, P0, PT, R23, R146, RZ ;  /* 0x0000009217147210 */ /* 0x000fe20007f1e0ff */
[----:B--2---:R-:W-:Y:S01]  /*18460*/  IMAD R15, R8, 0x4, R13 ;  /* 0x00000004080f7824 */ /* 0x004fe200078e020d */
[----:B------:R1:W-:Y:S01]  /*18470*/  STG.E.U8 desc[UR8][R18.64], R25 ;  /* 0x0000001912007986 */ /* 0x0003e2000c101108 */
[----:B------:R-:W-:-:S02]  /*18480*/  LEA.HI R27, R228, 0x2c, RZ, 0x1a ;  /* 0x0000002ce41b7811 */ /* 0x000fc400078fd0ff */
[-C--:B------:R-:W-:Y:S01]  /*18490*/  LEA.HI.X.SX32 R21, R23, R9.reuse, 0x1, P0 ;  /* 0x0000000917157211 */ /* 0x080fe200000f0eff */
[----:B------:R2:W-:Y:S01]  /*184a0*/  STG.E.U8 desc[UR8][R10.64], R49 ;  /* 0x000000310a007986 */ /* 0x0005e2000c101108 */
[----:B0-----:R-:W-:Y:S01]  /*184b0*/  IADD3 R16, P0, PT, R13, R146, RZ ;  /* 0x000000920d107210 */ /* 0x001fe20007f1e0ff */
[----:B------:R-:W-:Y:S01]  /*184c0*/  IMAD R24, R27, R8, RZ ;  /* 0x000000081b187224 */ /* 0x000fe200078e02ff */
[CC--:B------:R-:W-:Y:S01]  /*184d0*/  IADD3 R22, P1, PT, R12.reuse, R146.reuse, RZ ;  /* 0x000000920c167210 */ /* 0x0c0fe20007f3e0ff */
[----:B------:R0:W-:Y:S01]  /*184e0*/  STG.E.U8 desc[UR8][R20.64], R47 ;  /* 0x0000002f14007986 */ /* 0x0001e2000c101108 */
[-C--:B------:R-:W-:Y:S02]  /*184f0*/  LEA.HI.X.SX32 R17, R13, R9.reuse, 0x1, P0 ;  /* 0x000000090d117211 */ /* 0x080fe400000f0eff */
[----:B------:R-:W-:Y:S01]  /*18500*/  LEA.HI.X.SX32 R23, R12, R9, 0x1, P1 ;  /* 0x000000090c177211 */ /* 0x000fe200008f0eff */
[----:B-1----:R-:W-:Y:S01]  /*18510*/  IMAD R25, R8, 0x4, R15 ;  /* 0x0000000408197824 */ /* 0x002fe200078e020f */
[----:B------:R-:W-:-:S02]  /*18520*/  IADD3 R18, P0, PT, R15, R146, RZ ;  /* 0x000000920f127210 */ /* 0x000fc40007f1e0ff */
[----:B------:R-:W-:Y:S01]  /*18530*/  LEA.HI R59, R228, 0x4c, RZ, 0x1a ;  /* 0x0000004ce43b7811 */ /* 0x000fe200078fd0ff */
[----:B------:R1:W-:Y:S01]  /*18540*/  STG.E.U8 desc[UR8][R22.64], R45 ;  /* 0x0000002d16007986 */ /* 0x0003e2000c101108 */
[-C--:B------:R-:W-:Y:S02]  /*18550*/  LEA.HI.X.SX32 R19, R15, R9.reuse, 0x1, P0 ;  /* 0x000000090f137211 */ /* 0x080fe400000f0eff */
[CC--:B--2---:R-:W-:Y:S01]  /*18560*/  IADD3 R10, P0, PT, R25.reuse, R146.reuse, RZ ;  /* 0x00000092190a7210 */ /* 0x0c4fe20007f1e0ff */
[----:B------:R-:W2:Y:S01]  /*18570*/  LDS.128 R12, [R202] ;  /* 0x00000000ca0c7984 */ /* 0x000ea20000000c00 */
[----:B0-----:R-:W-:Y:S02]  /*18580*/  IADD3 R20, P1, PT, R24, R146, RZ ;  /* 0x0000009218147210 */ /* 0x001fe40007f3e0ff */
[-C--:B------:R-:W-:Y:S01]  /*18590*/  LEA.HI.X.SX32 R11, R25, R9.reuse, 0x1, P0 ;  /* 0x00000009190b7211 */ /* 0x080fe200000f0eff */
[----:B------:R-:W-:Y:S01]  /*185a0*/  IMAD R25, R8, 0x8, R25 ;  /* 0x0000000808197824 */ /* 0x000fe200078e0219 */
[----:B------:R0:W-:Y:S01]  /*185b0*/  STG.E.U8 desc[UR8][R16.64], R29 ;  /* 0x0000001d10007986 */ /* 0x0001e2000c101108 */
[----:B------:R-:W-:-:S02]  /*185c0*/  LEA.HI.X.SX32 R21, R24, R9, 0x1, P1 ;  /* 0x0000000918157211 */ /* 0x000fc400008f0eff */
[----:B------:R-:W-:Y:S01]  /*185d0*/  IMAD R27, R8, 0x4, R25 ;  /* 0x00000004081b7824 */ /* 0x000fe200078e0219 */
[C---:B-1----:R-:W-:Y:S01]  /*185e0*/  LEA.HI R23, R228.reuse, 0x3c, RZ, 0x1a ;  /* 0x0000003ce4177811 */ /* 0x042fe200078fd0ff */
[----:B------:R1:W-:Y:S01]  /*185f0*/  STG.E.U8 desc[UR8][R18.64], R43 ;  /* 0x0000002b12007986 */ /* 0x0003e2000c101108 */
[----:B------:R-:W-:Y:S02]  /*18600*/  IADD3 R22, P0, PT, R25, R146, RZ ;  /* 0x0000009219167210 */ /* 0x000fe40007f1e0ff */
[----:B------:R-:W-:Y:S01]  /*18610*/  LEA.HI R61, R228, 0x1ac, RZ, 0x1a ;  /* 0x000001ace43d7811 */ /* 0x000fe200078fd0ff */
[----:B------:R-:W-:Y:S01]  /*18620*/  IMAD R26, R23, R8, RZ ;  /* 0x00000008171a7224 */ /* 0x000fe200078e02ff */
[----:B------:R-:W-:Y:S01]  /*18630*/  LEA.HI.X.SX32 R23, R25, R9, 0x1, P0 ;  /* 0x0000000919177211 */ /* 0x000fe200000f0eff */
[----:B------:R-:W-:Y:S01]  /*18640*/  STG.E.U8 desc[UR8][R10.64], R41 ;  /* 0x000000290a007986 */ /* 0x000fe2000c101108 */
[----:B0-----:R-:W-:Y:S01]  /*18650*/  IMAD R29, R8, 0x4, R27 ;  /* 0x00000004081d7824 */ /* 0x001fe200078e021b */
[----:B------:R-:W-:-:S02]  /*18660*/  IADD3 R16, P0, PT, R27, R146, RZ ;  /* 0x000000921b107210 */ /* 0x000fc40007f1e0ff */
[----:B------:R0:W-:Y:S01]  /*18670*/  STG.E.U8 desc[UR8][R20.64], R39 ;  /* 0x0000002714007986 */ /* 0x0001e2000c101108 */
[-C--:B------:R-:W-:Y:S02]  /*18680*/  IADD3 R24, P2, PT, R26, R146.reuse, RZ ;  /* 0x000000921a187210 */ /* 0x080fe40007f5e0ff */
[-C--:B-1----:R-:W-:Y:S01]  /*18690*/  IADD3 R18, P1, PT, R29, R146.reuse, RZ ;  /* 0x000000921d127210 */ /* 0x082fe20007f3e0ff */
[----:B------:R1:W-:Y:S01]  /*186a0*/  STG.E.U8 desc[UR8][R22.64], R37 ;  /* 0x0000002516007986 */ /* 0x0003e2000c101108 */
[-C--:B------:R-:W-:Y:S02]  /*186b0*/  LEA.HI.X.SX32 R17, R27, R9.reuse, 0x1, P0 ;  /* 0x000000091b117211 */ /* 0x080fe400000f0eff */
[-C--:B------:R-:W-:Y:S01]  /*186c0*/  LEA.HI.X.SX32 R19, R29, R9.reuse, 0x1, P1 ;  /* 0x000000091d137211 */ /* 0x080fe200008f0eff */
[----:B------:R-:W-:Y:S01]  /*186d0*/  IMAD R29, R8, 0x8, R29 ;  /* 0x00000008081d7824 */ /* 0x000fe200078e021d */
[-C--:B------:R-:W-:Y:S01]  /*186e0*/  LEA.HI.X.SX32 R25, R26, R9.reuse, 0x1, P2 ;  /* 0x000000091a197211 */ /* 0x080fe200010f0eff */
[----:B------:R-:W-:Y:S01]  /*186f0*/  STG.E.U8 desc[UR8][R16.64], R35 ;  /* 0x0000002310007986 */ /* 0x000fe2000c101108 */
[----:B------:R-:W-:Y:S01]  /*18700*/  LEA.HI R63, R228, 0x1bc, RZ, 0x1a ;  /* 0x000001bce43f7811 */ /* 0x000fe200078fd0ff */
[----:B0-----:R-:W-:Y:S01]  /*18710*/  IMAD R21, R8, 0x4, R29 ;  /* 0x0000000408157824 */ /* 0x001fe200078e021d */
[CC--:B------:R-:W-:Y:S01]  /*18720*/  IADD3 R10, P0, PT, R29.reuse, R146.reuse, RZ ;  /* 0x000000921d0a7210 */ /* 0x0c0fe20007f1e0ff */
[----:B------:R0:W-:Y:S01]  /*18730*/  STG.E.U8 desc[UR8][R18.64], R33 ;  /* 0x0000002112007986 */ /* 0x0001e2000c101108 */
[----:B------:R-:W-:Y:S01]  /*18740*/  LEA.HI R65, R228, 0x1cc, RZ, 0x1a ;  /* 0x000001cce4417811 */ /* 0x000fe200078fd0ff */
[----:B-1----:R-:W-:Y:S01]  /*18750*/  IMAD R23, R8, 0x4, R21 ;  /* 0x0000000408177824 */ /* 0x002fe200078e0215 */
[----:B------:R-:W-:Y:S01]  /*18760*/  LEA.HI.X.SX32 R11, R29, R9, 0x1, P0 ;  /* 0x000000091d0b7211 */ /* 0x000fe200000f0eff */
[----:B------:R1:W-:Y:S01]  /*18770*/  STG.E.U8 desc[UR8][R24.64], R31 ;  /* 0x0000001f18007986 */ /* 0x0003e2000c101108 */
[----:B------:R-:W-:Y:S01]  /*18780*/  IADD3 R20, P0, PT, R21, R146, RZ ;  /* 0x0000009215147210 */ /* 0x000fe20007f1e0ff */
[-C--:B------:R-:W-:Y:S01]  /*18790*/  IMAD R46, R63, R8.reuse, RZ ;  /* 0x000000083f2e7224 */ /* 0x080fe200078e02ff */
[C---:B--2---:R-:W-:Y:S01]  /*187a0*/  PRMT R49, R12.reuse, 0x7773, RZ ;  /* 0x000077730c317816 */ /* 0x044fe200000000ff */
[----:B------:R-:W-:Y:S01]  /*187b0*/  IMAD R48, R65, R8, RZ ;  /* 0x0000000841307224 */ /* 0x000fe200078e02ff */
[----:B------:R-:W-:-:S02]  /*187c0*/  PRMT R51, R12, 0x7772, RZ ;  /* 0x000077720c337816 */ /* 0x000fc400000000ff */
[C---:B------:R-:W-:Y:S02]  /*187d0*/  PRMT R53, R12.reuse, 0x7771, RZ ;  /* 0x000077710c357816 */ /* 0x040fe400000000ff */
[----:B------:R-:W-:Y:S02]  /*187e0*/  PRMT R55, R12, 0x7770, RZ ;  /* 0x000077700c377816 */ /* 0x000fe400000000ff */
[----:B------:R-:W-:Y:S02]  /*187f0*/  LEA.HI.X.SX32 R21, R21, R9, 0x1, P0 ;  /* 0x0000000915157211 */ /* 0x000fe400000f0eff */
[----:B------:R-:W-:Y:S01]  /*18800*/  IADD3 R12, P0, PT, R23, R146, RZ ;  /* 0x00000092170c7210 */ /* 0x000fe20007f1e0ff */
[----:B------:R2:W-:Y:S01]  /*18810*/  STG.E.U8 desc[UR8][R10.64], R55 ;  /* 0x000000370a007986 */ /* 0x0005e2000c101108 */
[C---:B------:R-:W-:Y:S02]  /*18820*/  PRMT R41, R13.reuse, 0x7773, RZ ;  /* 0x000077730d297816 */ /* 0x040fe400000000ff */
[C---:B------:R-:W-:Y:S01]  /*18830*/  PRMT R43, R13.reuse, 0x7772, RZ ;  /* 0x000077720d2b7816 */ /* 0x040fe200000000ff */
[----:B------:R3:W-:Y:S01]  /*18840*/  STG.E.U8 desc[UR8][R20.64], R53 ;  /* 0x0000003514007986 */ /* 0x0007e2000c101108 */
[----:B------:R-:W-:-:S02]  /*18850*/  PRMT R45, R13, 0x7771, RZ ;  /* 0x000077710d2d7816 */ /* 0x000fc400000000ff */
[----:B------:R-:W-:Y:S02]  /*18860*/  PRMT R47, R13, 0x7770, RZ ;  /* 0x000077700d2f7816 */ /* 0x000fe400000000ff */
[----:B------:R-:W-:Y:S01]  /*18870*/  LEA.HI.X.SX32 R13, R23, R9, 0x1, P0 ;  /* 0x00000009170d7211 */ /* 0x000fe200000f0eff */
[C---:B------:R-:W-:Y:S01]  /*18880*/  IMAD R23, R8.reuse, 0x8, R23 ;  /* 0x0000000808177824 */ /* 0x040fe200078e0217 */
[C---:B------:R-:W-:Y:S02]  /*18890*/  PRMT R27, R15.reuse, 0x7773, RZ ;  /* 0x000077730f1b7816 */ /* 0x040fe400000000ff */
[----:B------:R-:W-:Y:S01]  /*188a0*/  PRMT R29, R15, 0x7772, RZ ;  /* 0x000077720f1d7816 */ /* 0x000fe200000000ff */
[----:B0-----:R-:W-:Y:S01]  /*188b0*/  IMAD R19, R8, 0x4, R23 ;  /* 0x0000000408137824 */ /* 0x001fe200078e0217 */
[----:B------:R-:W-:Y:S01]  /*188c0*/  IADD3 R16, P0, PT, R23, R146, RZ ;  /* 0x0000009217107210 */ /* 0x000fe20007f1e0ff */
[----:B------:R0:W-:Y:S01]  /*188d0*/  STG.E.U8 desc[UR8][R12.64], R51 ;  /* 0x000000330c007986 */ /* 0x0001e2000c101108 */
[----:B-1----:R-:W-:-:S02]  /*188e0*/  PRMT R31, R15, 0x7771, RZ ;  /* 0x000077710f1f7816 */ /* 0x002fc400000000ff */
[----:B------:R-:W-:Y:S01]  /*188f0*/  PRMT R33, R15, 0x7770, RZ ;  /* 0x000077700f217816 */ /* 0x000fe200000000ff */
[----:B------:R-:W-:Y:S01]  /*18900*/  IMAD R15, R59, R8, RZ ;  /* 0x000000083b0f7224 */ /* 0x000fe200078e02ff */
[----:B------:R-:W-:Y:S01]  /*18910*/  LEA.HI.X.SX32 R17, R23, R9, 0x1, P0 ;  /* 0x0000000917117211 */ /* 0x000fe200000f0eff */
[----:B------:R-:W-:Y:S01]  /*18920*/  IMAD R23, R8, 0x4, R19 ;  /* 0x0000000408177824 */ /* 0x000fe200078e0213 */
[----:B--2---:R-:W-:Y:S02]  /*18930*/  IADD3 R10, P0, PT, R19, R146, RZ ;  /* 0x00000092130a7210 */ /* 0x004fe40007f1e0ff */
[C---:B------:R-:W-:Y:S02]  /*18940*/  PRMT R35, R14.reuse, 0x7773, RZ ;  /* 0x000077730e237816 */ /* 0x040fe400000000ff */
[C---:B------:R-:W-:Y:S02]  /*18950*/  PRMT R37, R14.reuse, 0x7772, RZ ;  /* 0x000077720e257816 */ /* 0x040fe400000000ff */
[----:B------:R-:W-:-:S02]  /*18960*/  PRMT R25, R14, 0x7771, RZ ;  /* 0x000077710e197816 */ /* 0x000fc400000000ff */
[----:B------:R-:W-:Y:S02]  /*18970*/  PRMT R39, R14, 0x7770, RZ ;  /* 0x000077700e277816 */ /* 0x000fe400000000ff */
[-C--:B------:R-:W-:Y:S02]  /*18980*/  LEA.HI.X.SX32 R11, R19, R9.reuse, 0x1, P0 ;  /* 0x00000009130b7211 */ /* 0x080fe400000f0eff */
[-C--:B------:R-:W-:Y:S02]  /*18990*/  IADD3 R14, P1, PT, R15, R146.reuse, RZ ;  /* 0x000000920f0e7210 */ /* 0x080fe40007f3e0ff */
[----:B------:R-:W-:Y:S02]  /*189a0*/  IADD3 R18, P0, PT, R23, R146, RZ ;  /* 0x0000009217127210 */ /* 0x000fe40007f1e0ff */
[-C--:B------:R-:W-:Y:S02]  /*189b0*/  LEA.HI.X.SX32 R15, R15, R9.reuse, 0x1, P1 ;  /* 0x000000090f0f7211 */ /* 0x080fe400008f0eff */
[----:B------:R-:W-:Y:S01]  /*189c0*/  LEA.HI.X.SX32 R19, R23, R9, 0x1, P0 ;  /* 0x0000000917137211 */ /* 0x000fe200000f0eff */
[----:B------:R-:W-:Y:S01]  /*189d0*/  IMAD R23, R8, 0x8, R23 ;  /* 0x0000000808177824 */ /* 0x000fe200078e0217 */
[C---:B------:R-:W-:Y:S01]  /*189e0*/  LEA.HI R59, R228.reuse, 0x5c, RZ, 0x1a ;  /* 0x0000005ce43b7811 */ /* 0x040fe200078fd0ff */
[----:B------:R1:W-:Y:S01]  /*189f0*/  STG.E.U8 desc[UR8][R14.64], R49 ;  /* 0x000000310e007986 */ /* 0x0003e2000c101108 */
[----:B---3--:R-:W-:Y:S01]  /*18a00*/  LEA.HI R53, R228, 0xdc, RZ, 0x1a ;  /* 0x000000dce4357811 */ /* 0x008fe200078fd0ff */
[----:B------:R-:W-:Y:S01]  /*18a10*/  IMAD R21, R8, 0x4, R23 ;  /* 0x0000000408157824 */ /* 0x000fe200078e0217 */
[C---:B------:R-:W-:Y:S01]  /*18a20*/  LEA.HI R55, R228.reuse, 0xfc, RZ, 0x1a ;  /* 0x000000fce4377811 */ /* 0x040fe200078fd0ff */
[----:B------:R2:W-:Y:S01]  /*18a30*/  STG.E.U8 desc[UR8][R16.64], R47 ;  /* 0x0000002f10007986 */ /* 0x0005e2000c101108 */
[----:B------:R-:W-:Y:S01]  /*18a40*/  IMAD R20, R59, R8, RZ ;  /* 0x000000083b147224 */ /* 0x000fe200078e02ff */
[----:B------:R-:W-:-:S02]  /*18a50*/  LEA.HI R59, R228, 0x13c, RZ, 0x1a ;  /* 0x0000013ce43b7811 */ /* 0x000fc400078fd0ff */
[----:B------:R3:W-:Y:S01]  /*18a60*/  STG.E.U8 desc[UR8][R10.64], R45 ;  /* 0x0000002d0a007986 */ /* 0x0007e2000c101108 */
[----:B------:R-:W-:Y:S02]  /*18a70*/  LEA.HI R67, R228, 0x1dc, RZ, 0x1a ;  /* 0x000001dce4437811 */ /* 0x000fe400078fd0ff */
[CC--:B0-----:R-:W-:Y:S01]  /*18a80*/  IADD3 R12, P1, PT, R20.reuse, R146.reuse, RZ ;  /* 0x00000092140c7210 */ /* 0x0c1fe20007f3e0ff */
[----:B------:R0:W-:Y:S01]  /*18a90*/  STG.E.U8 desc[UR8][R18.64], R43 ;  /* 0x0000002b12007986 */ /* 0x0001e2000c101108 */
[----:B-1----:R-:W-:Y:S01]  /*18aa0*/  IADD3 R14, P0, PT, R23, R146, RZ ;  /* 0x00000092170e7210 */ /* 0x002fe20007f1e0ff */
[----:B------:R-:W-:Y:S01]  /*18ab0*/  IMAD R50, R67, R8, RZ ;  /* 0x0000000843327224 */ /* 0x000fe200078e02ff */
[-C--:B------:R-:W-:Y:S02]  /*18ac0*/  LEA.HI.X.SX32 R13, R20, R9.reuse, 0x1, P1 ;  /* 0x00000009140d7211 */ /* 0x080fe400008f0eff */
[----:B------:R-:W-:Y:S01]  /*18ad0*/  LEA.HI.X.SX32 R15, R23, R9, 0x1, P0 ;  /* 0x00000009170f7211 */ /* 0x000fe200000f0eff */
[----:B------:R-:W-:Y:S01]  /*18ae0*/  IMAD R23, R8, 0x4, R21 ;  /* 0x0000000408177824 */ /* 0x000fe200078e0215 */
[----:B--2---:R-:W-:Y:S01]  /*18af0*/  IADD3 R16, P0, PT, R21, R146, RZ ;  /* 0x0000009215107210 */ /* 0x004fe20007f1e0ff */
[----:B------:R1:W-:Y:S01]  /*18b00*/  STG.E.U8 desc[UR8][R12.64], R41 ;  /* 0x000000290c007986 */ /* 0x0003e2000c101108 */
[----:B------:R-:W-:-:S02]  /*18b10*/  LEA.HI R49, R228, 0x6c, RZ, 0x1a ;  /* 0x0000006ce4317811 */ /* 0x000fc400078fd0ff */
[-C--:B------:R-:W-:Y:S01]  /*18b20*/  LEA.HI.X.SX32 R17, R21, R9.reuse, 0x1, P0 ;  /* 0x0000000915117211 */ /* 0x080fe200000f0eff */
[----:B------:R2:W-:Y:S01]  /*18b30*/  STG.E.U8 desc[UR8][R14.64], R39 ;  /* 0x000000270e007986 */ /* 0x0005e2000c101108 */
[----:B---3--:R-:W-:Y:S01]  /*18b40*/  IADD3 R10, P0, PT, R23, R146, RZ ;  /* 0x00000092170a7210 */ /* 0x008fe20007f1e0ff */
[----:B------:R-:W-:Y:S01]  /*18b50*/  IMAD R20, R49, R8, RZ ;  /* 0x0000000831147224 */ /* 0x000fe200078e02ff */
[----:B------:R-:W-:Y:S01]  /*18b60*/  LEA.HI R21, R228, 0x7c, RZ, 0x1a ;  /* 0x0000007ce4157811 */ /* 0x000fe200078fd0ff */
[----:B------:R3:W-:Y:S01]  /*18b70*/  STG.E.U8 desc[UR8][R16.64], R25 ;  /* 0x0000001910007986 */ /* 0x0007e2000c101108 */
[-C--:B------:R-:W-:Y:S01]  /*18b80*/  LEA.HI.X.SX32 R11, R23, R9.reuse, 0x1, P0 ;  /* 0x00000009170b7211 */ /* 0x080fe200000f0eff */
[----:B------:R-:W-:Y:S01]  /*18b90*/  IMAD R23, R8, 0x8, R23 ;  /* 0x0000000808177824 */ /* 0x000fe200078e0217 */
[----:B0-----:R-:W-:Y:S01]  /*18ba0*/  IADD3 R18, P1, PT, R20, R146, RZ ;  /* 0x0000009214127210 */ /* 0x001fe20007f3e0ff */
[----:B------:R-:W-:Y:S01]  /*18bb0*/  IMAD R22, R21, R8, RZ ;  /* 0x0000000815167224 */ /* 0x000fe200078e02ff */
[----:B------:R-:W-:Y:S01]  /*18bc0*/  LEA.HI R49, R228, 0x8c, RZ, 0x1a ;  /* 0x0000008ce4317811 */ /* 0x000fe200078fd0ff */
[----:B------:R-:W-:Y:S01]  /*18bd0*/  IMAD R21, R8, 0x4, R23 ;  /* 0x0000000408157824 */ /* 0x000fe200078e0217 */
[----:B-1----:R-:W-:Y:S01]  /*18be0*/  IADD3 R12, P0, PT, R23, R146, RZ ;  /* 0x00000092170c7210 */ /* 0x002fe20007f1e0ff */
[----:B------:R0:W-:Y:S01]  /*18bf0*/  STG.E.U8 desc[UR8][R10.64], R37 ;  /* 0x000000250a007986 */ /* 0x0001e2000c101108 */
[----:B------:R-:W-:-:S02]  /*18c00*/  LEA.HI.X.SX32 R19, R20, R9, 0x1, P1 ;  /* 0x0000000914137211 */ /* 0x000fc400008f0eff */
[-C--:B------:R-:W-:Y:S01]  /*18c10*/  LEA.HI.X.SX32 R13, R23, R9.reuse, 0x1, P0 ;  /* 0x00000009170d7211 */ /* 0x080fe200000f0eff */
[----:B------:R-:W-:Y:S01]  /*18c20*/  IMAD R23, R8, 0x4, R21 ;  /* 0x0000000408177824 */ /* 0x000fe200078e0215 */
[-C--:B--2---:R-:W-:Y:S01]  /*18c30*/  IADD3 R14, P0, PT, R21, R146.reuse, RZ ;  /* 0x00000092150e7210 */ /* 0x084fe20007f1e0ff */
[----:B------:R1:W-:Y:S01]  /*18c40*/  STG.E.U8 desc[UR8][R18.64], R35 ;  /* 0x0000002312007986 */ /* 0x0003e2000c101108 */
[-C--:B------:R-:W-:Y:S01]  /*18c50*/  IADD3 R20, P2, PT, R22, R146.reuse, RZ ;  /* 0x0000009216147210 */ /* 0x080fe20007f5e0ff */
[----:B---3--:R-:W-:Y:S01]  /*18c60*/  IMAD R25, R8, 0x8, R23 ;  /* 0x0000000808197824 */ /* 0x008fe200078e0217 */
[-C--:B------:R-:W-:Y:S01]  /*18c70*/  IADD3 R16, P1, PT, R23, R146.reuse, RZ ;  /* 0x0000009217107210 */ /* 0x080fe20007f3e0ff */
[----:B------:R2:W-:Y:S01]  /*18c80*/  STG.E.U8 desc[UR8][R12.64], R33 ;  /* 0x000000210c007986 */ /* 0x0005e2000c101108 */
[----:B------:R-:W-:Y:S02]  /*18c90*/  LEA.HI.X.SX32 R15, R21, R9, 0x1, P0 ;  /* 0x00000009150f7211 */ /* 0x000fe400000f0eff */
[----:B0-----:R-:W-:-:S02]  /*18ca0*/  IADD3 R10, P0, PT, R25, R146, RZ ;  /* 0x00000092190a7210 */ /* 0x001fc40007f1e0ff */
[-C--:B------:R-:W-:Y:S01]  /*18cb0*/  LEA.HI.X.SX32 R17, R23, R9.reuse, 0x1, P1 ;  /* 0x0000000917117211 */ /* 0x080fe200008f0eff */
[----:B------:R0:W-:Y:S01]  /*18cc0*/  STG.E.U8 desc[UR8][R14.64], R31 ;  /* 0x0000001f0e007986 */ /* 0x0001e2000c101108 */
[-C--:B------:R-:W-:Y:S02]  /*18cd0*/  LEA.HI.X.SX32 R21, R22, R9.reuse, 0x1, P2 ;  /* 0x0000000916157211 */ /* 0x080fe400010f0eff */
[-C--:B------:R-:W-:Y:S01]  /*18ce0*/  LEA.HI.X.SX32 R11, R25, R9.reuse, 0x1, P0 ;  /* 0x00000009190b7211 */ /* 0x080fe200000f0eff */
[----:B------:R3:W-:Y:S01]  /*18cf0*/  STG.E.U8 desc[UR8][R16.64], R29 ;  /* 0x0000001d10007986 */ /* 0x0007e2000c101108 */
[C---:B-1----:R-:W-:Y:S02]  /*18d00*/  LEA.HI R19, R228.reuse, 0x9c, RZ, 0x1a ;  /* 0x0000009ce4137811 */ /* 0x042fe400078fd0ff */
[C---:B------:R-:W-:Y:S01]  /*18d10*/  LEA.HI R23, R228.reuse, 0xbc, RZ, 0x1a ;  /* 0x000000bce4177811 */ /* 0x040fe200078fd0ff */
[----:B------:R1:W-:Y:S01]  /*18d20*/  STG.E.U8 desc[UR8][R20.64], R27 ;  /* 0x0000001b14007986 */ /* 0x0003e2000c101108 */
[C---:B------:R-:W-:Y:S01]  /*18d30*/  LEA.HI R45, R228.reuse, 0xcc, RZ, 0x1a ;  /* 0x000000cce42d7811 */ /* 0x040fe200078fd0ff */
[-C--:B--2---:R-:W-:Y:S01]  /*18d40*/  IMAD R12, R19, R8.reuse, RZ ;  /* 0x00000008130c7224 */ /* 0x084fe200078e02ff */
[C---:B------:R-:W-:Y:S01]  /*18d50*/  LEA.HI R69, R228.reuse, 0x1ec, RZ, 0x1a ;  /* 0x000001ece4457811 */ /* 0x040fe200078fd0ff */
[----:B------:R2:W-:Y:S01]  /*18d60*/  STG.E.U8 desc[UR8][R10.64], R57 ;  /* 0x000000390a007986 */ /* 0x0005e2000c101108 */
[-C--:B------:R-:W-:Y:S01]  /*18d70*/  IMAD R19, R53, R8.reuse, RZ ;  /* 0x0000000835137224 */ /* 0x080fe200078e02ff */
[C---:B0-----:R-:W-:Y:S01]  /*18d80*/  LEA.HI R31, R228.reuse, 0xec, RZ, 0x1a ;  /* 0x000000ece41f7811 */ /* 0x041fe200078fd0ff */
[-C--:B------:R-:W-:Y:S01]  /*18d90*/  IMAD R15, R23, R8.reuse, RZ ;  /* 0x00000008170f7224 */ /* 0x080fe200078e02ff */
[C---:B---3--:R-:W-:Y:S01]  /*18da0*/  LEA.HI R29, R228.reuse, 0x10c, RZ, 0x1a ;  /* 0x0000010ce41d7811 */ /* 0x048fe200078fd0ff */
[-C--:B------:R-:W-:Y:S01]  /*18db0*/  IMAD R23, R55, R8.reuse, RZ ;  /* 0x0000000837177224 */ /* 0x080fe200078e02ff */
[C---:B------:R-:W-:Y:S01]  /*18dc0*/  LEA.HI R71, R228.reuse, 0x1fc, RZ, 0x1a ;  /* 0x000001fce4477811 */ /* 0x040fe200078fd0ff */
[-C--:B------:R-:W-:Y:S01]  /*18dd0*/  IMAD R17, R45, R8.reuse, RZ ;  /* 0x000000082d117224 */ /* 0x080fe200078e02ff */
[C---:B------:R-:W-:Y:S01]  /*18de0*/  LEA.HI R13, R228.reuse, 0xac, RZ, 0x1a ;  /* 0x000000ace40d7811 */ /* 0x040fe200078fd0ff */
[-C--:B-1----:R-:W-:Y:S01]  /*18df0*/  IMAD R21, R31, R8.reuse, RZ ;  /* 0x000000081f157224 */ /* 0x082fe200078e02ff */
[C---:B------:R-:W-:Y:S01]  /*18e00*/  LEA.HI R33, R228.reuse, 0x14c, RZ, 0x1a ;  /* 0x0000014ce4217811 */ /* 0x040fe200078fd0ff */
[-C--:B------:R-:W-:Y:S01]  /*18e10*/  IMAD R31, R59, R8.reuse, RZ ;  /* 0x000000083b1f7224 */ /* 0x080fe200078e02ff */
[----:B--2---:R-:W-:Y:S01]  /*18e20*/  LEA.HI R57, R228, 0x12c, RZ, 0x1a ;  /* 0x0000012ce4397811 */ /* 0x004fe200078fd0ff */
[----:B------:R-:W-:Y:S01]  /*18e30*/  IMAD R11, R8, 0x4, R25 ;  /* 0x00000004080b7824 */ /* 0x000fe200078e0219 */
[----:B------:R-:W-:Y:S01]  /*18e40*/  LEA.HI R35, R228, 0x15c, RZ, 0x1a ;  /* 0x0000015ce4237811 */ /* 0x000fe200078fd0ff */
[----:B------:R-:W-:Y:S01]  /*18e50*/  IMAD R10, R49, R8, RZ ;  /* 0x00000008310a7224 */ /* 0x000fe200078e02ff */
[-C--:B------:R-:W-:Y:S01]  /*18e60*/  IADD3 R148, P3, PT, R12, R146.reuse, RZ ;  /* 0x000000920c947210 */ /* 0x080fe20007f7e0ff */
[----:B------:R-:W-:Y:S01]  /*18e70*/  IMAD R47, R8, 0x4, R11 ;  /* 0x00000004082f7824 */ /* 0x000fe200078e020b */
[----:B------:R-:W-:Y:S01]  /*18e80*/  IADD3 R152, P5, PT, R15, R146, RZ ;  /* 0x000000920f987210 */ /* 0x000fe20007fbe0ff */
[----:B------:R-:W-:Y:S01]  /*18e90*/  IMAD R25, R29, R8, RZ ;  /* 0x000000081d197224 */ /* 0x000fe200078e02ff */
[----:B------:R-:W-:Y:S01]  /*18ea0*/  IADD3 R196, P2, PT, R10, R146, RZ ;  /* 0x000000920ac47210 */ /* 0x000fe20007f5e0ff */
[----:B------:R-:W-:Y:S01]  /*18eb0*/  IMAD R49, R8, 0x8, R47 ;  /* 0x0000000808317824 */ /* 0x000fe200078e022f */
[-C--:B------:R-:W-:Y:S01]  /*18ec0*/  LEA.HI.X.SX32 R149, R12, R9.reuse, 0x1, P3 ;  /* 0x000000090c957211 */ /* 0x080fe200018f0eff */
[----:B------:R-:W-:Y:S01]  /*18ed0*/  IMAD R29, R57, R8, RZ ;  /* 0x00000008391d7224 */ /* 0x000fe200078e02ff */
[-C--:B------:R-:W-:Y:S01]  /*18ee0*/  LEA.HI.X.SX32 R197, R10, R9.reuse, 0x1, P2 ;  /* 0x000000090ac57211 */ /* 0x080fe200010f0eff */
[C---:B------:R-:W-:Y:S01]  /*18ef0*/  IMAD R51, R8.reuse, 0x4, R49 ;  /* 0x0000000408337824 */ /* 0x040fe200078e0231 */
[----:B------:R-:W-:Y:S01]  /*18f00*/  IADD3 R158, P2, PT, R21, R146, RZ ;  /* 0x00000092159e7210 */ /* 0x000fe20007f5e0ff */
[----:B------:R-:W-:Y:S01]  /*18f10*/  IMAD R45, R61, R8, RZ ;  /* 0x000000083d2d7224 */ /* 0x000fe200078e02ff */
[----:B------:R-:W-:Y:S01]  /*18f20*/  IADD3 R12, P3, PT, R23, R146, RZ ;  /* 0x00000092170c7210 */ /* 0x000fe20007f7e0ff */
[C---:B------:R-:W-:Y:S01]  /*18f30*/  IMAD R53, R8.reuse, 0x4, R51 ;  /* 0x0000000408357824 */ /* 0x040fe200078e0233 */
[-C--:B------:R-:W-:Y:S01]  /*18f40*/  LEA.HI.X.SX32 R159, R21, R9.reuse, 0x1, P2 ;  /* 0x00000009159f7211 */ /* 0x080fe200010f0eff */
[-C--:B------:R-:W-:Y:S01]  /*18f50*/  IMAD R52, R69, R8.reuse, RZ ;  /* 0x0000000845347224 */ /* 0x080fe200078e02ff */
[-C--:B------:R-:W-:Y:S01]  /*18f60*/  LEA.HI.X.SX32 R153, R15, R9.reuse, 0x1, P5 ;  /* 0x000000090f997211 */ /* 0x080fe200028f0eff */
[----:B------:R-:W-:Y:S01]  /*18f70*/  IMAD R55, R8, 0x8, R53 ;  /* 0x0000000808377824 */ /* 0x000fe200078e0235 */
[----:B------:R-:W-:Y:S01]  /*18f80*/  LEA.HI R43, R228, 0x19c, RZ, 0x1a ;  /* 0x0000019ce42b7811 */ /* 0x000fe200078fd0ff */
[----:B------:R-:W-:Y:S01]  /*18f90*/  IMAD R54, R71, R8, RZ ;  /* 0x0000000847367224 */ /* 0x000fe200078e02ff */
[----:B------:R-:W-:Y:S01]  /*18fa0*/  IADD3 R156, P1, PT, R19, R146, RZ ;  /* 0x00000092139c7210 */ /* 0x000fe20007f3e0ff */
[----:B------:R-:W-:Y:S01]  /*18fb0*/  IMAD R57, R8, 0x4, R55 ;  /* 0x0000000408397824 */ /* 0x000fe200078e0237 */
[----:B------:R-:W-:Y:S01]  /*18fc0*/  LEA.HI R41, R228, 0x18c, RZ, 0x1a ;  /* 0x0000018ce4297811 */ /* 0x000fe200078fd0ff */
[----:B------:R-:W-:Y:S01]  /*18fd0*/  IMAD R13, R13, R8, RZ ;  /* 0x000000080d0d7224 */ /* 0x000fe200078e02ff */
[-C--:B------:R-:W-:Y:S01]  /*18fe0*/  LEA.HI.X.SX32 R157, R19, R9.reuse, 0x1, P1 ;  /* 0x00000009139d7211 */ /* 0x080fe200008f0eff */
[C---:B------:R-:W-:Y:S01]  /*18ff0*/  IMAD R59, R8.reuse, 0x4, R57 ;  /* 0x00000004083b7824 */ /* 0x040fe200078e0239 */
[----:B------:R-:W-:Y:S01]  /*19000*/  IADD3 R20, P1, PT, R31, R146, RZ ;  /* 0x000000921f147210 */ /* 0x000fe20007f3e0ff */
[----:B------:R-:W-:Y:S01]  /*19010*/  IMAD R33, R33, R8, RZ ;  /* 0x0000000821217224 */ /* 0x000fe200078e02ff */
[-C--:B------:R-:W-:Y:S01]  /*19020*/  IADD3 R150, P4, PT, R13, R146.reuse, RZ ;  /* 0x000000920d967210 */ /* 0x080fe20007f9e0ff */
[C---:B------:R-:W-:Y:S01]  /*19030*/  IMAD R61, R8.reuse, 0x8, R59 ;  /* 0x00000008083d7824 */ /* 0x040fe200078e023b */
[----:B------:R-:W-:Y:S01]  /*19040*/  IADD3 R154, P0, PT, R17, R146, RZ ;  /* 0x00000092119a7210 */ /* 0x000fe20007f1e0ff */
[----:B------:R-:W-:Y:S01]  /*19050*/  IMAD R35, R35, R8, RZ ;  /* 0x0000000823237224 */ /* 0x000fe200078e02ff */
[----:B------:R-:W-:Y:S01]  /*19060*/  IADD3 R22, P2, PT, R33, R146, RZ ;  /* 0x0000009221167210 */ /* 0x000fe20007f5e0ff */
[C---:B------:R-:W-:Y:S01]  /*19070*/  IMAD R63, R8.reuse, 0x4, R61 ;  /* 0x00000004083f7824 */ /* 0x040fe200078e023d */
[-C--:B------:R-:W-:Y:S01]  /*19080*/  LEA.HI.X.SX32 R151, R13, R9.reuse, 0x1, P4 ;  /* 0x000000090d977211 */ /* 0x080fe200020f0eff */
[----:B------:R-:W-:Y:S01]  /*19090*/  IMAD R43, R43, R8, RZ ;  /* 0x000000082b2b7224 */ /* 0x000fe200078e02ff */
[----:B------:R-:W-:Y:S01]  /*190a0*/  IADD3 R14, P4, PT, R25, R146, RZ ;  /* 0x00000092190e7210 */ /* 0x000fe20007f9e0ff */
[C---:B------:R-:W-:Y:S01]  /*190b0*/  IMAD R65, R8.reuse, 0x4, R63 ;  /* 0x0000000408417824 */ /* 0x040fe200078e023f */
[-C--:B------:R-:W-:Y:S01]  /*190c0*/  LEA.HI.X.SX32 R13, R23, R9.reuse, 0x1, P3 ;  /* 0x00000009170d7211 */ /* 0x080fe200018f0eff */
[----:B------:R-:W-:Y:S01]  /*190d0*/  IMAD R41, R41, R8, RZ ;  /* 0x0000000829297224 */ /* 0x000fe200078e02ff */
[----:B------:R-:W-:Y:S01]  /*190e0*/  IADD3 R24, P3, PT, R35, R146, RZ ;  /* 0x0000009223187210 */ /* 0x000fe20007f7e0ff */
[----:B------:R-:W-:Y:S01]  /*190f0*/  IMAD R67, R8, 0x8, R65 ;  /* 0x0000000808437824 */ /* 0x000fe200078e0241 */
[----:B------:R-:W-:-:S02]  /*19100*/  LEA.HI.X.SX32 R23, R33, R9, 0x1, P2 ;  /* 0x0000000921177211 */ /* 0x000fc400010f0eff */
[-C--:B------:R-:W-:Y:S01]  /*19110*/  IADD3 R34, P2, PT, R45, R146.reuse, RZ ;  /* 0x000000922d227210 */ /* 0x080fe20007f5e0ff */
[C---:B------:R-:W-:Y:S01]  /*19120*/  IMAD R69, R8.reuse, 0x4, R67 ;  /* 0x0000000408457824 */ /* 0x040fe200078e0243 */
[-C--:B------:R-:W-:Y:S02]  /*19130*/  LEA.HI.X.SX32 R15, R25, R9.reuse, 0x1, P4 ;  /* 0x00000009190f7211 */ /* 0x080fe400020f0eff */
[-C--:B------:R-:W-:Y:S01]  /*19140*/  LEA.HI.X.SX32 R25, R35, R9.reuse, 0x1, P3 ;  /* 0x0000000923197211 */ /* 0x080fe200018f0eff */
[C---:B------:R-:W-:Y:S01]  /*19150*/  IMAD R71, R8.reuse, 0x4, R69 ;  /* 0x0000000408477824 */ /* 0x040fe200078e0245 */
[-C--:B------:R-:W-:Y:S02]  /*19160*/  LEA.HI.X.SX32 R35, R45, R9.reuse, 0x1, P2 ;  /* 0x000000092d237211 */ /* 0x080fe400010f0eff */
[----:B------:R-:W-:Y:S01]  /*19170*/  IADD3 R198, P2, PT, R11, R146, RZ ;  /* 0x000000920bc67210 */ /* 0x000fe20007f5e0ff */
[----:B------:R-:W-:Y:S01]  /*19180*/  IMAD R73, R8, 0x8, R71 ;  /* 0x0000000808497824 */ /* 0x000fe200078e0247 */
[----:B------:R-:W-:-:S02]  /*19190*/  LEA.HI.X.SX32 R21, R31, R9, 0x1, P1 ;  /* 0x000000091f157211 */ /* 0x000fc400008f0eff */
[-C--:B------:R-:W-:Y:S01]  /*191a0*/  LEA.HI.X.SX32 R199, R11, R9.reuse, 0x1, P2 ;  /* 0x000000090bc77211 */ /* 0x080fe200010f0eff */
[C---:B------:R-:W-:Y:S01]  /*191b0*/  IMAD R75, R8.reuse, 0x4, R73 ;  /* 0x00000004084b7824 */ /* 0x040fe200078e0249 */
[-C--:B------:R-:W-:Y:S02]  /*191c0*/  LEA.HI.X.SX32 R155, R17, R9.reuse, 0x1, P0 ;  /* 0x00000009119b7211 */ /* 0x080fe400000f0eff */
[-C--:B------:R-:W-:Y:S01]  /*191d0*/  IADD3 R32, P1, PT, R43, R146.reuse, RZ ;  /* 0x000000922b207210 */ /* 0x080fe20007f3e0ff */
[C---:B------:R-:W-:Y:S01]  /*191e0*/  IMAD R77, R8.reuse, 0x4, R75 ;  /* 0x00000004084d7824 */ /* 0x040fe200078e024b */
[----:B------:R-:W-:Y:S01]  /*191f0*/  IADD3 R18, P0, PT, R29, R146, RZ ;  /* 0x000000921d127210 */ /* 0x000fe20007f1e0ff */
[----:B------:R-:W-:Y:S01]  /*19200*/  STG.E.U8 desc[UR8][R198.64], R214 ;  /* 0x000000d6c6007986 */ /* 0x000fe2000c101108 */
[-C--:B------:R-:W-:Y:S01]  /*19210*/  LEA.HI.X.SX32 R33, R43, R9.reuse, 0x1, P1 ;  /* 0x000000092b217211 */ /* 0x080fe200008f0eff */
[----:B------:R-:W-:Y:S01]  /*19220*/  IMAD R79, R8, 0x8, R77 ;  /* 0x00000008084f7824 */ /* 0x000fe200078e024d */
[----:B------:R-:W-:-:S02]  /*19230*/  LEA.HI.X.SX32 R19, R29, R9, 0x1, P0 ;  /* 0x000000091d137211 */ /* 0x000fc400000f0eff */
[-C--:B------:R-:W-:Y:S01]  /*19240*/  IADD3 R44, P1, PT, R54, R146.reuse, RZ ;  /* 0x00000092362c7210 */ /* 0x080fe20007f3e0ff */
[C---:B------:R-:W-:Y:S01]  /*19250*/  IMAD R81, R8.reuse, 0x4, R79 ;  /* 0x0000000408517824 */ /* 0x040fe200078e024f */
[-C--:B------:R-:W-:Y:S02]  /*19260*/  IADD3 R30, P0, PT, R41, R146.reuse, RZ ;  /* 0x00000092291e7210 */ /* 0x080fe40007f1e0ff */
[-C--:B------:R-:W-:Y:S01]  /*19270*/  IADD3 R162, P2, PT, R51, R146.reuse, RZ ;  /* 0x0000009233a27210 */ /* 0x080fe20007f5e0ff */
[----:B------:R-:W-:Y:S01]  /*19280*/  IMAD R83, R8, 0x4, R81 ;  /* 0x0000000408537824 */ /* 0x000fe200078e0251 */
[-C--:B------:R-:W-:Y:S02]  /*19290*/  LEA.HI.X.SX32 R45, R54, R9.reuse, 0x1, P1 ;  /* 0x00000009362d7211 */ /* 0x080fe400008f0eff */
[----:B------:R-:W-:Y:S01]  /*192a0*/  LEA.HI.X.SX32 R31, R41, R9, 0x1, P0 ;  /* 0x00000009291f7211 */ /* 0x000fe200000f0eff */
[----:B------:R-:W-:Y:S01]  /*192b0*/  IMAD R85, R8, 0x8, R83 ;  /* 0x0000000808557824 */ /* 0x000fe200078e0253 */
[----:B------:R-:W-:-:S02]  /*192c0*/  IADD3 R160, P1, PT, R49, R146, RZ ;  /* 0x0000009231a07210 */ /* 0x000fc40007f3e0ff */
[-C--:B------:R-:W-:Y:S01]  /*192d0*/  IADD3 R42, P0, PT, R52, R146.reuse, RZ ;  /* 0x00000092342a7210 */ /* 0x080fe20007f1e0ff */
[C---:B------:R-:W-:Y:S01]  /*192e0*/  IMAD R87, R8.reuse, 0x4, R85 ;  /* 0x0000000408577824 */ /* 0x040fe200078e0255 */
[-C--:B------:R-:W-:Y:S02]  /*192f0*/  LEA.HI.X.SX32 R163, R51, R9.reuse, 0x1, P2 ;  /* 0x0000000933a37211 */ /* 0x080fe400010f0eff */
[-C--:B------:R-:W-:Y:S01]  /*19300*/  IADD3 R168, P2, PT, R57, R146.reuse, RZ ;  /* 0x0000009239a87210 */ /* 0x080fe20007f5e0ff */
[----:B------:R-:W-:Y:S01]  /*19310*/  IMAD R89, R8, 0x4, R87 ;  /* 0x0000000408597824 */ /* 0x000fe200078e0257 */
[-C--:B------:R-:W-:Y:S02]  /*19320*/  LEA.HI.X.SX32 R161, R49, R9.reuse, 0x1, P1 ;  /* 0x0000000931a17211 */ /* 0x080fe400008f0eff */
[----:B------:R-:W-:Y:S01]  /*19330*/  LEA.HI.X.SX32 R43, R52, R9, 0x1, P0 ;  /* 0x00000009342b7211 */ /* 0x000fe200000f0eff */
[----:B------:R-:W-:Y:S01]  /*19340*/  IMAD R91, R8, 0x8, R89 ;  /* 0x00000008085b7824 */ /* 0x000fe200078e0259 */
[----:B------:R-:W-:-:S02]  /*19350*/  IADD3 R166, P1, PT, R55, R146, RZ ;  /* 0x0000009237a67210 */ /* 0x000fc40007f3e0ff */
[----:B------:R-:W-:Y:S01]  /*19360*/  LEA.HI R27, R228, 0x11c, RZ, 0x1a ;  /* 0x0000011ce41b7811 */ /* 0x000fe200078fd0ff */
[C---:B------:R-:W-:Y:S01]  /*19370*/  IMAD R93, R8.reuse, 0x4, R91 ;  /* 0x00000004085d7824 */ /* 0x040fe200078e025b */
[----:B------:R-:W-:Y:S02]  /*19380*/  IADD3 R200, P0, PT, R47, R146, RZ ;  /* 0x000000922fc87210 */ /* 0x000fe40007f1e0ff */
[-C--:B------:R-:W-:Y:S01]  /*19390*/  LEA.HI.X.SX32 R169, R57, R9.reuse, 0x1, P2 ;  /* 0x0000000939a97211 */ /* 0x080fe200010f0eff */
[----:B------:R-:W-:Y:S01]  /*193a0*/  IMAD R95, R8, 0x4, R93 ;  /* 0x00000004085f7824 */ /* 0x000fe200078e025d */
[----:B------:R-:W-:Y:S01]  /*193b0*/  LEA.HI R37, R228, 0x16c, RZ, 0x1a ;  /* 0x0000016ce4257811 */ /* 0x000fe200078fd0ff */
[----:B------:R-:W-:Y:S01]  /*193c0*/  IMAD R27, R27, R8, RZ ;  /* 0x000000081b1b7224 */ /* 0x000fe200078e02ff */
[----:B------:R-:W-:Y:S01]  /*193d0*/  IADD3 R174, P2, PT, R63, R146, RZ ;  /* 0x000000923fae7210 */ /* 0x000fe20007f5e0ff */
[C---:B------:R-:W-:Y:S01]  /*193e0*/  IMAD R11, R8.reuse, 0x8, R95 ;  /* 0x00000008080b7824 */ /* 0x040fe200078e025f */
[-C--:B------:R-:W-:Y:S01]  /*193f0*/  LEA.HI.X.SX32 R167, R55, R9.reuse, 0x1, P1 ;  /* 0x0000000937a77211 */ /* 0x080fe200008f0eff */
[----:B------:R-:W-:Y:S01]  /*19400*/  IMAD R37, R37, R8, RZ ;  /* 0x0000000825257224 */ /* 0x000fe200078e02ff */
[----:B------:R-:W-:Y:S01]  /*19410*/  LEA.HI.X.SX32 R201, R47, R9, 0x1, P0 ;  /* 0x000000092fc97211 */ /* 0x000fe200000f0eff */
[----:B------:R-:W-:Y:S01]  /*19420*/  IMAD R97, R8, 0x4, R11 ;  /* 0x0000000408617824 */ /* 0x000fe200078e020b */
[----:B------:R-:W-:-:S02]  /*19430*/  IADD3 R172, P1, PT, R61, R146, RZ ;  /* 0x000000923dac7210 */ /* 0x000fc40007f3e0ff */
[----:B------:R-:W-:Y:S01]  /*19440*/  LEA.HI R39, R228, 0x17c, RZ, 0x1a ;  /* 0x0000017ce4277811 */ /* 0x000fe200078fd0ff */
[C---:B------:R-:W-:Y:S01]  /*19450*/  IMAD R99, R8.reuse, 0x4, R97 ;  /* 0x0000000408637824 */ /* 0x040fe200078e0261 */
[-C--:B------:R-:W-:Y:S01]  /*19460*/  IADD3 R164, P0, PT, R53, R146.reuse, RZ ;  /* 0x0000009235a47210 */ /* 0x080fe20007f1e0ff */
[----:B------:R-:W-:Y:S01]  /*19470*/  STG.E.U8 desc[UR8][R200.64], R212 ;  /* 0x000000d4c8007986 */ /* 0x000fe2000c101108 */
[-C--:B------:R-:W-:Y:S01]  /*19480*/  LEA.HI.X.SX32 R175, R63, R9.reuse, 0x1, P2 ;  /* 0x000000093faf7211 */ /* 0x080fe200010f0eff */
[C---:B------:R-:W-:Y:S01]  /*19490*/  IMAD R101, R8.reuse, 0x8, R99 ;  /* 0x0000000808657824 */ /* 0x040fe200078e0263 */
[----:B------:R-:W-:Y:S01]  /*194a0*/  IADD3 R180, P2, PT, R69, R146, RZ ;  /* 0x0000009245b47210 */ /* 0x000fe20007f5e0ff */
[----:B------:R-:W-:Y:S01]  /*194b0*/  IMAD R39, R39, R8, RZ ;  /* 0x0000000827277224 */ /* 0x000fe200078e02ff */
[-C--:B------:R-:W-:Y:S01]  /*194c0*/  LEA.HI.X.SX32 R173, R61, R9.reuse, 0x1, P1 ;  /* 0x000000093dad7211 */ /* 0x080fe200008f0eff */
[C---:B------:R-:W-:Y:S01]  /*194d0*/  IMAD R103, R8.reuse, 0x4, R101 ;  /* 0x0000000408677824 */ /* 0x040fe200078e0265 */
[-C--:B------:R-:W-:Y:S01]  /*194e0*/  LEA.HI.X.SX32 R165, R53, R9.reuse, 0x1, P0 ;  /* 0x0000000935a57211 */ /* 0x080fe200000f0eff */
[----:B------:R-:W-:Y:S01]  /*194f0*/  STG.E.U8 desc[UR8][R196.64], R210 ;  /* 0x000000d2c4007986 */ /* 0x000fe2000c101108 */
[-C--:B------:R-:W-:Y:S01]  /*19500*/  IADD3 R178, P1, PT, R67, R146.reuse, RZ ;  /* 0x0000009243b27210 */ /* 0x080fe20007f3e0ff */
[C---:B------:R-:W-:Y:S01]  /*19510*/  IMAD R105, R8.reuse, 0x4, R103 ;  /* 0x0000000408697824 */ /* 0x040fe200078e0267 */
[-C--:B------:R-:W-:Y:S01]  /*19520*/  IADD3 R16, P5, PT, R27, R146.reuse, RZ ;  /* 0x000000921b107210 */ /* 0x080fe20007fbe0ff */
[----:B------:R0:W-:Y:S01]  /*19530*/  STG.E.U8 desc[UR8][R160.64], R208 ;  /* 0x000000d0a0007986 */ /* 0x0001e2000c101108 */
[-C--:B------:R-:W-:Y:S01]  /*19540*/  IADD3 R170, P0, PT, R59, R146.reuse, RZ ;  /* 0x000000923baa7210 */ /* 0x080fe20007f1e0ff */
[C---:B------:R-:W-:Y:S01]  /*19550*/  IMAD R107, R8.reuse, 0x8, R105 ;  /* 0x00000008086b7824 */ /* 0x040fe200078e0269 */
[-C--:B------:R-:W-:Y:S01]  /*19560*/  LEA.HI.X.SX32 R181, R69, R9.reuse, 0x1, P2 ;  /* 0x0000000945b57211 */ /* 0x080fe200010f0eff */
[----:B------:R1:W-:Y:S01]  /*19570*/  STG.E.U8 desc[UR8][R162.64], R206 ;  /* 0x000000cea2007986 */ /* 0x0003e2000c101108 */
[-C--:B------:R-:W-:Y:S01]  /*19580*/  IADD3 R26, P4, PT, R37, R146.reuse, RZ ;  /* 0x00000092251a7210 */ /* 0x080fe20007f9e0ff */
[C---:B------:R-:W-:Y:S01]  /*19590*/  IMAD R109, R8.reuse, 0x4, R107 ;  /* 0x00000004086d7824 */ /* 0x040fe200078e026b */
[-C--:B------:R-:W-:Y:S01]  /*195a0*/  IADD3 R186, P2, PT, R75, R146.reuse, RZ ;  /* 0x000000924bba7210 */ /* 0x080fe20007f5e0ff */
[----:B------:R-:W-:Y:S01]  /*195b0*/  STG.E.U8 desc[UR8][R164.64], R209 ;  /* 0x000000d1a4007986 */ /* 0x000fe2000c101108 */
[-C--:B------:R-:W-:Y:S01]  /*195c0*/  LEA.HI.X.SX32 R179, R67, R9.reuse, 0x1, P1 ;  /* 0x0000000943b37211 */ /* 0x080fe200008f0eff */
[C---:B------:R-:W-:Y:S01]  /*195d0*/  IMAD R111, R8.reuse, 0x4, R109 ;  /* 0x00000004086f7824 */ /* 0x040fe200078e026d */
[-C--:B------:R-:W-:Y:S01]  /*195e0*/  LEA.HI.X.SX32 R17, R27, R9.reuse, 0x1, P5 ;  /* 0x000000091b117211 */ /* 0x080fe200028f0eff */
[----:B------:R-:W-:Y:S01]  /*195f0*/  STG.E.U8 desc[UR8][R148.64], R211 ;  /* 0x000000d394007986 */ /* 0x000fe2000c101108 */
[-C--:B------:R-:W-:Y:S01]  /*19600*/  LEA.HI.X.SX32 R171, R59, R9.reuse, 0x1, P0 ;  /* 0x000000093bab7211 */ /* 0x080fe200000f0eff */
[C---:B------:R-:W-:Y:S01]  /*19610*/  IMAD R113, R8.reuse, 0x8, R111 ;  /* 0x0000000808717824 */ /* 0x040fe200078e026f */
[-C--:B------:R-:W-:Y:S01]  /*19620*/  IADD3 R184, P1, PT, R73, R146.reuse, RZ ;  /* 0x0000009249b87210 */ /* 0x080fe20007f3e0ff */
[----:B------:R-:W-:Y:S01]  /*19630*/  STG.E.U8 desc[UR8][R166.64], R235 ;  /* 0x000000eba6007986 */ /* 0x000fe2000c101108 */
[-C--:B------:R-:W-:Y:S01]  /*19640*/  IADD3 R28, P5, PT, R39, R146.reuse, RZ ;  /* 0x00000092271c7210 */ /* 0x080fe20007fbe0ff */
[C---:B------:R-:W-:Y:S01]  /*19650*/  IMAD R115, R8.reuse, 0x4, R113 ;  /* 0x0000000408737824 */ /* 0x040fe200078e0271 */
[-C--:B------:R-:W-:Y:S01]  /*19660*/  LEA.HI.X.SX32 R27, R37, R9.reuse, 0x1, P4 ;  /* 0x00000009251b7211 */ /* 0x080fe200020f0eff */
[----:B------:R-:W-:Y:S01]  /*19670*/  STG.E.U8 desc[UR8][R168.64], R221 ;  /* 0x000000dda8007986 */ /* 0x000fe2000c101108 */
[-C--:B------:R-:W-:Y:S01]  /*19680*/  IADD3 R176, P0, PT, R65, R146.reuse, RZ ;  /* 0x0000009241b07210 */ /* 0x080fe20007f1e0ff */
[----:B------:R-:W-:Y:S01]  /*19690*/  IMAD R117, R8, 0x4, R115 ;  /* 0x0000000408757824 */ /* 0x000fe200078e0273 */
[-C--:B------:R-:W-:Y:S01]  /*196a0*/  LEA.HI.X.SX32 R187, R75, R9.reuse, 0x1, P2 ;  /* 0x000000094bbb7211 */ /* 0x080fe200010f0eff */
[----:B------:R-:W-:Y:S01]  /*196b0*/  STG.E.U8 desc[UR8][R170.64], R223 ;  /* 0x000000dfaa007986 */ /* 0x000fe2000c101108 */
[-C--:B------:R-:W-:Y:S01]  /*196c0*/  IADD3 R38, P4, PT, R48, R146.reuse, RZ ;  /* 0x0000009230267210 */ /* 0x080fe20007f9e0ff */
[C---:B------:R-:W-:Y:S01]  /*196d0*/  IMAD R119, R8.reuse, 0x8, R117 ;  /* 0x0000000808777824 */ /* 0x040fe200078e0275 */
[-C--:B------:R-:W-:Y:S01]  /*196e0*/  IADD3 R192, P2, PT, R81, R146.reuse, RZ ;  /* 0x0000009251c07210 */ /* 0x080fe20007f5e0ff */
[----:B------:R-:W-:Y:S01]  /*196f0*/  STG.E.U8 desc[UR8][R150.64], R233 ;  /* 0x000000e996007986 */ /* 0x000fe2000c101108 */
[-C--:B------:R-:W-:Y:S01]  /*19700*/  LEA.HI.X.SX32 R185, R73, R9.reuse, 0x1, P1 ;  /* 0x0000000949b97211 */ /* 0x080fe200008f0eff */
[----:B------:R-:W-:Y:S01]  /*19710*/  IMAD R121, R8, 0x4, R119 ;  /* 0x0000000408797824 */ /* 0x000fe200078e0277 */
[----:B------:R-:W-:Y:S01]  /*19720*/  IADD3 R36, P3, PT, R46, R146, RZ ;  /* 0x000000922e247210 */ /* 0x000fe20007f7e0ff */
[----:B------:R-:W-:Y:S01]  /*19730*/  STG.E.U8 desc[UR8][R172.64], R204 ;  /* 0x000000ccac007986 */ /* 0x000fe2000c101108 */
[----:B------:R-:W-:-:S02]  /*19740*/  LEA.HI.X.SX32 R29, R39, R9, 0x1, P5 ;  /* 0x00000009271d7211 */ /* 0x000fc400028f0eff */
[-C--:B------:R-:W-:Y:S01]  /*19750*/  LEA.HI.X.SX32 R177, R65, R9.reuse, 0x1, P0 ;  /* 0x0000000941b17211 */ /* 0x080fe200000f0eff */
[----:B------:R-:W-:Y:S01]  /*19760*/  STG.E.U8 desc[UR8][R174.64], R249 ;  /* 0x000000f9ae007986 */ /* 0x000fe2000c101108 */
[-C--:B------:R-:W-:Y:S02]  /*19770*/  IADD3 R190, P1, PT, R79, R146.reuse, RZ ;  /* 0x000000924fbe7210 */ /* 0x080fe40007f3e0ff */
[-C--:B------:R-:W-:Y:S01]  /*19780*/  LEA.HI.X.SX32 R39, R48, R9.reuse, 0x1, P4 ;  /* 0x0000000930277211 */ /* 0x080fe200020f0eff */
[----:B------:R-:W-:Y:S01]  /*19790*/  STG.E.U8 desc[UR8][R176.64], R247 ;  /* 0x000000f7b0007986 */ /* 0x000fe2000c101108 */
[-C--:B------:R-:W-:Y:S02]  /*197a0*/  IADD3 R182, P0, PT, R71, R146.reuse, RZ ;  /* 0x0000009247b67210 */ /* 0x080fe40007f1e0ff */
[----:B------:R-:W-:Y:S01]  /*197b0*/  LEA.HI.X.SX32 R193, R81, R9, 0x1, P2 ;  /* 0x0000000951c17211 */ /* 0x000fe200010f0eff */
[----:B------:R-:W-:Y:S01]  /*197c0*/  STG.E.U8 desc[UR8][R152.64], R245 ;  /* 0x000000f598007986 */ /* 0x000fe2000c101108 */
[----:B------:R-:W-:-:S02]  /*197d0*/  IADD3 R48, P2, PT, R87, R146, RZ ;  /* 0x0000009257307210 */ /* 0x000fc40007f5e0ff */
[-C--:B------:R-:W-:Y:S02]  /*197e0*/  LEA.HI.X.SX32 R37, R46, R9.reuse, 0x1, P3 ;  /* 0x000000092e257211 */ /* 0x080fe400018f0eff */
[-C--:B------:R-:W-:Y:S02]  /*197f0*/  LEA.HI.X.SX32 R191, R79, R9.reuse, 0x1, P1 ;  /* 0x000000094fbf7211 */ /* 0x080fe400008f0eff */
[-C--:B------:R-:W-:Y:S02]  /*19800*/  LEA.HI.X.SX32 R183, R71, R9.reuse, 0x1, P0 ;  /* 0x0000000947b77211 */ /* 0x080fe400000f0eff */
[-C--:B------:R-:W-:Y:S02]  /*19810*/  IADD3 R46, P1, PT, R85, R146.reuse, RZ ;  /* 0x00000092552e7210 */ /* 0x080fe40007f3e0ff */
[----:B------:R-:W-:Y:S02]  /*19820*/  IADD3 R188, P0, PT, R77, R146, RZ ;  /* 0x000000924dbc7210 */ /* 0x000fe40007f1e0ff */
[-C--:B------:R-:W-:Y:S01]  /*19830*/  LEA.HI.X.SX32 R49, R87, R9.reuse, 0x1, P2 ;  /* 0x0000000957317211 */ /* 0x080fe200010f0eff */
[----:B------:R-:W-:Y:S01]  /*19840*/  IMAD R87, R8, 0x4, R121 ;  /* 0x0000000408577824 */ /* 0x000fe200078e0279 */
[----:B------:R-:W-:-:S02]  /*19850*/  LEA.HI.X.SX32 R47, R85, R9, 0x1, P1 ;  /* 0x00000009552f7211 */ /* 0x000fc400008f0eff */
[-C--:B------:R-:W-:Y:S01]  /*19860*/  LEA.HI.X.SX32 R189, R77, R9.reuse, 0x1, P0 ;  /* 0x000000094dbd7211 */ /* 0x080fe200000f0eff */
[----:B------:R-:W-:Y:S01]  /*19870*/  IMAD R123, R8, 0x8, R87 ;  /* 0x00000008087b7824 */ /* 0x000fe200078e0257 */
[-C--:B------:R-:W-:Y:S02]  /*19880*/  IADD3 R52, P1, PT, R91, R146.reuse, RZ ;  /* 0x000000925b347210 */ /* 0x080fe40007f3e0ff */
[-C--:B------:R-:W-:Y:S02]  /*19890*/  IADD3 R40, P5, PT, R50, R146.reuse, RZ ;  /* 0x0000009232287210 */ /* 0x080fe40007fbe0ff */
[-C--:B------:R-:W-:Y:S02]  /*198a0*/  IADD3 R194, P0, PT, R83, R146.reuse, RZ ;  /* 0x0000009253c27210 */ /* 0x080fe40007f1e0ff */
[----:B------:R-:W-:Y:S02]  /*198b0*/  IADD3 R54, P2, PT, R93, R146, RZ ;  /* 0x000000925d367210 */ /* 0x000fe40007f5e0ff */
[-C--:B------:R-:W-:Y:S01]  /*198c0*/  LEA.HI.X.SX32 R53, R91, R9.reuse, 0x1, P1 ;  /* 0x000000095b357211 */ /* 0x080fe200008f0eff */
[----:B------:R-:W-:Y:S01]  /*198d0*/  IMAD R91, R8, 0x4, R123 ;  /* 0x00000004085b7824 */ /* 0x000fe200078e027b */
[----:B------:R-:W-:-:S02]  /*198e0*/  LEA.HI.X.SX32 R41, R50, R9, 0x1, P5 ;  /* 0x0000000932297211 */ /* 0x000fc400028f0eff */
[-C--:B------:R-:W-:Y:S02]  /*198f0*/  LEA.HI.X.SX32 R195, R83, R9.reuse, 0x1, P0 ;  /* 0x0000000953c37211 */ /* 0x080fe400000f0eff */
[-C--:B------:R-:W-:Y:S02]  /*19900*/  IADD3 R50, P0, PT, R89, R146.reuse, RZ ;  /* 0x0000009259327210 */ /* 0x080fe40007f1e0ff */
[-C--:B------:R-:W-:Y:S01]  /*19910*/  LEA.HI.X.SX32 R55, R93, R9.reuse, 0x1, P2 ;  /* 0x000000095d377211 */ /* 0x080fe200010f0eff */
[----:B------:R-:W-:Y:S01]  /*19920*/  IMAD R93, R8, 0x4, R91 ;  /* 0x00000004085d7824 */ /* 0x000fe200078e025b */
[-C--:B------:R-:W-:Y:S02]  /*19930*/  IADD3 R58, P1, PT, R11, R146.reuse, RZ ;  /* 0x000000920b3a7210 */ /* 0x080fe40007f3e0ff */
[----:B------:R-:W-:Y:S02]  /*19940*/  LEA.HI.X.SX32 R51, R89, R9, 0x1, P0 ;  /* 0x0000000959337211 */ /* 0x000fe400000f0eff */
[----:B------:R-:W-:-:S02]  /*19950*/  IADD3 R56, P0, PT, R95, R146, RZ ;  /* 0x000000925f387210 */ /* 0x000fc40007f1e0ff */
[-C--:B------:R-:W-:Y:S02]  /*19960*/  IADD3 R60, P2, PT, R97, R146.reuse, RZ ;  /* 0x00000092613c7210 */ /* 0x080fe40007f5e0ff */
[-C--:B------:R-:W-:Y:S01]  /*19970*/  LEA.HI.X.SX32 R59, R11, R9.reuse, 0x1, P1 ;  /* 0x000000090b3b7211 */ /* 0x080fe200008f0eff */
[C---:B------:R-:W-:Y:S01]  /*19980*/  IMAD R11, R8.reuse, 0x8, R93 ;  /* 0x00000008080b7824 */ /* 0x040fe200078e025d */
[-C--:B------:R-:W-:Y:S02]  /*19990*/  LEA.HI.X.SX32 R57, R95, R9.reuse, 0x1, P0 ;  /* 0x000000095f397211 */ /* 0x080fe400000f0eff */
[----:B------:R-:W-:Y:S01]  /*199a0*/  LEA.HI.X.SX32 R61, R97, R9, 0x1, P2 ;  /* 0x00000009613d7211 */ /* 0x000fe200010f0eff */
[----:B------:R-:W-:Y:S01]  /*199b0*/  IMAD R97, R8, 0x4, R11 ;  /* 0x0000000408617824 */ /* 0x000fe200078e020b */
[-C--:B------:R-:W-:Y:S02]  /*199c0*/  IADD3 R62, P0, PT, R99, R146.reuse, RZ ;  /* 0x00000092633e7210 */ /* 0x080fe40007f1e0ff */
[----:B------:R-:W-:-:S02]  /*199d0*/  IADD3 R64, P1, PT, R101, R146, RZ ;  /* 0x0000009265407210 */ /* 0x000fc40007f3e0ff */
[-C--:B------:R-:W-:Y:S01]  /*199e0*/  LEA.HI.X.SX32 R63, R99, R9.reuse, 0x1, P0 ;  /* 0x00000009633f7211 */ /* 0x080fe200000f0eff */
[C---:B------:R-:W-:Y:S01]  /*199f0*/  IMAD R99, R8.reuse, 0x4, R97 ;  /* 0x0000000408637824 */ /* 0x040fe200078e0261 */
[-C--:B------:R-:W-:Y:S02]  /*19a00*/  IADD3 R66, P2, PT, R103, R146.reuse, RZ ;  /* 0x0000009267427210 */ /* 0x080fe40007f5e0ff */
[-C--:B------:R-:W-:Y:S01]  /*19a10*/  LEA.HI.X.SX32 R65, R101, R9.reuse, 0x1, P1 ;  /* 0x0000000965417211 */ /* 0x080fe200008f0eff */
[C---:B------:R-:W-:Y:S01]  /*19a20*/  IMAD R101, R8.reuse, 0x8, R99 ;  /* 0x0000000808657824 */ /* 0x040fe200078e0263 */
[----:B------:R-:W-:Y:S02]  /*19a30*/  LEA.HI.X.SX32 R67, R103, R9, 0x1, P2 ;  /* 0x0000000967437211 */ /* 0x000fe400010f0eff */
[-C--:B------:R-:W-:Y:S01]  /*19a40*/  IADD3 R68, P0, PT, R105, R146.reuse, RZ ;  /* 0x0000009269447210 */ /* 0x080fe20007f1e0ff */
[----:B------:R-:W-:Y:S01]  /*19a50*/  IMAD R103, R8, 0x4, R101 ;  /* 0x0000000408677824 */ /* 0x000fe200078e0265 */
        /* <DEDUP_REMOVED lines=12> */
[-C--:B------:R-:W-:Y:S02]  /*19b20*/  LEA.HI.X.SX32 R77, R113, R9.reuse, 0x1, P1 ;  /* 0x00000009714d7211 */ /* 0x080fe400008f0eff */
[-C--:B------:R-:W-:Y:S01]  /*19b30*/  IADD3 R82, P1, PT, R119, R146.reuse, RZ ;  /* 0x0000009277527210 */ /* 0x080fe20007f3e0ff */
[----:B------:R-:W-:Y:S01]  /*19b40*/  IMAD R113, R8, 0x8, R111 ;  /* 0x0000000808717824 */ /* 0x000fe200078e026f */
[-C--:B------:R-:W-:Y:S02]  /*19b50*/  IADD3 R78, P2, PT, R115, R146.reuse, RZ ;  /* 0x00000092734e7210 */ /* 0x080fe40007f5e0ff */
[----:B------:R-:W-:Y:S02]  /*19b60*/  LEA.HI.X.SX32 R83, R119, R9, 0x1, P1 ;  /* 0x0000000977537211 */ /* 0x000fe400008f0eff */
[----:B------:R-:W-:-:S02]  /*19b70*/  IADD3 R88, P1, PT, R123, R146, RZ ;  /* 0x000000927b587210 */ /* 0x000fc40007f3e0ff */
[-C--:B------:R-:W-:Y:S01]  /*19b80*/  LEA.HI.X.SX32 R79, R115, R9.reuse, 0x1, P2 ;  /* 0x00000009734f7211 */ /* 0x080fe200010f0eff */
[C---:B------:R-:W-:Y:S01]  /*19b90*/  IMAD R115, R8.reuse, 0x4, R113 ;  /* 0x0000000408737824 */ /* 0x040fe200078e0271 */
[-C--:B------:R-:W-:Y:S02]  /*19ba0*/  IADD3 R80, P0, PT, R117, R146.reuse, RZ ;  /* 0x0000009275507210 */ /* 0x080fe40007f1e0ff */
[-C--:B------:R-:W-:Y:S02]  /*19bb0*/  LEA.HI.X.SX32 R89, R123, R9.reuse, 0x1, P1 ;  /* 0x000000097b597211 */ /* 0x080fe400008f0eff */
[----:B------:R-:W-:Y:S01]  /*19bc0*/  LEA.HI.X.SX32 R81, R117, R9, 0x1, P0 ;  /* 0x0000000975517211 */ /* 0x000fe200000f0eff */
[----:B------:R-:W-:Y:S01]  /*19bd0*/  IMAD R117, R8, 0x4, R115 ;  /* 0x0000000408757824 */ /* 0x000fe200078e0273 */
[-C--:B------:R-:W-:Y:S02]  /*19be0*/  IADD3 R94, P1, PT, R11, R146.reuse, RZ ;  /* 0x000000920b5e7210 */ /* 0x080fe40007f3e0ff */
[----:B------:R-:W-:-:S02]  /*19bf0*/  IADD3 R84, P2, PT, R121, R146, RZ ;  /* 0x0000009279547210 */ /* 0x000fc40007f5e0ff */
[-C--:B------:R-:W-:Y:S01]  /*19c00*/  LEA.HI.X.SX32 R95, R11, R9.reuse, 0x1, P1 ;  /* 0x000000090b5f7211 */ /* 0x080fe200008f0eff */
[C---:B------:R-:W-:Y:S01]  /*19c10*/  IMAD R11, R8.reuse, 0x8, R117 ;  /* 0x00000008080b7824 */ /* 0x040fe200078e0275 */
[-C--:B------:R-:W-:Y:S02]  /*19c20*/  LEA.HI.X.SX32 R85, R121, R9.reuse, 0x1, P2 ;  /* 0x0000000979557211 */ /* 0x080fe400010f0eff */
[-C--:B------:R-:W-:Y:S01]  /*19c30*/  IADD3 R100, P1, PT, R101, R146.reuse, RZ ;  /* 0x0000009265647210 */ /* 0x080fe20007f3e0ff */
[C---:B------:R-:W-:Y:S01]  /*19c40*/  IMAD R121, R8.reuse, 0x4, R11 ;  /* 0x0000000408797824 */ /* 0x040fe200078e020b */
[-C--:B------:R-:W-:Y:S02]  /*19c50*/  IADD3 R86, P0, PT, R87, R146.reuse, RZ ;  /* 0x0000009257567210 */ /* 0x080fe40007f1e0ff */
        /* <DEDUP_REMOVED lines=16> */
[----:B------:R-:W-:Y:S01]  /*19d60*/  IMAD R133, R8, 0x4, R131 ;  /* 0x0000000408857824 */ /* 0x000fe200078e0283 */
[-C--:B------:R-:W-:Y:S02]  /*19d70*/  IADD3 R98, P0, PT, R99, R146.reuse, RZ ;  /* 0x0000009263627210 */ /* 0x080fe40007f1e0ff */
[----:B------:R-:W-:Y:S02]  /*19d80*/  IADD3 R102, P2, PT, R103, R146, RZ ;  /* 0x0000009267667210 */ /* 0x000fe40007f5e0ff */
[----:B------:R-:W-:-:S02]  /*19d90*/  LEA.HI.X.SX32 R113, R113, R9, 0x1, P1 ;  /* 0x0000000971717211 */ /* 0x000fc400008f0eff */
[-C--:B------:R-:W-:Y:S02]  /*19da0*/  IADD3 R118, P1, PT, R11, R146.reuse, RZ ;  /* 0x000000920b767210 */ /* 0x080fe40007f3e0ff */
        /* <DEDUP_REMOVED lines=8> */
[C---:B------:R-:W-:Y:S01]  /*19e30*/  IMAD R137, R8.reuse, 0x8, R11 ;  /* 0x0000000808897824 */ /* 0x040fe200078e020b */
[-C--:B------:R-:W-:Y:S02]  /*19e40*/  IADD3 R110, P0, PT, R111, R146.reuse, RZ ;  /* 0x000000926f6e7210 */ /* 0x080fe40007f1e0ff */
[-C--:B------:R-:W-:Y:S01]  /*19e50*/  IADD3 R114, P2, PT, R115, R146.reuse, RZ ;  /* 0x0000009273727210 */ /* 0x080fe20007f5e0ff */
[C---:B------:R-:W-:Y:S01]  /*19e60*/  IMAD R139, R8.reuse, 0x4, R137 ;  /* 0x00000004088b7824 */ /* 0x040fe200078e0289 */
[-C--:B------:R-:W-:Y:S02]  /*19e70*/  LEA.HI.X.SX32 R111, R111, R9.reuse, 0x1, P0 ;  /* 0x000000096f6f7211 */ /* 0x080fe400000f0eff */
[----:B------:R-:W-:Y:S01]  /*19e80*/  LEA.HI.X.SX32 R115, R115, R9, 0x1, P2 ;  /* 0x0000000973737211 */ /* 0x000fe200010f0eff */
[----:B------:R-:W-:Y:S01]  /*19e90*/  IMAD R141, R8, 0x4, R139 ;  /* 0x00000004088d7824 */ /* 0x000fe200078e028b */
[----:B------:R-:W-:-:S02]  /*19ea0*/  IADD3 R116, P0, PT, R117, R146, RZ ;  /* 0x0000009275747210 */ /* 0x000fc40007f1e0ff */
[-C--:B------:R-:W-:Y:S01]  /*19eb0*/  IADD3 R120, P2, PT, R121, R146.reuse, RZ ;  /* 0x0000009279787210 */ /* 0x080fe20007f5e0ff */
[C---:B------:R-:W-:Y:S01]  /*19ec0*/  IMAD R143, R8.reuse, 0x8, R141 ;  /* 0x00000008088f7824 */ /* 0x040fe200078e028d */
[-C--:B------:R-:W-:Y:S02]  /*19ed0*/  LEA.HI.X.SX32 R117, R117, R9.reuse, 0x1, P0 ;  /* 0x0000000975757211 */ /* 0x080fe400000f0eff */
[----:B------:R-:W-:Y:S01]  /*19ee0*/  LEA.HI.X.SX32 R121, R121, R9, 0x1, P2 ;  /* 0x0000000979797211 */ /* 0x000fe200010f0eff */
[C---:B------:R-:W-:Y:S01]  /*19ef0*/  IMAD R145, R8.reuse, 0x4, R143 ;  /* 0x0000000408917824 */ /* 0x040fe200078e028f */
[-C--:B------:R-:W-:Y:S02]  /*19f00*/  IADD3 R122, P0, PT, R123, R146.reuse, RZ ;  /* 0x000000927b7a7210 */ /* 0x080fe40007f1e0ff */
[-C--:B------:R-:W-:Y:S01]  /*19f10*/  IADD3 R124, P1, PT, R125, R146.reuse, RZ ;  /* 0x000000927d7c7210 */ /* 0x080fe20007f3e0ff */
[----:B------:R-:W-:Y:S01]  /*19f20*/  IMAD R8, R8, 0x4, R145 ;  /* 0x0000000408087824 */ /* 0x000fe200078e0291 */
[----:B------:R-:W-:-:S02]  /*19f30*/  IADD3 R126, P2, PT, R127, R146, RZ ;  /* 0x000000927f7e7210 */ /* 0x000fc40007f5e0ff */
[-C--:B------:R-:W-:Y:S02]  /*19f40*/  LEA.HI.X.SX32 R123, R123, R9.reuse, 0x1, P0 ;  /* 0x000000097b7b7211 */ /* 0x080fe400000f0eff */
[-C--:B------:R-:W-:Y:S02]  /*19f50*/  LEA.HI.X.SX32 R125, R125, R9.reuse, 0x1, P1 ;  /* 0x000000097d7d7211 */ /* 0x080fe400008f0eff */
[----:B------:R-:W-:Y:S02]  /*19f60*/  LEA.HI.X.SX32 R127, R127, R9, 0x1, P2 ;  /* 0x000000097f7f7211 */ /* 0x000fe400010f0eff */
[-C--:B------:R-:W-:Y:S02]  /*19f70*/  IADD3 R128, P0, PT, R129, R146.reuse, RZ ;  /* 0x0000009281807210 */ /* 0x080fe40007f1e0ff */
[-C--:B------:R-:W-:Y:S02]  /*19f80*/  IADD3 R130, P1, PT, R131, R146.reuse, RZ ;  /* 0x0000009283827210 */ /* 0x080fe40007f3e0ff */
        /* <DEDUP_REMOVED lines=13> */
[C---:B------:R-:W-:Y:S02]  /*1a060*/  IADD3 R146, P3, PT, R8.reuse, R146, RZ ;  /* 0x0000009208927210 */ /* 0x040fe40007f7e0ff */
[-C--:B------:R-:W-:Y:S02]  /*1a070*/  LEA.HI.X.SX32 R141, R141, R9.reuse, 0x1, P0 ;  /* 0x000000098d8d7211 */ /* 0x080fe400000f0eff */
[-C--:B------:R-:W-:Y:S02]  /*1a080*/  LEA.HI.X.SX32 R143, R143, R9.reuse, 0x1, P1 ;  /* 0x000000098f8f7211 */ /* 0x080fe400008f0eff */
[-C--:B------:R-:W-:Y:S02]  /*1a090*/  LEA.HI.X.SX32 R145, R145, R9.reuse, 0x1, P2 ;  /* 0x0000000991917211 */ /* 0x080fe400010f0eff */
[----:B------:R-:W-:Y:S02]  /*1a0a0*/  LEA.HI.X.SX32 R147, R8, R9, 0x1, P3 ;  /* 0x0000000908937211 */ /* 0x000fe400018f0eff */
[----:B------:R-:W2:Y:S01]  /*1a0b0*/  LDS.128 R8, [R202+0x1000] ;  /* 0x00100000ca087984 */ /* 0x000ea20000000c00 */
[----:B0-----:R-:W-:-:S02]  /*1a0c0*/  PRMT R160, R7, 0x7773, RZ ;  /* 0x0000777307a07816 */ /* 0x001fc400000000ff */
[C---:B-1----:R-:W-:Y:S02]  /*1a0d0*/  PRMT R162, R7.reuse, 0x7772, RZ ;  /* 0x0000777207a27816 */ /* 0x042fe400000000ff */
[C---:B------:R-:W-:Y:S02]  /*1a0e0*/  PRMT R198, R7.reuse, 0x7771, RZ ;  /* 0x0000777107c67816 */ /* 0x040fe400000000ff */
[----:B------:R-:W-:Y:S02]  /*1a0f0*/  PRMT R206, R7, 0x7770, RZ ;  /* 0x0000777007ce7816 */ /* 0x000fe400000000ff */
[C---:B------:R-:W-:Y:S02]  /*1a100*/  PRMT R224, R5.reuse, 0x7773, RZ ;  /* 0x0000777305e07816 */ /* 0x040fe400000000ff */
[C---:B------:R-:W-:Y:S02]  /*1a110*/  PRMT R199, R5.reuse, 0x7772, RZ ;  /* 0x0000777205c77816 */ /* 0x040fe400000000ff */
[----:B------:R-:W-:-:S02]  /*1a120*/  PRMT R201, R5, 0x7771, RZ ;  /* 0x0000777105c97816 */ /* 0x000fc400000000ff */
[----:B------:R-:W-:Y:S02]  /*1a130*/  PRMT R196, R5, 0x7770, RZ ;  /* 0x0000777005c47816 */ /* 0x000fe400000000ff */
[C---:B------:R-:W-:Y:S02]  /*1a140*/  PRMT R218, R4.reuse, 0x7773, RZ ;  /* 0x0000777304da7816 */ /* 0x040fe400000000ff */
[C---:B------:R-:W-:Y:S02]  /*1a150*/  PRMT R220, R4.reuse, 0x7772, RZ ;  /* 0x0000777204dc7816 */ /* 0x040fe400000000ff */
[C---:B------:R-:W-:Y:S02]  /*1a160*/  PRMT R222, R4.reuse, 0x7771, RZ ;  /* 0x0000777104de7816 */ /* 0x040fe400000000ff */
[----:B------:R-:W-:Y:S02]  /*1a170*/  PRMT R226, R4, 0x7770, RZ ;  /* 0x0000777004e27816 */ /* 0x000fe400000000ff */
[----:B------:R-:W-:-:S02]  /*1a180*/  PRMT R197, R6, 0x7773, RZ ;  /* 0x0000777306c57816 */ /* 0x000fc400000000ff */
[C---:B------:R-:W-:Y:S02]  /*1a190*/  PRMT R161, R6.reuse, 0x7772, RZ ;  /* 0x0000777206a17816 */ /* 0x040fe400000000ff */
[C---:B------:R-:W-:Y:S02]  /*1a1a0*/  PRMT R163, R6.reuse, 0x7771, RZ ;  /* 0x0000777106a37816 */ /* 0x040fe400000000ff */
[----:B------:R-:W-:Y:S02]  /*1a1b0*/  PRMT R200, R6, 0x7770, RZ ;  /* 0x0000777006c87816 */ /* 0x000fe400000000ff */
[----:B------:R-:W-:Y:S02]  /*1a1c0*/  ISETP.GE.U32.AND P0, PT, R216, 0x40, PT ;  /* 0x00000040d800780c */ /* 0x000fe40003f06070 */
[C---:B--2---:R-:W-:Y:S02]  /*1a1d0*/  PRMT R7, R8.reuse, 0x7770, RZ ;  /* 0x0000777008077816 */ /* 0x044fe400000000ff */
[----:B------:R-:W-:-:S02]  /*1a1e0*/  PRMT R5, R8, 0x7771, RZ ;  /* 0x0000777108057816 */ /* 0x000fc400000000ff */
[C---:B------:R-:W-:Y:S01]  /*1a1f0*/  PRMT R164, R8.reuse, 0x7772, RZ ;  /* 0x0000777208a47816 */ /* 0x040fe200000000ff */
[----:B------:R-:W-:Y:S01]  /*1a200*/  STG.E.U8 desc[UR8][R178.64], R7 ;  /* 0x00000007b2007986 */ /* 0x000fe2000c101108 */
[----:B------:R-:W-:Y:S02]  /*1a210*/  PRMT R208, R8, 0x7773, RZ ;  /* 0x0000777308d07816 */ /* 0x000fe400000000ff */
[C---:B------:R-:W-:Y:S01]  /*1a220*/  PRMT R173, R9.reuse, 0x7770, RZ ;  /* 0x0000777009ad7816 */ /* 0x040fe200000000ff */
[----:B------:R-:W-:Y:S01]  /*1a230*/  STG.E.U8 desc[UR8][R180.64], R5 ;  /* 0x00000005b4007986 */ /* 0x000fe2000c101108 */
[C---:B------:R-:W-:Y:S02]  /*1a240*/  PRMT R211, R9.reuse, 0x7771, RZ ;  /* 0x0000777109d37816 */ /* 0x040fe400000000ff */
[C---:B------:R-:W-:Y:S01]  /*1a250*/  PRMT R171, R9.reuse, 0x7772, RZ ;  /* 0x0000777209ab7816 */ /* 0x040fe200000000ff */
[----:B------:R-:W0:Y:S01]  /*1a260*/  LDS.128 R4, [R202+0x2000] ;  /* 0x00200000ca047984 */ /* 0x000e220000000c00 */
[----:B------:R-:W-:-:S02]  /*1a270*/  PRMT R209, R9, 0x7773, RZ ;  /* 0x0000777309d17816 */ /* 0x000fc400000000ff */
[C---:B------:R-:W-:Y:S01]  /*1a280*/  PRMT R169, R10.reuse, 0x7770, RZ ;  /* 0x000077700aa97816 */ /* 0x040fe200000000ff */
[----:B------:R-:W-:Y:S01]  /*1a290*/  STG.E.U8 desc[UR8][R182.64], R164 ;  /* 0x000000a4b6007986 */ /* 0x000fe2000c101108 */
[C---:B------:R-:W-:Y:S02]  /*1a2a0*/  PRMT R153, R10.reuse, 0x7771, RZ ;  /* 0x000077710a997816 */ /* 0x040fe400000000ff */
[C---:B------:R-:W-:Y:S01]  /*1a2b0*/  PRMT R167, R10.reuse, 0x7772, RZ ;  /* 0x000077720aa77816 */ /* 0x040fe200000000ff */
[----:B------:R-:W-:Y:S01]  /*1a2c0*/  STG.E.U8 desc[UR8][R154.64], R208 ;  /* 0x000000d09a007986 */ /* 0x000fe2000c101108 */
[----:B------:R-:W-:Y:S02]  /*1a2d0*/  PRMT R165, R10, 0x7773, RZ ;  /* 0x000077730aa57816 */ /* 0x000fe400000000ff */
[C---:B------:R-:W-:Y:S01]  /*1a2e0*/  PRMT R9, R11.reuse, 0x7773, RZ ;  /* 0x000077730b097816 */ /* 0x040fe200000000ff */
[----:B------:R-:W-:Y:S01]  /*1a2f0*/  STG.E.U8 desc[UR8][R184.64], R173 ;  /* 0x000000adb8007986 */ /* 0x000fe2000c101108 */
[----:B------:R-:W-:-:S02]  /*1a300*/  PRMT R149, R11, 0x7772, RZ ;  /* 0x000077720b957816 */ /* 0x000fc400000000ff */
[C---:B------:R-:W-:Y:S01]  /*1a310*/  PRMT R151, R11.reuse, 0x7771, RZ ;  /* 0x000077710b977816 */ /* 0x040fe200000000ff */
[----:B------:R-:W-:Y:S01]  /*1a320*/  STG.E.U8 desc[UR8][R186.64], R211 ;  /* 0x000000d3ba007986 */ /* 0x000fe2000c101108 */
[----:B------:R-:W-:Y:S02]  /*1a330*/  PRMT R11, R11, 0x7770, RZ ;  /* 0x000077700b0b7816 */ /* 0x000fe400000000ff */
[----:B------:R-:W-:Y:S01]  /*1a340*/  LOP3.LUT R8, R2, 0xf0, RZ, 0xc0, !PT ;  /* 0x000000f002087812 */ /* 0x000fe200078ec0ff */
[----:B------:R-:W-:Y:S01]  /*1a350*/  STG.E.U8 desc[UR8][R188.64], R171 ;  /* 0x000000abbc007986 */ /* 0x000fe2000c101108 */
[----:B------:R-:W1:Y:S03]  /*1a360*/  LDC R2, c[0x0][0x3ec] ;  /* 0x0000fb00ff027b82 */ /* 0x000e660000000800 */
[----:B------:R-:W-:Y:S04]  /*1a370*/  STG.E.U8 desc[UR8][R156.64], R209 ;  /* 0x000000d19c007986 */ /* 0x000fe8000c101108 */
[----:B------:R-:W-:Y:S04]  /*1a380*/  STG.E.U8 desc[UR8][R190.64], R169 ;  /* 0x000000a9be007986 */ /* 0x000fe8000c101108 */
[----:B------:R-:W-:Y:S04]  /*1a390*/  STG.E.U8 desc[UR8][R192.64], R153 ;  /* 0x00000099c0007986 */ /* 0x000fe8000c101108 */
[----:B------:R-:W-:Y:S04]  /*1a3a0*/  STG.E.U8 desc[UR8][R194.64], R167 ;  /* 0x000000a7c2007986 */ /* 0x000fe8000c101108 */
[----:B------:R-:W-:Y:S04]  /*1a3b0*/  STG.E.U8 desc[UR8][R158.64], R165 ;  /* 0x000000a59e007986 */ /* 0x000fe8000c101108 */
[----:B------:R0:W-:Y:S01]  /*1a3c0*/  STG.E.U8 desc[UR8][R46.64], R11 ;  /* 0x0000000b2e007986 */ /* 0x0001e2000c101108 */
[----:B-1----:R-:W-:-:S03]  /*1a3d0*/  IMAD R2, R234, R2, RZ ;  /* 0x00000002ea027224 */ /* 0x002fc600078e02ff */
[----:B------:R1:W-:Y:S04]  /*1a3e0*/  STG.E.U8 desc[UR8][R48.64], R151 ;  /* 0x0000009730007986 */ /* 0x0003e8000c101108 */
[----:B------:R2:W-:Y:S04]  /*1a3f0*/  STG.E.U8 desc[UR8][R50.64], R149 ;  /* 0x0000009532007986 */ /* 0x0005e8000c101108 */
[----:B------:R3:W-:Y:S01]  /*1a400*/  STG.E.U8 desc[UR8][R12.64], R9 ;  /* 0x000000090c007986 */ /* 0x0007e2000c101108 */
[----:B0-----:R-:W-:Y:S02]  /*1a410*/  PRMT R47, R6, 0x7770, RZ ;  /* 0x00007770062f7816 */ /* 0x001fe400000000ff */
[----:B------:R-:W-:Y:S01]  /*1a420*/  PRMT R11, R7, 0x7772, RZ ;  /* 0x00007772070b7816 */ /* 0x000fe200000000ff */
[----:B------:R0:W-:Y:S01]  /*1a430*/  STG.E.U8 desc[UR8][R52.64], R219 ;  /* 0x000000db34007986 */ /* 0x0001e2000c101108 */
[----:B-1----:R-:W-:-:S03]  /*1a440*/  PRMT R49, R5, 0x7773, RZ ;  /* 0x0000777305317816 */ /* 0x002fc600000000ff */
[----:B------:R1:W-:Y:S01]  /*1a450*/  STG.E.U8 desc[UR8][R54.64], R207 ;  /* 0x000000cf36007986 */ /* 0x0003e2000c101108 */
[----:B--2---:R-:W-:-:S03]  /*1a460*/  PRMT R51, R5, 0x7772, RZ ;  /* 0x0000777205337816 */ /* 0x004fc600000000ff */
[----:B------:R2:W-:Y:S01]  /*1a470*/  STG.E.U8 desc[UR8][R56.64], R205 ;  /* 0x000000cd38007986 */ /* 0x0005e2000c101108 */
[C---:B---3--:R-:W-:Y:S02]  /*1a480*/  PRMT R9, R7.reuse, 0x7773, RZ ;  /* 0x0000777307097816 */ /* 0x048fe400000000ff */
[----:B------:R-:W-:Y:S01]  /*1a490*/  PRMT R13, R7, 0x7771, RZ ;  /* 0x00007771070d7816 */ /* 0x000fe200000000ff */
[----:B------:R3:W-:Y:S01]  /*1a4a0*/  STG.E.U8 desc[UR8][R14.64], R203 ;  /* 0x000000cb0e007986 */ /* 0x0007e2000c101108 */
[----:B0-----:R-:W-:-:S03]  /*1a4b0*/  PRMT R53, R5, 0x7771, RZ ;  /* 0x0000777105357816 */ /* 0x001fc600000000ff */
[----:B------:R0:W-:Y:S01]  /*1a4c0*/  STG.E.U8 desc[UR8][R58.64], R231 ;  /* 0x000000e73a007986 */ /* 0x0001e2000c101108 */
[----:B-1----:R-:W-:-:S03]  /*1a4d0*/  PRMT R55, R5, 0x7770, RZ ;  /* 0x0000777005377816 */ /* 0x002fc600000000ff */
[----:B------:R1:W-:Y:S01]  /*1a4e0*/  STG.E.U8 desc[UR8][R60.64], R217 ;  /* 0x000000d93c007986 */ /* 0x0003e2000c101108 */
[----:B--2---:R-:W-:-:S03]  /*1a4f0*/  PRMT R57, R4, 0x7773, RZ ;  /* 0x0000777304397816 */ /* 0x004fc600000000ff */
[----:B------:R2:W-:Y:S01]  /*1a500*/  STG.E.U8 desc[UR8][R62.64], R215 ;  /* 0x000000d73e007986 */ /* 0x0005e2000c101108 */
[----:B---3--:R-:W-:-:S03]  /*1a510*/  PRMT R15, R7, 0x7770, RZ ;  /* 0x00007770070f7816 */ /* 0x008fc600000000ff */
[----:B------:R3:W-:Y:S01]  /*1a520*/  STG.E.U8 desc[UR8][R16.64], R213 ;  /* 0x000000d510007986 */ /* 0x0007e2000c101108 */
[----:B0-----:R-:W-:-:S03]  /*1a530*/  PRMT R59, R4, 0x7772, RZ ;  /* 0x00007772043b7816 */ /* 0x001fc600000000ff */
[----:B------:R-:W-:Y:S01]  /*1a540*/  STG.E.U8 desc[UR8][R64.64], R243 ;  /* 0x000000f340007986 */ /* 0x000fe2000c101108 */
[----:B-1----:R-:W-:-:S03]  /*1a550*/  PRMT R61, R4, 0x7771, RZ ;  /* 0x00007771043d7816 */ /* 0x002fc600000000ff */
[----:B------:R-:W-:Y:S01]  /*1a560*/  STG.E.U8 desc[UR8][R66.64], R229 ;  /* 0x000000e542007986 */ /* 0x000fe2000c101108 */
[----:B--2---:R-:W-:-:S03]  /*1a570*/  PRMT R63, R4, 0x7770, RZ ;  /* 0x00007770043f7816 */ /* 0x004fc600000000ff */
[----:B------:R-:W-:Y:S01]  /*1a580*/  STG.E.U8 desc[UR8][R68.64], R227 ;  /* 0x000000e344007986 */ /* 0x000fe2000c101108 */
[----:B---3--:R-:W-:-:S03]  /*1a590*/  PRMT R17, R6, 0x7773, RZ ;  /* 0x0000777306117816 */ /* 0x008fc600000000ff */
[----:B------:R0:W-:Y:S04]  /*1a5a0*/  STG.E.U8 desc[UR8][R18.64], R225 ;  /* 0x000000e112007986 */ /* 0x0001e8000c101108 */
[----:B------:R-:W-:Y:S04]  /*1a5b0*/  STG.E.U8 desc[UR8][R70.64], R251 ;  /* 0x000000fb46007986 */ /* 0x000fe8000c101108 */
[----:B------:R-:W-:Y:S04]  /*1a5c0*/  STG.E.U8 desc[UR8][R72.64], R241 ;  /* 0x000000f148007986 */ /* 0x000fe8000c101108 */
[----:B------:R-:W-:Y:S01]  /*1a5d0*/  STG.E.U8 desc[UR8][R74.64], R239 ;  /* 0x000000ef4a007986 */ /* 0x000fe2000c101108 */
[----:B0-----:R-:W-:-:S03]  /*1a5e0*/  PRMT R19, R6, 0x7772, RZ ;  /* 0x0000777206137816 */ /* 0x001fc600000000ff */
[----:B------:R0:W-:Y:S04]  /*1a5f0*/  STG.E.U8 desc[UR8][R20.64], R237 ;  /* 0x000000ed14007986 */ /* 0x0001e8000c101108 */
[----:B------:R-:W-:Y:S04]  /*1a600*/  STG.E.U8 desc[UR8][R76.64], R63 ;  /* 0x0000003f4c007986 */ /* 0x000fe8000c101108 */
[----:B------:R-:W-:Y:S01]  /*1a610*/  STG.E.U8 desc[UR8][R78.64], R61 ;  /* 0x0000003d4e007986 */ /* 0x000fe2000c101108 */
[----:B0-----:R-:W-:-:S03]  /*1a620*/  PRMT R21, R6, 0x7771, RZ ;  /* 0x0000777106157816 */ /* 0x001fc600000000ff */
[----:B------:R-:W-:Y:S04]  /*1a630*/  STG.E.U8 desc[UR8][R80.64], R59 ;  /* 0x0000003b50007986 */ /* 0x000fe8000c101108 */
[----:B------:R-:W0:Y:S04]  /*1a640*/  LDS.128 R4, [R202+0x3000] ;  /* 0x00300000ca047984 */ /* 0x000e280000000c00 */
[----:B------:R-:W-:Y:S04]  /*1a650*/  STG.E.U8 desc[UR8][R22.64], R57 ;  /* 0x0000003916007986 */ /* 0x000fe8000c101108 */
[----:B------:R-:W-:Y:S04]  /*1a660*/  STG.E.U8 desc[UR8][R82.64], R55 ;  /* 0x0000003752007986 */ /* 0x000fe8000c101108 */
[----:B------:R-:W-:Y:S04]  /*1a670*/  STG.E.U8 desc[UR8][R84.64], R53 ;  /* 0x0000003554007986 */ /* 0x000fe8000c101108 */
[----:B------:R-:W-:Y:S04]  /*1a680*/  STG.E.U8 desc[UR8][R86.64], R51 ;  /* 0x0000003356007986 */ /* 0x000fe8000c101108 */
[----:B------:R-:W-:Y:S04]  /*1a690*/  STG.E.U8 desc[UR8][R24.64], R49 ;  /* 0x0000003118007986 */ /* 0x000fe8000c101108 */
[----:B------:R0:W-:Y:S04]  /*1a6a0*/  STG.E.U8 desc[UR8][R88.64], R47 ;  /* 0x0000002f58007986 */ /* 0x0001e8000c101108 */
[----:B------:R1:W-:Y:S04]  /*1a6b0*/  STG.E.U8 desc[UR8][R90.64], R21 ;  /* 0x000000155a007986 */ /* 0x0003e8000c101108 */
[----:B------:R-:W-:Y:S04]  /*1a6c0*/  STG.E.U8 desc[UR8][R92.64], R19 ;  /* 0x000000135c007986 */ /* 0x000fe8000c101108 */
[----:B------:R2:W-:Y:S04]  /*1a6d0*/  STG.E.U8 desc[UR8][R26.64], R17 ;  /* 0x000000111a007986 */ /* 0x0005e8000c101108 */
[----:B------:R3:W-:Y:S01]  /*1a6e0*/  STG.E.U8 desc[UR8][R94.64], R15 ;  /* 0x0000000f5e007986 */ /* 0x0007e2000c101108 */
[----:B0-----:R-:W-:-:S02]  /*1a6f0*/  PRMT R47, R4, 0x7770, RZ ;  /* 0x00007770042f7816 */ /* 0x001fc400000000ff */
[C---:B------:R-:W-:Y:S01]  /*1a700*/  PRMT R25, R5.reuse, 0x7771, RZ ;  /* 0x0000777105197816 */ /* 0x040fe200000000ff */
[----:B------:R0:W-:Y:S01]  /*1a710*/  STG.E.U8 desc[UR8][R96.64], R13 ;  /* 0x0000000d60007986 */ /* 0x0001e2000c101108 */
[C---:B------:R-:W-:Y:S02]  /*1a720*/  PRMT R23, R5.reuse, 0x7772, RZ ;  /* 0x0000777205177816 */ /* 0x040fe400000000ff */
[C---:B-1----:R-:W-:Y:S01]  /*1a730*/  PRMT R21, R5.reuse, 0x7773, RZ ;  /* 0x0000777305157816 */ /* 0x042fe200000000ff */
[----:B------:R1:W-:Y:S01]  /*1a740*/  STG.E.U8 desc[UR8][R98.64], R11 ;  /* 0x0000000b62007986 */ /* 0x0003e2000c101108 */
[----:B--2---:R-:W-:Y:S02]  /*1a750*/  PRMT R27, R5, 0x7770, RZ ;  /* 0x00007770051b7816 */ /* 0x004fe400000000ff */
[C---:B------:R-:W-:Y:S01]  /*1a760*/  PRMT R19, R6.reuse, 0x7770, RZ ;  /* 0x0000777006137816 */ /* 0x040fe200000000ff */
[----:B------:R2:W-:Y:S01]  /*1a770*/  STG.E.U8 desc[UR8][R28.64], R9 ;  /* 0x000000091c007986 */ /* 0x0005e2000c101108 */
[----:B------:R-:W-:-:S02]  /*1a780*/  PRMT R17, R6, 0x7771, RZ ;  /* 0x0000777106117816 */ /* 0x000fc400000000ff */
[C---:B---3--:R-:W-:Y:S01]  /*1a790*/  PRMT R15, R6.reuse, 0x7772, RZ ;  /* 0x00007772060f7816 */ /* 0x048fe200000000ff */
[----:B------:R-:W-:Y:S01]  /*1a7a0*/  STG.E.U8 desc[UR8][R100.64], R226 ;  /* 0x000000e264007986 */ /* 0x000fe2000c101108 */
[----:B0-----:R-:W-:Y:S01]  /*1a7b0*/  PRMT R13, R6, 0x7773, RZ ;  /* 0x00007773060d7816 */ /* 0x001fe200000000ff */
[----:B------:R-:W-:Y:S01]  /*1a7c0*/  IMAD.HI R6, R230, 0x4, RZ ;  /* 0x00000004e6067827 */ /* 0x000fe200078e02ff */
[C---:B------:R-:W-:Y:S01]  /*1a7d0*/  PRMT R5, R7.reuse, 0x7773, RZ ;  /* 0x0000777307057816 */ /* 0x040fe200000000ff */
[----:B------:R-:W-:Y:S01]  /*1a7e0*/  STG.E.U8 desc[UR8][R102.64], R222 ;  /* 0x000000de66007986 */ /* 0x000fe2000c101108 */
[----:B-1----:R-:W-:-:S03]  /*1a7f0*/  PRMT R11, R7, 0x7771, RZ ;  /* 0x00007771070b7816 */ /* 0x002fc600000000ff */
[----:B------:R-:W-:Y:S01]  /*1a800*/  STG.E.U8 desc[UR8][R104.64], R220 ;  /* 0x000000dc68007986 */ /* 0x000fe2000c101108 */
[----:B--2---:R-:W-:Y:S02]  /*1a810*/  PRMT R29, R4, 0x7773, RZ ;  /* 0x00007773041d7816 */ /* 0x004fe400000000ff */
[C---:B------:R-:W-:Y:S01]  /*1a820*/  PRMT R9, R7.reuse, 0x7772, RZ ;  /* 0x0000777207097816 */ /* 0x040fe200000000ff */
[----:B------:R0:W-:Y:S01]  /*1a830*/  STG.E.U8 desc[UR8][R30.64], R218 ;  /* 0x000000da1e007986 */ /* 0x0001e2000c101108 */
[----:B------:R-:W-:-:S03]  /*1a840*/  PRMT R7, R7, 0x7770, RZ ;  /* 0x0000777007077816 */ /* 0x000fc600000000ff */
[----:B------:R-:W-:Y:S04]  /*1a850*/  STG.E.U8 desc[UR8][R106.64], R196 ;  /* 0x000000c46a007986 */ /* 0x000fe8000c101108 */
[----:B------:R-:W-:Y:S04]  /*1a860*/  STG.E.U8 desc[UR8][R108.64], R201 ;  /* 0x000000c96c007986 */ /* 0x000fe8000c101108 */
[----:B------:R-:W-:Y:S01]  /*1a870*/  STG.E.U8 desc[UR8][R110.64], R199 ;  /* 0x000000c76e007986 */ /* 0x000fe2000c101108 */
[----:B0-----:R-:W-:-:S03]  /*1a880*/  PRMT R31, R4, 0x7772, RZ ;  /* 0x00007772041f7816 */ /* 0x001fc600000000ff */
[----:B------:R0:W-:Y:S04]  /*1a890*/  STG.E.U8 desc[UR8][R32.64], R224 ;  /* 0x000000e020007986 */ /* 0x0001e8000c101108 */
[----:B------:R-:W-:Y:S04]  /*1a8a0*/  STG.E.U8 desc[UR8][R112.64], R200 ;  /* 0x000000c870007986 */ /* 0x000fe8000c101108 */
[----:B------:R-:W-:Y:S04]  /*1a8b0*/  STG.E.U8 desc[UR8][R114.64], R163 ;  /* 0x000000a372007986 */ /* 0x000fe8000c101108 */
[----:B------:R-:W-:Y:S01]  /*1a8c0*/  STG.E.U8 desc[UR8][R116.64], R161 ;  /* 0x000000a174007986 */ /* 0x000fe2000c101108 */
[----:B0-----:R-:W-:Y:S01]  /*1a8d0*/  PRMT R33, R4, 0x7771, RZ ;  /* 0x0000777104217816 */ /* 0x001fe200000000ff */
[----:B------:R-:W-:-:S02]  /*1a8e0*/  IMAD.SHL.U32 R4, R230, 0x4, RZ ;  /* 0x00000004e6047824 */ /* 0x000fc400078e00ff */
[----:B------:R-:W-:Y:S04]  /*1a8f0*/  STG.E.U8 desc[UR8][R34.64], R197 ;  /* 0x000000c522007986 */ /* 0x000fe8000c101108 */
        /* <DEDUP_REMOVED lines=14> */
[----:B------:R0:W-:Y:S04]  /*1a9e0*/  STG.E.U8 desc[UR8][R140.64], R15 ;  /* 0x0000000f8c007986 */ /* 0x0001e8000c101108 */
[----:B------:R-:W-:Y:S04]  /*1a9f0*/  STG.E.U8 desc[UR8][R42.64], R13 ;  /* 0x0000000d2a007986 */ /* 0x000fe8000c101108 */
[----:B------:R-:W-:Y:S04]  /*1aa00*/  STG.E.U8 desc[UR8][R142.64], R7 ;  /* 0x000000078e007986 */ /* 0x000fe8000c101108 */
[----:B------:R-:W-:Y:S01]  /*1aa10*/  STG.E.U8 desc[UR8][R144.64], R11 ;  /* 0x0000000b90007986 */ /* 0x000fe2000c101108 */
[----:B0-----:R-:W0:Y:S03]  /*1aa20*/  LDC.64 R14, c[0x0][0x3a0] ;  /* 0x0000e800ff0e7b82 */ /* 0x001e260000000a00 */
[----:B------:R-:W-:Y:S04]  /*1aa30*/  STG.E.U8 desc[UR8][R146.64], R9 ;  /* 0x0000000992007986 */ /* 0x000fe8000c101108 */
[----:B------:R1:W-:Y:S01]  /*1aa40*/  STG.E.U8 desc[UR8][R44.64], R5 ;  /* 0x000000052c007986 */ /* 0x0003e2000c101108 */
[----:B------:R-:W-:Y:S01]  /*1aa50*/  BAR.SYNC.DEFER_BLOCKING 0x0 ;  /* 0x0000000000007b1d */ /* 0x000fe20000010000 */
[----:B-1----:R-:W-:-:S02]  /*1aa60*/  IMAD.SHL.U32 R5, R2, 0x4, RZ ;  /* 0x0000000402057824 */ /* 0x002fc400078e00ff */
[----:B------:R-:W-:-:S03]  /*1aa70*/  IMAD.HI R2, R2, 0x4, RZ ;  /* 0x0000000402027827 */ /* 0x000fc600078e02ff */
[----:B0-----:R-:W-:-:S04]  /*1aa80*/  IADD3 R4, P1, P2, R4, R14, R5 ;  /* 0x0000000e04047210 */ /* 0x001fc80007a3e005 */
[----:B------:R-:W-:Y:S01]  /*1aa90*/  IADD3.X R5, PT, PT, R6, R15, R2, P1, P2 ;  /* 0x0000000f06057210 */ /* 0x000fe20000fe4402 */
[----:B------:R-:W-:Y:S01]  /*1aaa0*/  STSM.16.M88 [R0], R3 ;  /* 0x0000000300007844 */ /* 0x000fe20000000000 */
[----:B------:R-:W-:Y:S06]  /*1aab0*/  BAR.SYNC.DEFER_BLOCKING 0x0 ;  /* 0x0000000000007b1d */ /* 0x000fec0000010000 */
[----:B------:R-:W0:Y:S04]  /*1aac0*/  LDSM.16.M88 R13, [R8+UR4] ;  /* 0x00000004080d783b */ /* 0x000e280008000000 */
[----:B0-----:R0:W-:Y:S01]  /*1aad0*/  @!P0 STG.E desc[UR8][R4.64], R13 ;  /* 0x0000000d04008986 */ /* 0x0011e2000c101908 */
[----:B------:R-:W-:Y:S06]  /*1aae0*/  BAR.SYNC.DEFER_BLOCKING 0x0 ;  /* 0x0000000000007b1d */ /* 0x000fec0000010000 */
[----:B------:R-:W-:Y:S05]  /*1aaf0*/  @P6 BRA `(.L_x_19) ;  /* 0x0000000000a06947 */ /* 0x000fea0003800000 */
[----:B------:R-:W1:Y:S01]  /*1ab00*/  S2R R3, SR_CgaCtaId ;  /* 0x0000000000037919 */ /* 0x000e620000008800 */
[----:B------:R-:W-:Y:S01]  /*1ab10*/  NOP ;  /* 0x0000000000007918 */ /* 0x000fe20000000000 */
[----:B------:R-:W-:Y:S01]  /*1ab20*/  MOV R0, 0x50 ;  /* 0x0000005000007802 */ /* 0x000fe20000000f00 */
[----:B------:R-:W-:-:S03]  /*1ab30*/  IMAD.MOV.U32 R7, RZ, RZ, 0x1 ;  /* 0x00000001ff077424 */ /* 0x000fc600078e00ff */
[----:B-1----:R-:W-:Y:S01]  /*1ab40*/  LEA R9, R3, R0, 0x18 ;  /* 0x0000000003097211 */ /* 0x002fe200078ec0ff */
[----:B------:R-:W-:Y:S02]  /*1ab50*/  IMAD.U32 R0, RZ, RZ, UR5 ;  /* 0x00000005ff007e24 */ /* 0x000fe4000f8e00ff */
[----:B------:R-:W-:Y:S02]  /*1ab60*/  IMAD.MOV.U32 R3, RZ, RZ, 0xffff ;  /* 0x0000ffffff037424 */ /* 0x000fe400078e00ff */
[----:B0-----:R-:W0:Y:S01]  /*1ab70*/  LDS R5, [R9] ;  /* 0x0000000009057984 */ /* 0x001e220000000800 */
[----:B------:R-:W-:-:S04]  /*1ab80*/  LOP3.LUT R0, R0, 0xffff, RZ, 0xc0, !PT ;  /* 0x0000ffff00007812 */ /* 0x000fc800078ec0ff */
[----:B------:R-:W-:-:S05]  /*1ab90*/  SHF.R.U32.HI R0, RZ, 0x5, R0 ;  /* 0x00000005ff007819 */ /* 0x000fca0000011600 */
[----:B------:R-:W-:Y:S01]  /*1aba0*/  VIADD R2, R0, 0x10 ;  /* 0x0000001000027836 */ /* 0x000fe20000000000 */
[----:B------:R-:W-:-:S04]  /*1abb0*/  SHF.L.U32 R0, R3, R0, RZ ;  /* 0x0000000003007219 */ /* 0x000fc800000006ff */
[----:B------:R-:W-:-:S04]  /*1abc0*/  SHF.L.U32 R3, R7, R2, RZ ;  /* 0x0000000207037219 */ /* 0x000fc800000006ff */
[----:B------:R-:W-:-:S04]  /*1abd0*/  LOP3.LUT R0, R3, R0, RZ, 0xfc, !PT ;  /* 0x0000000003007212 */ /* 0x000fc800078efcff */
[C---:B------:R-:W-:Y:S02]  /*1abe0*/  LOP3.LUT R2, R0.reuse, 0xffff, RZ, 0xc0, !PT ;  /* 0x0000ffff00027812 */ /* 0x040fe400078ec0ff */
[----:B0-----:R-:W-:-:S04]  /*1abf0*/  LOP3.LUT R3, R0, 0xffff, R5, 0x80, !PT ;  /* 0x0000ffff00037812 */ /* 0x001fc800078e8005 */
[----:B------:R-:W-:-:S13]  /*1ac00*/  ISETP.NE.AND P0, PT, R3, R2, PT ;  /* 0x000000020300720c */ /* 0x000fda0003f05270 */
[----:B------:R-:W-:Y:S05]  /*1ac10*/  @P0 BRA `(.L_x_20) ;  /* 0x0000000000500947 */ /* 0x000fea0003800000 */
[----:B------:R-:W-:Y:S02]  /*1ac20*/  SHF.R.U32.HI R5, RZ, 0x10, R5 ;  /* 0x00000010ff057819 */ /* 0x000fe40000011605 */
[----:B------:R-:W-:-:S04]  /*1ac30*/  SHF.R.U32.HI R2, RZ, 0x10, R0 ;  /* 0x00000010ff027819 */ /* 0x000fc80000011600 */
[----:B------:R-:W-:-:S04]  /*1ac40*/  LOP3.LUT R5, R5, R2, RZ, 0xc0, !PT ;  /* 0x0000000205057212 */ /* 0x000fc800078ec0ff */
[----:B------:R-:W-:-:S13]  /*1ac50*/  ISETP.NE.AND P0, PT, R5, R2, PT ;  /* 0x000000020500720c */ /* 0x000fda0003f05270 */
[----:B------:R-:W-:Y:S05]  /*1ac60*/  @P0 BRA `(.L_x_21) ;  /* 0x0000000000300947 */ /* 0x000fea0003800000 */
[----:B------:R-:W-:Y:S01]  /*1ac70*/  R2UR UR4, R0 ;  /* 0x00000000000472ca */ /* 0x000fe200000e0000 */
[----:B------:R-:W0:Y:S01]  /*1ac80*/  S2R R3, SR_LANEID ;  /* 0x0000000000037919 */ /* 0x000e220000000000 */
[----:B------:R-:W-:-:S06]  /*1ac90*/  VOTE.ANY R2, PT, PT ;  /* 0x0000000000027806 */ /* 0x000fcc00038e0100 */
[----:B------:R-:W0:Y:S05]  /*1aca0*/  FLO.U32 R2, R2 ;  /* 0x0000000200027300 */ /* 0x000e2a00000e0000 */
[----:B------:R-:W-:-:S06]  /*1acb0*/  ULOP3.LUT UR4, URZ, UR4, URZ, 0x33, !UPT ;  /* 0x00000004ff047292 */ /* 0x000fcc000f8e33ff */
[----:B------:R-:W-:-:S04]  /*1acc0*/  IMAD.U32 R4, RZ, RZ, UR4 ;  /* 0x00000004ff047e24 */ /* 0x000fc8000f8e00ff */
[----:B------:R-:W1:Y:S02]  /*1acd0*/  REDUX UR5, R4 ;  /* 0x00000000040573c4 */ /* 0x000e640000000000 */
[----:B------:R2:W-:Y:S01]  /*1ace0*/  UTCATOMSWS.AND URZ, UR4 ;  /* 0x0000000400ff79e3 */ /* 0x0005e20008000000 */
[----:B0-----:R-:W-:Y:S01]  /*1acf0*/  ISETP.EQ.U32.AND P0, PT, R2, R3, PT ;  /* 0x000000030200720c */ /* 0x001fe20003f02070 */
[----:B-1----:R-:W-:-:S12]  /*1ad00*/  IMAD.U32 R0, RZ, RZ, UR5 ;  /* 0x00000005ff007e24 */ /* 0x002fd8000f8e00ff */
[----:B------:R2:W-:Y:S01]  /*1ad10*/  @P0 ATOMS.AND RZ, [R9], R0 ;  /* 0x0000000009ff038c */ /* 0x0005e20002800000 */
[----:B------:R-:W-:Y:S05]  /*1ad20*/  BRA `(.L_x_19) ;  /* 0x0000000000147947 */ /* 0x000fea0003800000 */
.L_x_21:
[----:B------:R-:W-:-:S07]  /*1ad30*/  MOV R2, 0x1ad50 ;  /* 0x0001ad5000027802 */ /* 0x000fce0000000f00 */
[----:B------:R-:W-:Y:S05]  /*1ad40*/  CALL.REL.NOINC `($__internal_0_$__cuda_sm10x_tcgen05_guardrail_trap_col_being_dealloced_not_returned_by_alloc) ;  /* 0x0000000000447944 */ /* 0x000fea0003c00000 */
[----:B------:R-:W-:Y:S05]  /*1ad50*/  BRA `(.L_x_19) ;  /* 0x0000000000087947 */ /* 0x000fea0003800000 */
.L_x_20:
[----:B------:R-:W-:-:S07]  /*1ad60*/  MOV R2, 0x1ad80 ;  /* 0x0001ad8000027802 */ /* 0x000fce0000000f00 */
[----:B------:R-:W-:Y:S05]  /*1ad70*/  CALL.REL.NOINC `($__internal_2_$__cuda_sm10x_tcgen05_guardrail_trap_unallocated_columns_being_dealloced) ;  /* 0x0000000000507944 */ /* 0x000fea0003c00000 */
.L_x_19:
[----:B------:R-:W-:Y:S01]  /*1ad80*/  NOP ;  /* 0x0000000000007918 */ /* 0x000fe20000000000 */
[----:B--2---:R-:W-:Y:S05]  /*1ad90*/  EXIT ;  /* 0x000000000000794d */ /* 0x004fea0003800000 */
.L_x_8:
[----:B------:R-:W1:Y:S02]  /*1ada0*/  SYNCS.PHASECHK.TRANS64.TRYWAIT P1, [UR4+0x10000], RZ ;  /* 0x010000ffff0075a7 */ /* 0x000e640008021104 */
[----:B-1----:R-:W-:Y:S05]  /*1adb0*/  @!P1 BRA `(.L_x_8) ;  /* 0xfffffffc00f89947 */ /* 0x002fea000383ffff */
[----:B------:R-:W-:Y:S05]  /*1adc0*/  BRA `(.L_x_7) ;  /* 0xfffffec800f47947 */ /* 0x000fea000383ffff */
.L_x_13:
[----:B------:R-:W0:Y:S02]  /*1add0*/  SYNCS.PHASECHK.TRANS64.TRYWAIT P4, [UR4+0x21010], RZ ;  /* 0x021010ffff0075a7 */ /* 0x000e240008081104 */
[----:B0-----:R-:W-:Y:S05]  /*1ade0*/  @!P4 BRA `(.L_x_13) ;  /* 0xfffffffc00f8c947 */ /* 0x001fea000383ffff */
[----:B------:R-:W-:Y:S05]  /*1adf0*/  BRA `(.L_x_22) ;  /* 0xffffff6000907947 */ /* 0x000fea000383ffff */
.L_x_14:
[----:B------:R-:W0:Y:S02]  /*1ae00*/  SYNCS.PHASECHK.TRANS64.TRYWAIT P4, [UR6], R20 ;  /* 0x00000014ff0075a7 */ /* 0x000e240008081106 */
[----:B0-----:R-:W-:Y:S05]  /*1ae10*/  @!P4 BRA `(.L_x_14) ;  /* 0xfffffffc00f8c947 */ /* 0x001fea000383ffff */
[----:B------:R-:W-:Y:S05]  /*1ae20*/  BRA `(.L_x_23) ;  /* 0xffffff6800907947 */ /* 0x000fea000383ffff */
.L_x_18:
[----:B------:R-:W1:Y:S02]  /*1ae30*/  SYNCS.PHASECHK.TRANS64.TRYWAIT P1, [UR6], R141 ;  /* 0x0000008dff0075a7 */ /* 0x000e640008021106 */
[----:B-1----:R-:W-:Y:S05]  /*1ae40*/  @!P1 BRA `(.L_x_18) ;  /* 0xfffffffc00f89947 */ /* 0x002fea000383ffff */
[----:B------:R-:W-:Y:S05]  /*1ae50*/  BRA `(.L_x_17) ;  /* 0xffffff9c00b47947 */ /* 0x000fea000383ffff */
        .weak           $__internal_0_$__cuda_sm10x_tcgen05_guardrail_trap_col_being_dealloced_not_returned_by_alloc
        .type           $__internal_0_$__cuda_sm10x_tcgen05_guardrail_trap_col_being_dealloced_not_returned_by_alloc,@function
        .size           $__internal_0_$__cuda_sm10x_tcgen05_guardrail_trap_col_being_dealloced_not_returned_by_alloc,($__internal_1_$__cuda_sm10x_tcgen05_guardrail_trap_phase_invalid_during_alloc - $__internal_0_$__cuda_sm10x_tcgen05_guardrail_trap_col_being_dealloced_not_returned_by_alloc)
$__internal_0_$__cuda_sm10x_tcgen05_guardrail_trap_col_being_dealloced_not_returned_by_alloc:
[----:B------:R-:W-:Y:S05]  /*1ae60*/  BPT.TRAP 0x1 ;  /* 0x000000040000795c */ /* 0x000fea0000300000 */
[----:B------:R-:W-:-:S04]  /*1ae70*/  IMAD.MOV.U32 R3, RZ, RZ, 0x0 ;  /* 0x00000000ff037424 */ /* 0x000fc800078e00ff */
[----:B------:R-:W-:Y:S05]  /*1ae80*/  RET.REL.NODEC R2 `(attn_fwd) ;  /* 0xfffffe50025c7950 */ /* 0x000fea0003c3ffff */
        .weak           $__internal_1_$__cuda_sm10x_tcgen05_guardrail_trap_phase_invalid_during_alloc
        .type           $__internal_1_$__cuda_sm10x_tcgen05_guardrail_trap_phase_invalid_during_alloc,@function
        .size           $__internal_1_$__cuda_sm10x_tcgen05_guardrail_trap_phase_invalid_during_alloc,($__internal_2_$__cuda_sm10x_tcgen05_guardrail_trap_unallocated_columns_being_dealloced - $__internal_1_$__cuda_sm10x_tcgen05_guardrail_trap_phase_invalid_during_alloc)
$__internal_1_$__cuda_sm10x_tcgen05_guardrail_trap_phase_invalid_during_alloc:
[----:B------:R-:W-:Y:S05]  /*1ae90*/  BPT.TRAP 0x1 ;  /* 0x000000040000795c */ /* 0x000fea0000300000 */
[----:B------:R-:W-:-:S04]  /*1aea0*/  IMAD.MOV.U32 R5, RZ, RZ, 0x0 ;  /* 0x00000000ff057424 */ /* 0x000fc800078e00ff */
[----:B------:R-:W-:Y:S05]  /*1aeb0*/  RET.REL.NODEC R4 `(attn_fwd) ;  /* 0xfffffe5004507950 */ /* 0x000fea0003c3ffff */
        .weak           $__internal_2_$__cuda_sm10x_tcgen05_guardrail_trap_unallocated_columns_being_dealloced
        .type           $__internal_2_$__cuda_sm10x_tcgen05_guardrail_trap_unallocated_columns_being_dealloced,@function
        .size           $__internal_2_$__cuda_sm10x_tcgen05_guardrail_trap_unallocated_columns_being_dealloced,(.L_x_27 - $__internal_2_$__cuda_sm10x_tcgen05_guardrail_trap_unallocated_columns_being_dealloced)
$__internal_2_$__cuda_sm10x_tcgen05_guardrail_trap_unallocated_columns_being_dealloced:
[----:B------:R-:W-:Y:S05]  /*1aec0*/  BPT.TRAP 0x1 ;  /* 0x000000040000795c */ /* 0x000fea0000300000 */
[----:B------:R-:W-:-:S04]  /*1aed0*/  IMAD.MOV.U32 R3, RZ, RZ, 0x0 ;  /* 0x00000000ff037424 */ /* 0x000fc800078e00ff */
[----:B------:R-:W-:Y:S05]  /*1aee0*/  RET.REL.NODEC R2 `(attn_fwd) ;  /* 0xfffffe5002447950 */ /* 0x000fea0003c3ffff */
.L_x_24:
[----:B------:R-:W-:-:S00]  /*1aef0*/  BRA `(.L_x_24) ;  /* 0xfffffffc00fc7947 */ /* 0x000fc0000383ffff */
[----:B------:R-:W-:-:S00]  /*1af00*/  NOP ;  /* 0x0000000000007918 */ /* 0x000fc00000000000 */
[----:B------:R-:W-:-:S00]  /*1af10*/  NOP ;  /* 0x0000000000007918 */ /* 0x000fc00000000000 */
[----:B------:R-:W-:-:S00]  /*1af20*/  NOP ;  /* 0x0000000000007918 */ /* 0x000fc00000000000 */
[----:B------:R-:W-:-:S00]  /*1af30*/  NOP ;  /* 0x0000000000007918 */ /* 0x000fc00000000000 */
[----:B------:R-:W-:-:S00]  /*1af40*/  NOP ;  /* 0x0000000000007918 */ /* 0x000fc00000000000 */
[----:B------:R-:W-:-:S00]  /*1af50*/  NOP ;  /* 0x0000000000007918 */ /* 0x000fc00000000000 */
[----:B------:R-:W-:-:S00]  /*1af60*/  NOP ;  /* 0x0000000000007918 */ /* 0x000fc00000000000 */
[----:B------:R-:W-:-:S00]  /*1af70*/  NOP ;  /* 0x0000000000007918 */ /* 0x000fc00000000000 */
.L_x_27:


//--------------------- .nv.global.init           --------------------------
	.section	.nv.global.init,"aw",@progbits
.nv.global.init:
	.type		_$_str,@object
	.size		_$_str,(.L_3 - _$_str)
_$_str:
        /*0000*/ 	.byte	0x5f, 0x5f, 0x43, 0x55, 0x44, 0x41, 0x5f, 0x46, 0x54, 0x5a, 0x00
.L_3:


//--------------------- .nv.shared.attn_fwd       --------------------------
	.section	.nv.shared.attn_fwd,"aw",@nobits
	.sectionflags	@""
	.align	16
	.zero		1024


//--------------------- .nv.shared.reserved.0     --------------------------
	.section	.nv.shared.reserved.0,"aw",@nobits
	.align	8
	.weak		__nv_reservedSMEM_offset_0_alias
	.size		__nv_reservedSMEM_offset_0_alias, 0, 64
	.other		__nv_reservedSMEM_offset_0_alias,@"STO_CUDA_RESERVED_SHARED STV_DEFAULT"
__nv_reservedSMEM_offset_0_alias:
	.zero		0
.nv.shared.reserved.0:
	.zero		64
	.weak		__nv_reservedSMEM_allocation_phase
	.type		__nv_reservedSMEM_allocation_phase,@object
	.size		__nv_reservedSMEM_allocation_phase,(.L_0 - __nv_reservedSMEM_allocation_phase)
__nv_reservedSMEM_allocation_phase:
	.zero		1
.L_0:
	.zero		7
	.weak		__nv_reservedSMEM_devtool_atexit_pc
	.type		__nv_reservedSMEM_devtool_atexit_pc,@object
	.size		__nv_reservedSMEM_devtool_atexit_pc,(__nv_reservedSMEM_allocation_mask - __nv_reservedSMEM_devtool_atexit_pc)
__nv_reservedSMEM_devtool_atexit_pc:
	.zero		8
	.weak		__nv_reservedSMEM_allocation_mask
	.type		__nv_reservedSMEM_allocation_mask,@object
	.size		__nv_reservedSMEM_allocation_mask,(.L_2 - __nv_reservedSMEM_allocation_mask)
__nv_reservedSMEM_allocation_mask:
	.zero		4
.L_2:


//--------------------- .nv.constant0.attn_fwd    --------------------------
	.section	.nv.constant0.attn_fwd,"a",@progbits
	.sectionflags	@""
	.align	4
.nv.constant0.attn_fwd:
	.zero		1032


//--------------------- SYMBOLS --------------------------

	.type		.nv.reservedSmem.offset0,@object
	.size		.nv.reservedSmem.offset0,0x4
	.type		.nv.reservedSmem.cap,@object
	.size		.nv.reservedSmem.cap,0x4
